def matmul_kernel(
    a_ptr,
    b_ptr,
    c_ptr,
    M,
    N,
    K,
    stride_am,
    stride_ak,
    stride_bk,
    stride_bn,
    stride_cm,
    stride_cn,
    BLOCK_M: tl.constexpr,
    BLOCK_N: tl.constexpr,
    BLOCK_K: tl.constexpr,
    GROUP_M: tl.constexpr,
):
    pid = tl.program_id(axis=0)
    num_pid_m = tl.cdiv(M, BLOCK_M)
    num_pid_n = tl.cdiv(N, BLOCK_N)
    num_pid_in_group = GROUP_M * num_pid_n
    group_id = pid // num_pid_in_group
    first_pid_m = group_id * GROUP_M
    group_size_m = min(num_pid_m - first_pid_m, GROUP_M)
    pid_m = first_pid_m + ((pid % num_pid_in_group) % group_size_m)
    pid_n = (pid % num_pid_in_group) // group_size_m

    offs_am = (pid_m * BLOCK_M + tl.arange(0, BLOCK_M)) % M
    offs_bn = (pid_n * BLOCK_N + tl.arange(0, BLOCK_N)) % N
    offs_k = tl.arange(0, BLOCK_K)
    a_ptrs = a_ptr + offs_am[:, None] * stride_am + offs_k[None, :] * stride_ak
    b_ptrs = b_ptr + offs_k[:, None] * stride_bk + offs_bn[None, :] * stride_bn

    acc = tl.zeros((BLOCK_M, BLOCK_N), dtype=tl.float32)
    for kk in range(0, tl.cdiv(K, BLOCK_K)):
        a = tl.load(a_ptrs, mask=offs_k[None, :] < K - kk * BLOCK_K, other=0.0)
        b = tl.load(b_ptrs, mask=offs_k[:, None] < K - kk * BLOCK_K, other=0.0)
        acc = tl.dot(a, b, acc)
        a_ptrs += BLOCK_K * stride_ak
        b_ptrs += BLOCK_K * stride_bk

    c = acc.to(c_ptr.dtype.element_ty)
    offs_cm = pid_m * BLOCK_M + tl.arange(0, BLOCK_M)
    offs_cn = pid_n * BLOCK_N + tl.arange(0, BLOCK_N)
    c_ptrs = c_ptr + offs_cm[:, None] * stride_cm + offs_cn[None, :] * stride_cn
    mask = (offs_cm[:, None] < M) & (offs_cn[None, :] < N)
    tl.store(c_ptrs, c, mask=mask)

# config = {"BLOCK_K": 256, "BLOCK_M": 128, "BLOCK_N": 256, "GROUP_M": 8, "arch": "sm_90", "dtype": "bf16", "num_ctas": 1, "num_stages": 3, "num_warps": 4}
# arch = sm_90


// ===== COMPILED SASS (sm_90a) =====

	.target	sm_90a

	.elftype	@"ET_EXEC"


//--------------------- .note.nv.tkinfo           --------------------------
	.section	.note.nv.tkinfo,"",@"SHT_NOTE"
	.sectionflags	@"SHF_NOTE_NV_TKINFO"
	.tkinfo
        /*0018*/ 	.word	0x00000002
        /*0030*/ 	.string	""
        /*0030*/ 	.string	"ptxas"
        /*0030*/ 	.string	"Cuda compilation tools, release 13.0, V13.0.88"
        /*0030*/ 	.string	"Build cuda_13.0.r13.0/compiler.36424714_0"
        /*0030*/ 	.string	"-v  -suppress-debug-info  -lineinfo  -arch sm_90a "



//--------------------- .note.nv.cuinfo           --------------------------
	.section	.note.nv.cuinfo,"",@"SHT_NOTE"
	.sectionflags	@"SHF_NOTE_NV_CUINFO"
        /*0018*/ 	.short	0x0002
        /*001a*/ 	.short	0x005a
        /*001c*/ 	.short	0x0082
	.zero		2


//--------------------- .nv.info                  --------------------------
	.section	.nv.info,"",@"SHT_CUDA_INFO"
	.align	4


	//----- nvinfo : EIATTR_REGCOUNT
	.align		4
        /*0000*/ 	.byte	0x04, 0x2f
        /*0002*/ 	.short	(.L_1 - .L_0)
	.align		4
.L_0:
        /*0004*/ 	.word	index@(matmul_kernel)
        /*0008*/ 	.word	0x000000ff


	//----- nvinfo : EIATTR_FRAME_SIZE
	.align		4
.L_1:
        /*000c*/ 	.byte	0x04, 0x11
        /*000e*/ 	.short	(.L_3 - .L_2)
	.align		4
.L_2:
        /*0010*/ 	.word	index@(matmul_kernel)
        /*0014*/ 	.word	0x000025b8


	//----- nvinfo : EIATTR_MIN_STACK_SIZE
	.align		4
.L_3:
        /*0018*/ 	.byte	0x04, 0x12
        /*001a*/ 	.short	(.L_5 - .L_4)
	.align		4
.L_4:
        /*001c*/ 	.word	index@(matmul_kernel)
        /*0020*/ 	.word	0x000025b8
.L_5:


//--------------------- .nv.compat                --------------------------
	.section	.nv.compat,"",@"SHT_CUDA_COMPAT_INFO"
	.align	4
        /*0000*/ 	.byte	0x02, 0x09, 0x01, 0x00, 0x02, 0x02, 0x04, 0x00, 0x02, 0x05, 0x05, 0x00, 0x03, 0x07, 0x01, 0x01
        /*0010*/ 	.byte	0x02, 0x03, 0x00, 0x00, 0x02, 0x06, 0x01, 0x00, 0x04, 0x0b, 0x08, 0x00, 0x00, 0x00, 0x00, 0x00
        /*0020*/ 	.byte	0x00, 0x00, 0x00, 0x00


//--------------------- .nv.info.matmul_kernel    --------------------------
	.section	.nv.info.matmul_kernel,"",@"SHT_CUDA_INFO"
	.sectionflags	@""
	.align	4


	//----- nvinfo : EIATTR_CUDA_API_VERSION
	.align		4
        /*0000*/ 	.byte	0x04, 0x37
        /*0002*/ 	.short	(.L_7 - .L_6)
.L_6:
        /*0004*/ 	.word	0x00000082


	//----- nvinfo : EIATTR_KPARAM_INFO
	.align		4
.L_7:
        /*0008*/ 	.byte	0x04, 0x17
        /*000a*/ 	.short	(.L_9 - .L_8)
.L_8:
        /*000c*/ 	.word	0x00000000
        /*0010*/ 	.short	0x000d
        /*0012*/ 	.short	0x0048
        /*0014*/ 	.byte	0x00, 0xf4, 0x21, 0x00


	//----- nvinfo : EIATTR_KPARAM_INFO
	.align		4
.L_9:
        /*0018*/ 	.byte	0x04, 0x17
        /*001a*/ 	.short	(.L_11 - .L_10)
.L_10:
        /*001c*/ 	.word	0x00000000
        /*0020*/ 	.short	0x000c
        /*0022*/ 	.short	0x0040
        /*0024*/ 	.byte	0x00, 0xf4, 0x21, 0x00


	//----- nvinfo : EIATTR_KPARAM_INFO
	.align		4
.L_11:
        /*0028*/ 	.byte	0x04, 0x17
        /*002a*/ 	.short	(.L_13 - .L_12)
.L_12:
        /*002c*/ 	.word	0x00000000
        /*0030*/ 	.short	0x000b
        /*0032*/ 	.short	0x0038
        /*0034*/ 	.byte	0x00, 0xf0, 0x11, 0x00


	//----- nvinfo : EIATTR_KPARAM_INFO
	.align		4
.L_13:
        /*0038*/ 	.byte	0x04, 0x17
        /*003a*/ 	.short	(.L_15 - .L_14)
.L_14:
        /*003c*/ 	.word	0x00000000
        /*0040*/ 	.short	0x000a
        /*0042*/ 	.short	0x0034
        /*0044*/ 	.byte	0x00, 0xf0, 0x11, 0x00


	//----- nvinfo : EIATTR_KPARAM_INFO
	.align		4
.L_15:
        /*0048*/ 	.byte	0x04, 0x17
        /*004a*/ 	.short	(.L_17 - .L_16)
.L_16:
        /*004c*/ 	.word	0x00000000
        /*0050*/ 	.short	0x0009
        /*0052*/ 	.short	0x0030
        /*0054*/ 	.byte	0x00, 0xf0, 0x11, 0x00


	//----- nvinfo : EIATTR_KPARAM_INFO
	.align		4
.L_17:
        /*0058*/ 	.byte	0x04, 0x17
        /*005a*/ 	.short	(.L_19 - .L_18)
.L_18:
        /*005c*/ 	.word	0x00000000
        /*0060*/ 	.short	0x0008
        /*0062*/ 	.short	0x002c
        /*0064*/ 	.byte	0x00, 0xf0, 0x11, 0x00


	//----- nvinfo : EIATTR_KPARAM_INFO
	.align		4
.L_19:
        /*0068*/ 	.byte	0x04, 0x17
        /*006a*/ 	.short	(.L_21 - .L_20)
.L_20:
        /*006c*/ 	.word	0x00000000
        /*0070*/ 	.short	0x0007
        /*0072*/ 	.short	0x0028
        /*0074*/ 	.byte	0x00, 0xf0, 0x11, 0x00


	//----- nvinfo : EIATTR_KPARAM_INFO
	.align		4
.L_21:
        /*0078*/ 	.byte	0x04, 0x17
        /*007a*/ 	.short	(.L_23 - .L_22)
.L_22:
        /*007c*/ 	.word	0x00000000
        /*0080*/ 	.short	0x0006
        /*0082*/ 	.short	0x0024
        /*0084*/ 	.byte	0x00, 0xf0, 0x11, 0x00


	//----- nvinfo : EIATTR_KPARAM_INFO
	.align		4
.L_23:
        /*0088*/ 	.byte	0x04, 0x17
        /*008a*/ 	.short	(.L_25 - .L_24)
.L_24:
        /*008c*/ 	.word	0x00000000
        /*0090*/ 	.short	0x0005
        /*0092*/ 	.short	0x0020
        /*0094*/ 	.byte	0x00, 0xf0, 0x11, 0x00


	//----- nvinfo : EIATTR_KPARAM_INFO
	.align		4
.L_25:
        /*0098*/ 	.byte	0x04, 0x17
        /*009a*/ 	.short	(.L_27 - .L_26)
.L_26:
        /*009c*/ 	.word	0x00000000
        /*00a0*/ 	.short	0x0004
        /*00a2*/ 	.short	0x001c
        /*00a4*/ 	.byte	0x00, 0xf0, 0x11, 0x00


	//----- nvinfo : EIATTR_KPARAM_INFO
	.align		4
.L_27:
        /*00a8*/ 	.byte	0x04, 0x17
        /*00aa*/ 	.short	(.L_29 - .L_28)
.L_28:
        /*00ac*/ 	.word	0x00000000
        /*00b0*/ 	.short	0x0003
        /*00b2*/ 	.short	0x0018
        /*00b4*/ 	.byte	0x00, 0xf0, 0x11, 0x00


	//----- nvinfo : EIATTR_KPARAM_INFO
	.align		4
.L_29:
        /*00b8*/ 	.byte	0x04, 0x17
        /*00ba*/ 	.short	(.L_31 - .L_30)
.L_30:
        /*00bc*/ 	.word	0x00000000
        /*00c0*/ 	.short	0x0002
        /*00c2*/ 	.short	0x0010
        /*00c4*/ 	.byte	0x00, 0xf4, 0x21, 0x00


	//----- nvinfo : EIATTR_KPARAM_INFO
	.align		4
.L_31:
        /*00c8*/ 	.byte	0x04, 0x17
        /*00ca*/ 	.short	(.L_33 - .L_32)
.L_32:
        /*00cc*/ 	.word	0x00000000
        /*00d0*/ 	.short	0x0001
        /*00d2*/ 	.short	0x0008
        /*00d4*/ 	.byte	0x00, 0xf4, 0x21, 0x00


	//----- nvinfo : EIATTR_KPARAM_INFO
	.align		4
.L_33:
        /*00d8*/ 	.byte	0x04, 0x17
        /*00da*/ 	.short	(.L_35 - .L_34)
.L_34:
        /*00dc*/ 	.word	0x00000000
        /*00e0*/ 	.short	0x0000
        /*00e2*/ 	.short	0x0000
        /*00e4*/ 	.byte	0x00, 0xf4, 0x21, 0x00


	//----- nvinfo : EIATTR_SPARSE_MMA_MASK
	.align		4
.L_35:
        /*00e8*/ 	.byte	0x03, 0x50
        /*00ea*/ 	.short	0x0000


	//----- nvinfo : EIATTR_MAXREG_COUNT
	.align		4
        /*00ec*/ 	.byte	0x03, 0x1b
        /*00ee*/ 	.short	0x00ff


	//----- nvinfo : EIATTR_NUM_BARRIERS
	.align		4
        /*00f0*/ 	.byte	0x02, 0x4c
        /*00f2*/ 	.byte	0x01
	.zero		1


	//----- nvinfo : EIATTR_ANNOTATIONS
	.align		4
        /*00f4*/ 	.byte	0x04, 0x55
        /*00f6*/ 	.short	(.L_37 - .L_36)


	//   ....[0]....
.L_36:
        /*00f8*/ 	.word	0x00000001
        /*00fc*/ 	.byte	0x10, 0x08, 0x00, 0x00, 0x01, 0x00, 0x00, 0x00, 0x50, 0x09, 0x00, 0x00, 0x01, 0x00, 0x00, 0x00
        /* <DEDUP_REMOVED lines=292> */
        /*134c*/ 	.byte	0xc0, 0x16, 0x01, 0x00


	//----- nvinfo : EIATTR_MERCURY_ISA_VERSION
	.align		4
.L_37:
        /*1350*/ 	.byte	0x03, 0x5f
        /*1352*/ 	.short	0x0101


	//----- nvinfo : EIATTR_EXIT_INSTR_OFFSETS
	.align		4
        /*1354*/ 	.byte	0x04, 0x1c
        /*1356*/ 	.short	(.L_39 - .L_38)


	//   ....[0]....
.L_38:
        /*1358*/ 	.word	0x0005b7a0


	//   ....[1]....
        /*135c*/ 	.word	0x0005b7d0


	//----- nvinfo : EIATTR_REQNTID
	.align		4
.L_39:
        /*1360*/ 	.byte	0x04, 0x10
        /*1362*/ 	.short	(.L_41 - .L_40)
.L_40:
        /*1364*/ 	.word	0x00000080
        /*1368*/ 	.word	0x00000001
        /*136c*/ 	.word	0x00000001


	//----- nvinfo : EIATTR_CBANK_PARAM_SIZE
	.align		4
.L_41:
        /*1370*/ 	.byte	0x03, 0x19
        /*1372*/ 	.short	0x0050


	//----- nvinfo : EIATTR_PARAM_CBANK
	.align		4
        /*1374*/ 	.byte	0x04, 0x0a
        /*1376*/ 	.short	(.L_43 - .L_42)
	.align		4
.L_42:
        /*1378*/ 	.word	index@(.nv.constant0.matmul_kernel)
        /*137c*/ 	.short	0x0210
        /*137e*/ 	.short	0x0050


	//----- nvinfo : EIATTR_SW_WAR
	.align		4
.L_43:
        /*1380*/ 	.byte	0x04, 0x36
        /*1382*/ 	.short	(.L_45 - .L_44)
.L_44:
        /*1384*/ 	.word	0x00000008
.L_45:


//--------------------- .nv.callgraph             --------------------------
	.section	.nv.callgraph,"",@"SHT_CUDA_CALLGRAPH"
	.align	4
	.sectionentsize	8
	.align		4
        /*0000*/ 	.word	0x00000000
	.align		4
        /*0004*/ 	.word	0xffffffff
	.align		4
        /*0008*/ 	.word	0x00000000
	.align		4
        /*000c*/ 	.word	0xfffffffe
	.align		4
        /*0010*/ 	.word	0x00000000
	.align		4
        /*0014*/ 	.word	0xfffffffd
	.align		4
        /*0018*/ 	.word	0x00000000
	.align		4
        /*001c*/ 	.word	0xfffffffc


//--------------------- .text.matmul_kernel       --------------------------
	.section	.text.matmul_kernel,"ax",@progbits
	.align	128
        .global         matmul_kernel
        .type           matmul_kernel,@function
        .size           matmul_kernel,(.L_x_3 - matmul_kernel)
        .other          matmul_kernel,@"STO_CUDA_ENTRY STV_DEFAULT"
matmul_kernel:
.text.matmul_kernel:
[----:B------:R-:W0:Y:S08]  /*0000*/  LDC R1, c[0x0][0x28] ;  /* 0x00000a00ff017b82 */ /* 0x000e300000000800 */
[----:B------:R-:W1:Y:S01]  /*0010*/  LDC.64 R2, c[0x0][0x228] ;  /* 0x00008a00ff027b82 */ /* 0x000e620000000a00 */
[----:B------:R-:W2:Y:S01]  /*0020*/  S2R R7, SR_CTAID.X ;  /* 0x0000000000077919 */ /* 0x000ea20000002500 */
[----:B0-----:R-:W-:Y:S01]  /*0030*/  VIADD R1, R1, 0xffffda48 ;  /* 0xffffda4801017836 */ /* 0x001fe20000000000 */
[----:B------:R-:W-:Y:S01]  /*0040*/  ULDC.64 UR60, c[0x0][0x208] ;  /* 0x00008200003c7ab9 */ /* 0x000fe20000000a00 */
[----:B------:R-:W-:Y:S01]  /*0050*/  CS2R R164, SRZ ;  /* 0x0000000000a47805 */ /* 0x000fe2000001ff00 */
[----:B------:R-:W0:Y:S01]  /*0060*/  S2R R14, SR_TID.X ;  /* 0x00000000000e7919 */ /* 0x000e220000002100 */
[----:B------:R-:W-:-:S02]  /*0070*/  CS2R R166, SRZ ;  /* 0x0000000000a67805 */ /* 0x000fc4000001ff00 */
[----:B------:R-:W-:Y:S02]  /*0080*/  CS2R R156, SRZ ;  /* 0x00000000009c7805 */ /* 0x000fe4000001ff00 */
[----:B------:R-:W-:Y:S02]  /*0090*/  CS2R R158, SRZ ;  /* 0x00000000009e7805 */ /* 0x000fe4000001ff00 */
[----:B------:R-:W-:Y:S02]  /*00a0*/  CS2R R152, SRZ ;  /* 0x0000000000987805 */ /* 0x000fe4000001ff00 */
[----:B------:R-:W-:Y:S02]  /*00b0*/  CS2R R154, SRZ ;  /* 0x00000000009a7805 */ /* 0x000fe4000001ff00 */
[----:B------:R-:W-:Y:S02]  /*00c0*/  CS2R R36, SRZ ;  /* 0x0000000000247805 */ /* 0x000fe4000001ff00 */
        /* <DEDUP_REMOVED lines=11> */
[----:B------:R-:W-:Y:S01]  /*0180*/  CS2R R60, SRZ ;  /* 0x00000000003c7805 */ /* 0x000fe2000001ff00 */
[----:B-1----:R-:W-:Y:S01]  /*0190*/  VIADD R0, R3, 0xff ;  /* 0x000000ff03007836 */ /* 0x002fe20000000000 */
[----:B------:R-:W-:-:S02]  /*01a0*/  CS2R R62, SRZ ;  /* 0x00000000003e7805 */ /* 0x000fc4000001ff00 */
[----:B------:R-:W-:Y:S02]  /*01b0*/  CS2R R64, SRZ ;  /* 0x0000000000407805 */ /* 0x000fe4000001ff00 */
[----:B------:R-:W-:Y:S02]  /*01c0*/  CS2R R66, SRZ ;  /* 0x0000000000427805 */ /* 0x000fe4000001ff00 */
[----:B------:R-:W-:Y:S02]  /*01d0*/  CS2R R68, SRZ ;  /* 0x0000000000447805 */ /* 0x000fe4000001ff00 */
[----:B------:R-:W-:Y:S02]  /*01e0*/  SHF.R.S32.HI R5, RZ, 0x1f, R0 ;  /* 0x0000001fff057819 */ /* 0x000fe40000011400 */
[----:B------:R-:W-:Y:S02]  /*01f0*/  CS2R R70, SRZ ;  /* 0x0000000000467805 */ /* 0x000fe4000001ff00 */
[----:B------:R-:W-:-:S02]  /*0200*/  CS2R R72, SRZ ;  /* 0x0000000000487805 */ /* 0x000fc4000001ff00 */
[----:B------:R-:W-:Y:S02]  /*0210*/  CS2R R74, SRZ ;  /* 0x00000000004a7805 */ /* 0x000fe4000001ff00 */
[----:B------:R-:W-:Y:S02]  /*0220*/  LEA.HI R5, R5, R0, RZ, 0x8 ;  /* 0x0000000005057211 */ /* 0x000fe400078f40ff */
[----:B------:R-:W-:Y:S02]  /*0230*/  CS2R R76, SRZ ;  /* 0x00000000004c7805 */ /* 0x000fe4000001ff00 */
[----:B--2---:R-:W-:Y:S02]  /*0240*/  IABS R10, R7 ;  /* 0x00000007000a7213 */ /* 0x004fe40000000000 */
[----:B------:R-:W-:Y:S02]  /*0250*/  CS2R R78, SRZ ;  /* 0x00000000004e7805 */ /* 0x000fe4000001ff00 */
[----:B------:R-:W-:-:S02]  /*0260*/  SHF.R.S32.HI R5, RZ, 0x8, R5 ;  /* 0x00000008ff057819 */ /* 0x000fc40000011405 */
[----:B------:R-:W-:Y:S02]  /*0270*/  CS2R R80, SRZ ;  /* 0x0000000000507805 */ /* 0x000fe4000001ff00 */
[----:B0-----:R-:W-:Y:S02]  /*0280*/  LOP3.LUT R227, R14, 0x7f, RZ, 0xc0, !PT ;  /* 0x0000007f0ee37812 */ /* 0x001fe400078ec0ff */
[----:B------:R-:W-:Y:S02]  /*0290*/  CS2R R82, SRZ ;  /* 0x0000000000527805 */ /* 0x000fe4000001ff00 */
[----:B------:R-:W-:Y:S01]  /*02a0*/  CS2R R84, SRZ ;  /* 0x0000000000547805 */ /* 0x000fe2000001ff00 */
[----:B------:R-:W-:Y:S01]  /*02b0*/  IMAD.SHL.U32 R6, R5, 0x8, RZ ;  /* 0x0000000805067824 */ /* 0x000fe200078e00ff */
[----:B------:R-:W-:Y:S02]  /*02c0*/  CS2R R86, SRZ ;  /* 0x0000000000567805 */ /* 0x000fe4000001ff00 */
[----:B------:R-:W-:-:S02]  /*02d0*/  CS2R R88, SRZ ;  /* 0x0000000000587805 */ /* 0x000fc4000001ff00 */
[----:B------:R-:W-:Y:S02]  /*02e0*/  CS2R R90, SRZ ;  /* 0x00000000005a7805 */ /* 0x000fe4000001ff00 */
[----:B------:R-:W-:Y:S02]  /*02f0*/  CS2R R92, SRZ ;  /* 0x00000000005c7805 */ /* 0x000fe4000001ff00 */
[-C--:B------:R-:W-:Y:S02]  /*0300*/  IABS R9, R6.reuse ;  /* 0x0000000600097213 */ /* 0x080fe40000000000 */
[----:B------:R-:W-:Y:S02]  /*0310*/  CS2R R94, SRZ ;  /* 0x00000000005e7805 */ /* 0x000fe4000001ff00 */
[----:B------:R-:W-:Y:S02]  /*0320*/  IABS R12, R6 ;  /* 0x00000006000c7213 */ /* 0x000fe40000000000 */
[----:B------:R-:W-:Y:S01]  /*0330*/  CS2R R96, SRZ ;  /* 0x0000000000607805 */ /* 0x000fe2000001ff00 */
[----:B------:R-:W0:Y:S01]  /*0340*/  I2F.RP R0, R9 ;  /* 0x0000000900007306 */ /* 0x000e220000209400 */
        /* <DEDUP_REMOVED lines=13> */
[----:B------:R-:W-:Y:S01]  /*0420*/  CS2R R124, SRZ ;  /* 0x00000000007c7805 */ /* 0x000fe2000001ff00 */
[----:B0-----:R-:W0:Y:S01]  /*0430*/  MUFU.RCP R0, R0 ;  /* 0x0000000000007308 */ /* 0x001e220000001000 */
        /* <DEDUP_REMOVED lines=12> */
[----:B------:R-:W-:Y:S01]  /*0500*/  CS2R R150, SRZ ;  /* 0x0000000000967805 */ /* 0x000fe2000001ff00 */
[----:B0-----:R-:W-:Y:S02]  /*0510*/  VIADD R4, R0, 0xffffffe ;  /* 0x0ffffffe00047836 */ /* 0x001fe40000000000 */
[----:B------:R-:W-:Y:S02]  /*0520*/  IMAD.MOV R0, RZ, RZ, -R12 ;  /* 0x000000ffff007224 */ /* 0x000fe400078e0a0c */
[----:B------:R0:W1:Y:S02]  /*0530*/  F2I.FTZ.U32.TRUNC.NTZ R5, R4 ;  /* 0x0000000400057305 */ /* 0x000064000021f000 */
[----:B0-----:R-:W-:Y:S02]  /*0540*/  IMAD.MOV.U32 R4, RZ, RZ, RZ ;  /* 0x000000ffff047224 */ /* 0x001fe400078e00ff */
[----:B-1----:R-:W-:-:S04]  /*0550*/  IMAD.MOV R8, RZ, RZ, -R5 ;  /* 0x000000ffff087224 */ /* 0x002fc800078e0a05 */
[----:B------:R-:W-:Y:S02]  /*0560*/  IMAD R11, R8, R9, RZ ;  /* 0x00000009080b7224 */ /* 0x000fe400078e02ff */
[----:B------:R-:W-:Y:S02]  /*0570*/  IMAD.MOV.U32 R8, RZ, RZ, R10 ;  /* 0x000000ffff087224 */ /* 0x000fe400078e000a */
[----:B------:R-:W-:-:S06]  /*0580*/  IMAD.HI.U32 R5, R5, R11, R4 ;  /* 0x0000000b05057227 */ /* 0x000fcc00078e0004 */
[----:B------:R-:W-:-:S04]  /*0590*/  IMAD.HI.U32 R5, R5, R8, RZ ;  /* 0x0000000805057227 */ /* 0x000fc800078e00ff */
[----:B------:R-:W-:-:S05]  /*05a0*/  IMAD R0, R5, R0, R8 ;  /* 0x0000000005007224 */ /* 0x000fca00078e0208 */
[----:B------:R-:W-:-:S13]  /*05b0*/  ISETP.GT.U32.AND P1, PT, R9, R0, PT ;  /* 0x000000000900720c */ /* 0x000fda0003f24070 */
[----:B------:R-:W-:Y:S02]  /*05c0*/  @!P1 IMAD.IADD R0, R0, 0x1, -R9 ;  /* 0x0000000100009824 */ /* 0x000fe400078e0a09 */
[----:B------:R-:W-:Y:S01]  /*05d0*/  @!P1 VIADD R5, R5, 0x1 ;  /* 0x0000000105059836 */ /* 0x000fe20000000000 */
[----:B------:R-:W-:Y:S02]  /*05e0*/  ISETP.NE.AND P1, PT, R6, RZ, PT ;  /* 0x000000ff0600720c */ /* 0x000fe40003f25270 */
[----:B------:R-:W-:Y:S02]  /*05f0*/  ISETP.GE.U32.AND P0, PT, R0, R9, PT ;  /* 0x000000090000720c */ /* 0x000fe40003f06070 */
[----:B------:R-:W-:-:S04]  /*0600*/  LOP3.LUT R0, R7, R6, RZ, 0x3c, !PT ;  /* 0x0000000607007212 */ /* 0x000fc800078e3cff */
[----:B------:R-:W-:Y:S01]  /*0610*/  ISETP.GE.AND P2, PT, R0, RZ, PT ;  /* 0x000000ff0000720c */ /* 0x000fe20003f46270 */
[----:B------:R-:W-:-:S06]  /*0620*/  VIADD R0, R2, 0x7f ;  /* 0x0000007f02007836 */ /* 0x000fcc0000000000 */
[----:B------:R-:W-:-:S04]  /*0630*/  @P0 VIADD R5, R5, 0x1 ;  /* 0x0000000105050836 */ /* 0x000fc80000000000 */
[----:B------:R-:W-:Y:S01]  /*0640*/  IMAD.MOV.U32 R4, RZ, RZ, R5 ;  /* 0x000000ffff047224 */ /* 0x000fe200078e0005 */
[----:B------:R-:W-:-:S03]  /*0650*/  SHF.R.S32.HI R5, RZ, 0x1f, R0 ;  /* 0x0000001fff057819 */ /* 0x000fc60000011400 */
[----:B------:R-:W-:Y:S01]  /*0660*/  @!P2 IMAD.MOV R4, RZ, RZ, -R4 ;  /* 0x000000ffff04a224 */ /* 0x000fe200078e0a04 */
[----:B------:R-:W-:Y:S02]  /*0670*/  @!P1 LOP3.LUT R4, RZ, R6, RZ, 0x33, !PT ;  /* 0x00000006ff049212 */ /* 0x000fe400078e33ff */
[----:B------:R-:W-:-:S03]  /*0680*/  LEA.HI R5, R5, R0, RZ, 0x7 ;  /* 0x0000000005057211 */ /* 0x000fc600078f38ff */
[----:B------:R-:W-:Y:S02]  /*0690*/  IMAD.SHL.U32 R8, R4, 0x8, RZ ;  /* 0x0000000804087824 */ /* 0x000fe400078e00ff */
[----:B------:R-:W-:-:S03]  /*06a0*/  IMAD.MOV R4, RZ, RZ, -R4 ;  /* 0x000000ffff047224 */ /* 0x000fc600078e0a04 */
[----:B------:R-:W-:Y:S01]  /*06b0*/  LEA.HI.SX32 R5, R5, -R8, 0x19 ;  /* 0x8000000805057211 */ /* 0x000fe200078fcaff */
[----:B------:R-:W-:-:S03]  /*06c0*/  IMAD R10, R6, R4, R7 ;  /* 0x00000004060a7224 */ /* 0x000fc600078e0207 */
[----:B------:R-:W-:-:S04]  /*06d0*/  VIMNMX R13, R5, 0x8, PT ;  /* 0x00000008050d7848 */ /* 0x000fc80003fe0100 */
[-C--:B------:R-:W-:Y:S02]  /*06e0*/  IABS R9, R13.reuse ;  /* 0x0000000d00097213 */ /* 0x080fe40000000000 */
[----:B------:R-:W-:Y:S02]  /*06f0*/  IABS R6, R13 ;  /* 0x0000000d00067213 */ /* 0x000fe40000000000 */
[----:B------:R-:W0:Y:S08]  /*0700*/  I2F.RP R0, R9 ;  /* 0x0000000900007306 */ /* 0x000e300000209400 */
[----:B0-----:R-:W0:Y:S02]  /*0710*/  MUFU.RCP R0, R0 ;  /* 0x0000000000007308 */ /* 0x001e240000001000 */
[----:B0-----:R-:W-:-:S02]  /*0720*/  VIADD R5, R0, 0xffffffe ;  /* 0x0ffffffe00057836 */ /* 0x001fc40000000000 */
[----:B------:R-:W-:Y:S02]  /*0730*/  IMAD.MOV R0, RZ, RZ, -R6 ;  /* 0x000000ffff007224 */ /* 0x000fe400078e0a06 */
[----:B------:R-:W0:Y:S02]  /*0740*/  S2R R6, SR_CgaCtaId ;  /* 0x0000000000067919 */ /* 0x000e240000008800 */
[----:B------:R-:W1:Y:S02]  /*0750*/  F2I.FTZ.U32.TRUNC.NTZ R5, R5 ;  /* 0x0000000500057305 */ /* 0x000e64000021f000 */
[----:B-1----:R-:W-:-:S04]  /*0760*/  IMAD.MOV R11, RZ, RZ, -R5 ;  /* 0x000000ffff0b7224 */ /* 0x002fc800078e0a05 */
[----:B------:R-:W-:Y:S01]  /*0770*/  IMAD.MOV.U32 R4, RZ, RZ, R11 ;  /* 0x000000ffff047224 */ /* 0x000fe200078e000b */
[----:B------:R-:W-:-:S03]  /*0780*/  IABS R11, R10 ;  /* 0x0000000a000b7213 */ /* 0x000fc60000000000 */
[----:B------:R-:W-:Y:S02]  /*0790*/  IMAD R7, R4, R9, RZ ;  /* 0x0000000904077224 */ /* 0x000fe400078e02ff */
[----:B------:R-:W-:-:S04]  /*07a0*/  IMAD.MOV.U32 R4, RZ, RZ, RZ ;  /* 0x000000ffff047224 */ /* 0x000fc800078e00ff */
[----:B------:R-:W-:Y:S01]  /*07b0*/  IMAD.HI.U32 R4, R5, R7, R4 ;  /* 0x0000000705047227 */ /* 0x000fe200078e0004 */
[----:B------:R-:W-:-:S04]  /*07c0*/  MOV R5, 0x400 ;  /* 0x0000040000057802 */ /* 0x000fc80000000f00 */
[----:B0-----:R-:W-:Y:S01]  /*07d0*/  LEA R6, R6, R5, 0x18 ;  /* 0x0000000506067211 */ /* 0x001fe200078ec0ff */
[----:B------:R-:W-:Y:S01]  /*07e0*/  IMAD.HI.U32 R4, R4, R11, RZ ;  /* 0x0000000b04047227 */ /* 0x000fe200078e00ff */
[----:B------:R-:W0:Y:S03]  /*07f0*/  LDC R5, c[0x0][0x230] ;  /* 0x00008c00ff057b82 */ /* 0x000e260000000800 */
[----:B------:R-:W-:Y:S01]  /*0800*/  IMAD R0, R4, R0, R11 ;  /* 0x0000000004007224 */ /* 0x000fe200078e020b */
[----:B------:R1:W-:Y:S04]  /*0810*/  STL [R1+0x1e38], R6 ;  /* 0x001e380601007387 */ /* 0x0003e80000100800 */
[----:B------:R-:W-:-:S13]  /*0820*/  ISETP.GT.U32.AND P1, PT, R9, R0, PT ;  /* 0x000000000900720c */ /* 0x000fda0003f24070 */
[----:B------:R-:W-:Y:S02]  /*0830*/  @!P1 IMAD.IADD R0, R0, 0x1, -R9 ;  /* 0x0000000100009824 */ /* 0x000fe400078e0a09 */
[----:B------:R-:W-:Y:S01]  /*0840*/  @!P1 VIADD R4, R4, 0x1 ;  /* 0x0000000104049836 */ /* 0x000fe20000000000 */
[----:B------:R-:W-:Y:S01]  /*0850*/  ISETP.NE.AND P1, PT, R13, RZ, PT ;  /* 0x000000ff0d00720c */ /* 0x000fe20003f25270 */
[----:B0-----:R-:W-:Y:S01]  /*0860*/  VIADD R7, R5, 0xff ;  /* 0x000000ff05077836 */ /* 0x001fe20000000000 */
[----:B------:R-:W-:Y:S02]  /*0870*/  ISETP.GE.U32.AND P0, PT, R0, R9, PT ;  /* 0x000000090000720c */ /* 0x000fe40003f06070 */
[----:B------:R-:W-:-:S04]  /*0880*/  LOP3.LUT R0, R10, R13, RZ, 0x3c, !PT ;  /* 0x0000000d0a007212 */ /* 0x000fc800078e3cff */
[----:B------:R-:W-:-:S07]  /*0890*/  ISETP.GE.AND P2, PT, R0, RZ, PT ;  /* 0x000000ff0000720c */ /* 0x000fce0003f46270 */
[----:B------:R-:W-:Y:S01]  /*08a0*/  @P0 VIADD R4, R4, 0x1 ;  /* 0x0000000104040836 */ /* 0x000fe20000000000 */
[----:B------:R-:W-:-:S05]  /*08b0*/  ISETP.GE.AND P0, PT, R7, 0x100, PT ;  /* 0x000001000700780c */ /* 0x000fca0003f06270 */
[----:B------:R-:W-:Y:S01]  /*08c0*/  @!P2 IMAD.MOV R4, RZ, RZ, -R4 ;  /* 0x000000ffff04a224 */ /* 0x000fe200078e0a04 */
[----:B------:R-:W-:-:S05]  /*08d0*/  @!P1 LOP3.LUT R4, RZ, R13, RZ, 0x33, !PT ;  /* 0x0000000dff049212 */ /* 0x000fca00078e33ff */
[----:B------:R-:W-:-:S04]  /*08e0*/  IMAD.MOV R0, RZ, RZ, -R4 ;  /* 0x000000ffff007224 */ /* 0x000fc800078e0a04 */
[----:B------:R-:W-:Y:S02]  /*08f0*/  IMAD R0, R13, R0, R10 ;  /* 0x000000000d007224 */ /* 0x000fe400078e020a */
[----:B------:R-:W-:Y:S02]  /*0900*/  IMAD.SHL.U32 R13, R4, 0x100, RZ ;  /* 0x00000100040d7824 */ /* 0x000fe400078e00ff */
[----:B------:R-:W-:Y:S02]  /*0910*/  IMAD.IADD R0, R8, 0x1, R0 ;  /* 0x0000000108007824 */ /* 0x000fe400078e0200 */
[C---:B-1----:R-:W-:Y:S02]  /*0920*/  VIADD R6, R13.reuse, 0x1 ;  /* 0x000000010d067836 */ /* 0x042fe40000000000 */
[C---:B------:R-:W-:Y:S02]  /*0930*/  VIADD R5, R13.reuse, 0x2 ;  /* 0x000000020d057836 */ /* 0x040fe40000000000 */
[----:B------:R-:W-:Y:S01]  /*0940*/  VIADD R4, R13, 0x3 ;  /* 0x000000030d047836 */ /* 0x000fe20000000000 */
[----:B------:R0:W-:Y:S01]  /*0950*/  STL [R1+0x240], R6 ;  /* 0x0002400601007387 */ /* 0x0001e20000100800 */
[----:B------:R-:W-:-:S02]  /*0960*/  IMAD R0, R0, 0x80, R227 ;  /* 0x0000008000007824 */ /* 0x000fc400078e02e3 */
[C---:B------:R-:W-:Y:S01]  /*0970*/  VIADD R163, R13.reuse, 0x88 ;  /* 0x000000880da37836 */ /* 0x040fe20000000000 */
[----:B------:R1:W-:Y:S01]  /*0980*/  STL [R1+0x23c], R5 ;  /* 0x00023c0501007387 */ /* 0x0003e20000100800 */
[C---:B------:R-:W-:Y:S02]  /*0990*/  VIADD R7, R13.reuse, 0x8b ;  /* 0x0000008b0d077836 */ /* 0x040fe40000000000 */
[C---:B------:R-:W-:Y:S01]  /*09a0*/  VIADD R8, R13.reuse, 0x8c ;  /* 0x0000008c0d087836 */ /* 0x040fe20000000000 */
[----:B------:R2:W-:Y:S01]  /*09b0*/  STL [R1+0x238], R4 ;  /* 0x0002380401007387 */ /* 0x0005e20000100800 */
[C---:B------:R-:W-:Y:S02]  /*09c0*/  VIADD R10, R13.reuse, 0x8d ;  /* 0x0000008d0d0a7836 */ /* 0x040fe40000000000 */
[C---:B0-----:R-:W-:Y:S02]  /*09d0*/  VIADD R6, R13.reuse, 0x4 ;  /* 0x000000040d067836 */ /* 0x041fe40000000000 */
[----:B------:R-:W-:-:S02]  /*09e0*/  VIADD R11, R13, 0x8e ;  /* 0x0000008e0d0b7836 */ /* 0x000fc40000000000 */
[C---:B-1----:R-:W-:Y:S01]  /*09f0*/  VIADD R5, R13.reuse, 0x5 ;  /* 0x000000050d057836 */ /* 0x042fe20000000000 */
[----:B------:R0:W-:Y:S01]  /*0a00*/  STL [R1+0x234], R6 ;  /* 0x0002340601007387 */ /* 0x0001e20000100800 */
[C---:B------:R-:W-:Y:S02]  /*0a10*/  VIADD R12, R13.reuse, 0x8f ;  /* 0x0000008f0d0c7836 */ /* 0x040fe40000000000 */
[C---:B--2---:R-:W-:Y:S01]  /*0a20*/  VIADD R4, R13.reuse, 0x6 ;  /* 0x000000060d047836 */ /* 0x044fe20000000000 */
[----:B------:R1:W-:Y:S01]  /*0a30*/  STL [R1+0x230], R5 ;  /* 0x0002300501007387 */ /* 0x0003e20000100800 */
[C---:B------:R-:W-:Y:S02]  /*0a40*/  VIADD R15, R13.reuse, 0x90 ;  /* 0x000000900d0f7836 */ /* 0x040fe40000000000 */
[C---:B------:R-:W-:Y:S01]  /*0a50*/  VIADD R16, R13.reuse, 0x91 ;  /* 0x000000910d107836 */ /* 0x040fe20000000000 */
[----:B------:R2:W-:Y:S01]  /*0a60*/  STL [R1+0x22c], R4 ;  /* 0x00022c0401007387 */ /* 0x0005e20000100800 */
[----:B------:R-:W-:-:S02]  /*0a70*/  VIADD R18, R13, 0x92 ;  /* 0x000000920d127836 */ /* 0x000fc40000000000 */
[C---:B0-----:R-:W-:Y:S02]  /*0a80*/  VIADD R6, R13.reuse, 0x7 ;  /* 0x000000070d067836 */ /* 0x041fe40000000000 */
[C---:B------:R-:W-:Y:S02]  /*0a90*/  VIADD R19, R13.reuse, 0x93 ;  /* 0x000000930d137836 */ /* 0x040fe40000000000 */
[C---:B-1----:R-:W-:Y:S01]  /*0aa0*/  VIADD R5, R13.reuse, 0x8 ;  /* 0x000000080d057836 */ /* 0x042fe20000000000 */
[----:B------:R0:W-:Y:S01]  /*0ab0*/  STL [R1+0x228], R6 ;  /* 0x0002280601007387 */ /* 0x0001e20000100800 */
[C---:B------:R-:W-:Y:S02]  /*0ac0*/  VIADD R20, R13.reuse, 0x94 ;  /* 0x000000940d147836 */ /* 0x040fe40000000000 */
[C---:B--2---:R-:W-:Y:S01]  /*0ad0*/  VIADD R4, R13.reuse, 0x9 ;  /* 0x000000090d047836 */ /* 0x044fe20000000000 */
[----:B------:R1:W-:Y:S01]  /*0ae0*/  STL [R1+0x224], R5 ;  /* 0x0002240501007387 */ /* 0x0003e20000100800 */
[----:B------:R-:W-:-:S02]  /*0af0*/  VIADD R21, R13, 0x95 ;  /* 0x000000950d157836 */ /* 0x000fc40000000000 */
[C---:B------:R-:W-:Y:S01]  /*0b00*/  VIADD R23, R13.reuse, 0x96 ;  /* 0x000000960d177836 */ /* 0x040fe20000000000 */
[----:B------:R2:W-:Y:S01]  /*0b10*/  STL [R1+0x220], R4 ;  /* 0x0002200401007387 */ /* 0x0005e20000100800 */
[C---:B------:R-:W-:Y:S02]  /*0b20*/  VIADD R22, R13.reuse, 0x97 ;  /* 0x000000970d167836 */ /* 0x040fe40000000000 */
[C---:B0-----:R-:W-:Y:S02]  /*0b30*/  VIADD R6, R13.reuse, 0xa ;  /* 0x0000000a0d067836 */ /* 0x041fe40000000000 */
[C---:B------:R-:W-:Y:S02]  /*0b40*/  VIADD R25, R13.reuse, 0x98 ;  /* 0x000000980d197836 */ /* 0x040fe40000000000 */
[C---:B-1----:R-:W-:Y:S01]  /*0b50*/  VIADD R5, R13.reuse, 0xb ;  /* 0x0000000b0d057836 */ /* 0x042fe20000000000 */
[----:B------:R0:W-:Y:S01]  /*0b60*/  STL [R1+0x21c], R6 ;  /* 0x00021c0601007387 */ /* 0x0001e20000100800 */
[----:B------:R-:W-:-:S02]  /*0b70*/  VIADD R27, R13, 0x99 ;  /* 0x000000990d1b7836 */ /* 0x000fc40000000000 */
[C---:B--2---:R-:W-:Y:S01]  /*0b80*/  VIADD R4, R13.reuse, 0xc ;  /* 0x0000000c0d047836 */ /* 0x044fe20000000000 */
        /* <DEDUP_REMOVED lines=43> */
[C---:B--2---:R-:W-:Y:S02]  /*0e40*/  VIADD R4, R13.reuse, 0x18 ;  /* 0x000000180d047836 */ /* 0x044fe40000000000 */
[C---:B------:R-:W-:Y:S02]  /*0e50*/  VIADD R4, R13.reuse, 0x1b ;  /* 0x0000001b0d047836 */ /* 0x040fe40000000000 */
[C---:B------:R-:W-:Y:S02]  /*0e60*/  VIADD R5, R13.reuse, 0x1d ;  /* 0x0000001d0d057836 */ /* 0x040fe40000000000 */
[----:B------:R-:W-:-:S02]  /*0e70*/  VIADD R4, R13, 0x1e ;  /* 0x0000001e0d047836 */ /* 0x000fc40000000000 */
[C---:B0-----:R-:W-:Y:S02]  /*0e80*/  VIADD R6, R13.reuse, 0x19 ;  /* 0x000000190d067836 */ /* 0x041fe40000000000 */
[C---:B------:R-:W-:Y:S02]  /*0e90*/  VIADD R6, R13.reuse, 0x1c ;  /* 0x0000001c0d067836 */ /* 0x040fe40000000000 */
[C---:B------:R-:W-:Y:S02]  /*0ea0*/  VIADD R6, R13.reuse, 0x1f ;  /* 0x0000001f0d067836 */ /* 0x040fe40000000000 */
[C---:B------:R-:W-:Y:S02]  /*0eb0*/  VIADD R6, R13.reuse, 0x22 ;  /* 0x000000220d067836 */ /* 0x040fe40000000000 */
[C---:B------:R-:W-:Y:S02]  /*0ec0*/  VIADD R5, R13.reuse, 0x20 ;  /* 0x000000200d057836 */ /* 0x040fe40000000000 */
[C---:B------:R-:W-:Y:S01]  /*0ed0*/  VIADD R4, R13.reuse, 0x21 ;  /* 0x000000210d047836 */ /* 0x040fe20000000000 */
[----:B------:R0:W-:Y:S01]  /*0ee0*/  STL [R1+0x1bc], R6 ;  /* 0x0001bc0601007387 */ /* 0x0001e20000100800 */
[----:B------:R-:W-:-:S02]  /*0ef0*/  VIADD R5, R13, 0x23 ;  /* 0x000000230d057836 */ /* 0x000fc40000000000 */
[C---:B------:R-:W-:Y:S01]  /*0f00*/  VIADD R4, R13.reuse, 0x24 ;  /* 0x000000240d047836 */ /* 0x040fe20000000000 */
[----:B------:R1:W-:Y:S01]  /*0f10*/  STL [R1+0x1e40], R0 ;  /* 0x001e400001007387 */ /* 0x0003e20000100800 */
[C---:B------:R-:W-:Y:S02]  /*0f20*/  VIADD R5, R13.reuse, 0x26 ;  /* 0x000000260d057836 */ /* 0x040fe40000000000 */
[C---:B------:R-:W-:Y:S02]  /*0f30*/  VIADD R4, R13.reuse, 0x27 ;  /* 0x000000270d047836 */ /* 0x040fe40000000000 */
[C---:B------:R-:W-:Y:S02]  /*0f40*/  VIADD R5, R13.reuse, 0x29 ;  /* 0x000000290d057836 */ /* 0x040fe40000000000 */
[C---:B0-----:R-:W-:Y:S02]  /*0f50*/  VIADD R6, R13.reuse, 0x25 ;  /* 0x000000250d067836 */ /* 0x041fe40000000000 */
[----:B------:R-:W-:-:S02]  /*0f60*/  VIADD R6, R13, 0x28 ;  /* 0x000000280d067836 */ /* 0x000fc40000000000 */
[C---:B------:R-:W-:Y:S02]  /*0f70*/  VIADD R4, R13.reuse, 0x2a ;  /* 0x0000002a0d047836 */ /* 0x040fe40000000000 */
[C---:B------:R-:W-:Y:S02]  /*0f80*/  VIADD R6, R13.reuse, 0x2b ;  /* 0x0000002b0d067836 */ /* 0x040fe40000000000 */
[C---:B------:R-:W-:Y:S02]  /*0f90*/  VIADD R5, R13.reuse, 0x2c ;  /* 0x0000002c0d057836 */ /* 0x040fe40000000000 */
[C---:B------:R-:W-:Y:S02]  /*0fa0*/  VIADD R4, R13.reuse, 0x2d ;  /* 0x0000002d0d047836 */ /* 0x040fe40000000000 */
[C---:B------:R-:W-:Y:S02]  /*0fb0*/  VIADD R6, R13.reuse, 0x2e ;  /* 0x0000002e0d067836 */ /* 0x040fe40000000000 */
        /* <DEDUP_REMOVED lines=173> */
[----:B------:R-:W-:Y:S01]  /*1a90*/  VIADD R4, R13, 0xff ;  /* 0x000000ff0d047836 */ /* 0x000fe20000000000 */
[----:B-1----:R-:W-:Y:S06]  /*1aa0*/  @!P0 BRA `(.L_x_0) ;  /* 0x0000051400308947 */ /* 0x002fec0003800000 */
[----:B------:R-:W-:Y:S01]  /*1ab0*/  IABS R40, R2 ;  /* 0x0000000200287213 */ /* 0x000fe20000000000 */
[----:B------:R-:W-:Y:S01]  /*1ac0*/  IMAD.MOV.U32 R151, RZ, RZ, R0 ;  /* 0x000000ffff977224 */ /* 0x000fe200078e0000 */
[----:B------:R-:W-:Y:S01]  /*1ad0*/  IABS R0, R3 ;  /* 0x0000000300007213 */ /* 0x000fe20000000000 */
[C---:B------:R-:W-:Y:S01]  /*1ae0*/  VIADD R149, R13.reuse, 0x86 ;  /* 0x000000860d957836 */ /* 0x040fe20000000000 */
[----:B------:R-:W0:Y:S01]  /*1af0*/  I2F.RP R36, R40 ;  /* 0x0000002800247306 */ /* 0x000e220000209400 */
[----:B------:R-:W-:Y:S01]  /*1b00*/  ISETP.GE.AND P1, PT, R4, RZ, PT ;  /* 0x000000ff0400720c */ /* 0x000fe20003f26270 */
[C---:B------:R-:W-:Y:S01]  /*1b10*/  VIADD R142, R13.reuse, 0x81 ;  /* 0x000000810d8e7836 */ /* 0x040fe20000000000 */
[----:B------:R-:W-:Y:S01]  /*1b20*/  IABS R41, R151 ;  /* 0x0000009700297213 */ /* 0x000fe20000000000 */
[C---:B------:R-:W-:Y:S01]  /*1b30*/  VIADD R146, R13.reuse, 0x80 ;  /* 0x000000800d927836 */ /* 0x040fe20000000000 */
[----:B------:R-:W-:Y:S01]  /*1b40*/  IABS R43, R4 ;  /* 0x00000004002b7213 */ /* 0x000fe20000000000 */
[----:B------:R-:W-:Y:S01]  /*1b50*/  VIADD R147, R13, 0x7f ;  /* 0x0000007f0d937836 */ /* 0x000fe20000000000 */
[----:B------:R-:W-:Y:S01]  /*1b60*/  IABS R42, R252 ;  /* 0x000000fc002a7213 */ /* 0x000fe20000000000 */
[----:B------:R-:W1:Y:S01]  /*1b70*/  I2F.RP R39, R0 ;  /* 0x0000000000277306 */ /* 0x000e620000209400 */
[----:B------:R-:W-:Y:S01]  /*1b80*/  ISETP.GE.AND P2, PT, R151, RZ, PT ;  /* 0x000000ff9700720c */ /* 0x000fe20003f46270 */
[C---:B------:R-:W-:Y:S01]  /*1b90*/  VIADD R151, R13.reuse, 0x87 ;  /* 0x000000870d977836 */ /* 0x040fe20000000000 */
[----:B------:R-:W-:Y:S01]  /*1ba0*/  ISETP.GE.AND P4, PT, R252, RZ, PT ;  /* 0x000000fffc00720c */ /* 0x000fe20003f86270 */
[----:B------:R-:W-:Y:S01]  /*1bb0*/  VIADD R143, R13, 0x7e ;  /* 0x0000007e0d8f7836 */ /* 0x000fe20000000000 */
[----:B------:R-:W-:Y:S01]  /*1bc0*/  ISETP.GE.AND P5, PT, R251, RZ, PT ;  /* 0x000000fffb00720c */ /* 0x000fe20003fa6270 */
[C---:B------:R-:W-:Y:S01]  /*1bd0*/  VIADD R140, R13.reuse, 0x62 ;  /* 0x000000620d8c7836 */ /* 0x040fe20000000000 */
[----:B------:R-:W-:Y:S01]  /*1be0*/  IABS R49, R237 ;  /* 0x000000ed00317213 */ /* 0x000fe20000000000 */
[----:B0-----:R-:W0:Y:S01]  /*1bf0*/  MUFU.RCP R36, R36 ;  /* 0x0000002400247308 */ /* 0x001e220000001000 */
[----:B------:R-:W-:Y:S01]  /*1c00*/  IABS R57, R233 ;  /* 0x000000e900397213 */ /* 0x000fe20000000000 */
[----:B------:R-:W-:Y:S01]  /*1c10*/  VIADD R138, R13, 0x4c ;  /* 0x0000004c0d8a7836 */ /* 0x000fe20000000000 */
[----:B------:R-:W-:-:S02]  /*1c20*/  IABS R53, R236 ;  /* 0x000000ec00357213 */ /* 0x000fc40000000000 */
[----:B------:R-:W-:Y:S02]  /*1c30*/  IABS R60, R234 ;  /* 0x000000ea003c7213 */ /* 0x000fe40000000000 */
[----:B------:R-:W-:Y:S01]  /*1c40*/  IABS R68, R231 ;  /* 0x000000e700447213 */ /* 0x000fe20000000000 */
[----:B-1----:R-:W1:Y:S01]  /*1c50*/  MUFU.RCP R39, R39 ;  /* 0x0000002700277308 */ /* 0x002e620000001000 */
[----:B------:R-:W-:Y:S02]  /*1c60*/  IABS R76, R229 ;  /* 0x000000e5004c7213 */ /* 0x000fe40000000000 */
[----:B------:R-:W-:Y:S02]  /*1c70*/  IABS R64, R235 ;  /* 0x000000eb00407213 */ /* 0x000fe40000000000 */
[----:B------:R-:W-:Y:S02]  /*1c80*/  IABS R80, R230 ;  /* 0x000000e600507213 */ /* 0x000fe40000000000 */
[----:B------:R-:W-:Y:S01]  /*1c90*/  IABS R84, R227 ;  /* 0x000000e300547213 */ /* 0x000fe20000000000 */
[----:B0-----:R-:W-:Y:S01]  /*1ca0*/  VIADD R36, R36, 0xffffffe ;  /* 0x0ffffffe24247836 */ /* 0x001fe20000000000 */
[----:B------:R-:W-:-:S02]  /*1cb0*/  IABS R72, R232 ;  /* 0x000000e800487213 */ /* 0x000fc40000000000 */
[----:B------:R-:W-:Y:S01]  /*1cc0*/  IABS R88, R228 ;  /* 0x000000e400587213 */ /* 0x000fe20000000000 */
[----:B------:R0:W2:Y:S01]  /*1cd0*/  F2I.FTZ.U32.TRUNC.NTZ R37, R36 ;  /* 0x0000002400257305 */ /* 0x0000a2000021f000 */
[----:B------:R-:W-:Y:S02]  /*1ce0*/  IABS R92, R225 ;  /* 0x000000e1005c7213 */ /* 0x000fe40000000000 */
[----:B------:R-:W-:Y:S01]  /*1cf0*/  IABS R96, R226 ;  /* 0x000000e200607213 */ /* 0x000fe20000000000 */
[----:B-1----:R-:W-:Y:S01]  /*1d00*/  VIADD R39, R39, 0xffffffe ;  /* 0x0ffffffe27277836 */ /* 0x002fe20000000000 */
[----:B------:R-:W-:Y:S02]  /*1d10*/  IABS R100, R224 ;  /* 0x000000e000647213 */ /* 0x000fe40000000000 */
[----:B------:R-:W-:Y:S01]  /*1d20*/  IABS R108, R222 ;  /* 0x000000de006c7213 */ /* 0x000fe20000000000 */
[----:B0-----:R-:W-:Y:S02]  /*1d30*/  IMAD.MOV.U32 R36, RZ, RZ, RZ ;  /* 0x000000ffff247224 */ /* 0x001fe400078e00ff */
[----:B------:R-:W0:Y:S01]  /*1d40*/  F2I.FTZ.U32.TRUNC.NTZ R39, R39 ;  /* 0x0000002700277305 */ /* 0x000e22000021f000 */
[----:B------:R-:W-:-:S02]  /*1d50*/  IABS R112, R223 ;  /* 0x000000df00707213 */ /* 0x000fc40000000000 */
[----:B------:R-:W-:Y:S01]  /*1d60*/  IABS R104, R221 ;  /* 0x000000dd00687213 */ /* 0x000fe20000000000 */
[--C-:B--2---:R-:W-:Y:S01]  /*1d70*/  IMAD.MOV R38, RZ, RZ, -R37.reuse ;  /* 0x000000ffff267224 */ /* 0x104fe200078e0a25 */
[----:B------:R-:W-:Y:S02]  /*1d80*/  IABS R120, R219 ;  /* 0x000000db00787213 */ /* 0x000fe40000000000 */
[----:B------:R-:W-:Y:S01]  /*1d90*/  IABS R125, R220 ;  /* 0x000000dc007d7213 */ /* 0x000fe20000000000 */
[----:B------:R-:W-:Y:S01]  /*1da0*/  IMAD R38, R38, R40, RZ ;  /* 0x0000002826267224 */ /* 0x000fe200078e02ff */
[----:B------:R-:W-:Y:S02]  /*1db0*/  IABS R133, R214 ;  /* 0x000000d600857213 */ /* 0x000fe40000000000 */
[----:B------:R-:W-:Y:S01]  /*1dc0*/  IABS R137, R215 ;  /* 0x000000d700897213 */ /* 0x000fe20000000000 */
[----:B------:R-:W-:Y:S01]  /*1dd0*/  IMAD.HI.U32 R38, R37, R38, R36 ;  /* 0x0000002625267227 */ /* 0x000fe200078e0024 */
[----:B------:R-:W-:-:S02]  /*1de0*/  IABS R37, R250 ;  /* 0x000000fa00257213 */ /* 0x000fc40000000000 */
[----:B------:R-:W-:Y:S01]  /*1df0*/  IABS R129, R217 ;  /* 0x000000d900817213 */ /* 0x000fe20000000000 */
[----:B0-----:R-:W-:Y:S01]  /*1e00*/  IMAD.MOV R36, RZ, RZ, -R39 ;  /* 0x000000ffff247224 */ /* 0x001fe200078e0a27 */
[----:B------:R-:W-:Y:S01]  /*1e10*/  IABS R144, R212 ;  /* 0x000000d400907213 */ /* 0x000fe20000000000 */
[----:B------:R-:W-:Y:S01]  /*1e20*/  IMAD.HI.U32 R38, R38, R41, RZ ;  /* 0x0000002926267227 */ /* 0x000fe200078e00ff */
[----:B------:R-:W-:Y:S02]  /*1e30*/  IABS R141, R216 ;  /* 0x000000d8008d7213 */ /* 0x000fe40000000000 */
[----:B------:R-:W-:Y:S01]  /*1e40*/  IABS R148, R213 ;  /* 0x000000d500947213 */ /* 0x000fe20000000000 */
[----:B------:R-:W-:Y:S01]  /*1e50*/  IMAD.MOV R124, RZ, RZ, -R38 ;  /* 0x000000ffff7c7224 */ /* 0x000fe200078e0a26 */
[----:B------:R-:W-:Y:S01]  /*1e60*/  IABS R156, R211 ;  /* 0x000000d3009c7213 */ /* 0x000fe20000000000 */
[----:B------:R-:W-:Y:S01]  /*1e70*/  IMAD R4, R36, R0, RZ ;  /* 0x0000000024047224 */ /* 0x000fe200078e02ff */
[----:B------:R-:W-:Y:S01]  /*1e80*/  IABS R152, R210 ;  /* 0x000000d200987213 */ /* 0x000fe20000000000 */
[----:B------:R-:W-:Y:S01]  /*1e90*/  IMAD R124, R40, R124, R41 ;  /* 0x0000007c287c7224 */ /* 0x000fe200078e0229 */
[----:B------:R-:W-:Y:S01]  /*1ea0*/  IABS R41, R251 ;  /* 0x000000fb00297213 */ /* 0x000fe20000000000 */
[----:B------:R-:W-:Y:S01]  /*1eb0*/  IMAD.MOV.U32 R38, RZ, RZ, RZ ;  /* 0x000000ffff267224 */ /* 0x000fe200078e00ff */
[----:B------:R-:W-:-:S02]  /*1ec0*/  IABS R251, R245 ;  /* 0x000000f500fb7213 */ /* 0x000fc40000000000 */
[----:B------:R-:W-:Y:S01]  /*1ed0*/  ISETP.GT.U32.AND P0, PT, R40, R124, PT ;  /* 0x0000007c2800720c */ /* 0x000fe20003f04070 */
[----:B------:R-:W-:Y:S01]  /*1ee0*/  IMAD.HI.U32 R4, R39, R4, R38 ;  /* 0x0000000427047227 */ /* 0x000fe200078e0026 */
[----:B------:R-:W-:Y:S02]  /*1ef0*/  IABS R38, R249 ;  /* 0x000000f900267213 */ /* 0x000fe40000000000 */
[----:B------:R-:W-:Y:S02]  /*1f00*/  IABS R164, R207 ;  /* 0x000000cf00a47213 */ /* 0x000fe40000000000 */
[----:B------:R-:W-:Y:S01]  /*1f10*/  IABS R55, R26 ;  /* 0x0000001a00377213 */ /* 0x000fe20000000000 */
[C---:B------:R-:W-:Y:S01]  /*1f20*/  IMAD.HI.U32 R39, R4.reuse, R43, RZ ;  /* 0x0000002b04277227 */ /* 0x040fe200078e00ff */
[----:B------:R-:W-:Y:S02]  /*1f30*/  IABS R70, R190 ;  /* 0x000000be00467213 */ /* 0x000fe40000000000 */
[----:B------:R-:W-:Y:S01]  /*1f40*/  IABS R86, R191 ;  /* 0x000000bf00567213 */ /* 0x000fe20000000000 */
[----:B------:R-:W-:Y:S01]  /*1f50*/  IMAD.HI.U32 R36, R4, R42, RZ ;  /* 0x0000002a04247227 */ /* 0x000fe200078e00ff */
[----:B------:R-:W-:-:S02]  /*1f60*/  IABS R102, R189 ;  /* 0x000000bd00667213 */ /* 0x000fc40000000000 */
[----:B------:R-:W-:Y:S01]  /*1f70*/  IABS R94, R173 ;  /* 0x000000ad005e7213 */ /* 0x000fe20000000000 */
[----:B------:R-:W-:Y:S01]  /*1f80*/  @!P0 IMAD.IADD R124, R124, 0x1, -R40 ;  /* 0x000000017c7c8824 */ /* 0x000fe200078e0a28 */
[----:B------:R-:W-:Y:S01]  /*1f90*/  IABS R158, R174 ;  /* 0x000000ae009e7213 */ /* 0x000fe20000000000 */
[----:B------:R-:W-:Y:S01]  /*1fa0*/  IMAD.MOV R39, RZ, RZ, -R39 ;  /* 0x000000ffff277224 */ /* 0x000fe200078e0a27 */
[----:B------:R-:W-:Y:S01]  /*1fb0*/  IABS R127, R169 ;  /* 0x000000a9007f7213 */ /* 0x000fe20000000000 */
[----:B------:R-:W-:Y:S01]  /*1fc0*/  IMAD.MOV R36, RZ, RZ, -R36 ;  /* 0x000000ffff247224 */ /* 0x000fe200078e0a24 */
[----:B------:R-:W-:Y:S01]  /*1fd0*/  ISETP.GT.U32.AND P3, PT, R40, R124, PT ;  /* 0x0000007c2800720c */ /* 0x000fe20003f64070 */
[C---:B------:R-:W-:Y:S01]  /*1fe0*/  IMAD R43, R0.reuse, R39, R43 ;  /* 0x00000027002b7224 */ /* 0x040fe200078e022b */
[----:B------:R-:W-:Y:S01]  /*1ff0*/  IABS R65, R161 ;  /* 0x000000a100417213 */ /* 0x000fe20000000000 */
[----:B------:R-:W-:Y:S01]  /*2000*/  IMAD R42, R0, R36, R42 ;  /* 0x00000024002a7224 */ /* 0x000fe200078e022a */
[----:B------:R-:W-:Y:S01]  /*2010*/  IABS R136, R34 ;  /* 0x0000002200887213 */ /* 0x000fe20000000000 */
[----:B------:R-:W-:Y:S01]  /*2020*/  IMAD.HI.U32 R44, R4, R41, RZ ;  /* 0x00000029042c7227 */ /* 0x000fe200078e00ff */
[----:B------:R-:W-:-:S02]  /*2030*/  ISETP.GT.U32.AND P0, PT, R0, R43, PT ;  /* 0x0000002b0000720c */ /* 0x000fc40003f04070 */
[----:B------:R-:W-:Y:S01]  /*2040*/  ISETP.GT.U32.AND P6, PT, R0, R42, PT ;  /* 0x0000002a0000720c */ /* 0x000fe20003fc4070 */
[----:B------:R-:W-:Y:S01]  /*2050*/  IMAD.HI.U32 R39, R4, R38, RZ ;  /* 0x0000002604277227 */ /* 0x000fe200078e00ff */
[----:B------:R-:W-:Y:S02]  /*2060*/  IABS R73, R33 ;  /* 0x0000002100497213 */ /* 0x000fe40000000000 */
[----:B------:R-:W-:Y:S01]  /*2070*/  IABS R82, R31 ;  /* 0x0000001f00527213 */ /* 0x000fe20000000000 */
[----:B------:R-:W-:Y:S01]  /*2080*/  @!P3 IMAD.IADD R124, R124, 0x1, -R40 ;  /* 0x000000017c7cb824 */ /* 0x000fe200078e0a28 */
[----:B------:R-:W-:Y:S01]  /*2090*/  ISETP.NE.AND P3, PT, R2, RZ, PT ;  /* 0x000000ff0200720c */ /* 0x000fe20003f65270 */
[----:B------:R-:W-:Y:S01]  /*20a0*/  IMAD.MOV R44, RZ, RZ, -R44 ;  /* 0x000000ffff2c7224 */ /* 0x000fe200078e0a2c */
[----:B------:R-:W-:Y:S01]  /*20b0*/  IABS R40, R247 ;  /* 0x000000f700287213 */ /* 0x000fe20000000000 */
[----:B------:R-:W-:Y:S01]  /*20c0*/  IMAD.MOV R39, RZ, RZ, -R39 ;  /* 0x000000ffff277224 */ /* 0x000fe200078e0a27 */
[----:B------:R-:W-:Y:S01]  /*20d0*/  IABS R91, R28 ;  /* 0x0000001c005b7213 */ /* 0x000fe20000000000 */
[C---:B------:R-:W-:Y:S01]  /*20e0*/  IMAD R41, R0.reuse, R44, R41 ;  /* 0x0000002c00297224 */ /* 0x040fe200078e0229 */
[----:B------:R-:W-:Y:S01]  /*20f0*/  IABS R50, R30 ;  /* 0x0000001e00327213 */ /* 0x000fe20000000000 */
[----:B------:R-:W-:Y:S01]  /*2100*/  @!P2 IMAD.MOV R124, RZ, RZ, -R124 ;  /* 0x000000ffff7ca224 */ /* 0x000fe200078e0a7c */
[----:B------:R-:W-:Y:S01]  /*2110*/  IABS R81, R27 ;  /* 0x0000001b00517213 */ /* 0x000fe20000000000 */
[----:B------:R-:W-:Y:S01]  /*2120*/  IMAD R38, R0, R39, R38 ;  /* 0x0000002700267224 */ /* 0x000fe200078e0226 */
[----:B------:R-:W-:Y:S01]  /*2130*/  IABS R39, R246 ;  /* 0x000000f600277213 */ /* 0x000fe20000000000 */
[--C-:B------:R-:W-:Y:S01]  /*2140*/  @!P0 IMAD.IADD R43, R43, 0x1, -R0.reuse ;  /* 0x000000012b2b8824 */ /* 0x100fe200078e0a00 */
[----:B------:R-:W-:Y:S01]  /*2150*/  IABS R113, R25 ;  /* 0x0000001900717213 */ /* 0x000fe20000000000 */
[----:B------:R-:W-:Y:S01]  /*2160*/  @!P6 IMAD.IADD R42, R42, 0x1, -R0 ;  /* 0x000000012a2ae824 */ /* 0x000fe200078e0a00 */
[----:B------:R-:W-:Y:S01]  /*2170*/  @!P3 LOP3.LUT R124, RZ, R2, RZ, 0x33, !PT ;  /* 0x00000002ff7cb212 */ /* 0x000fe200078e33ff */
[----:B------:R-:W-:Y:S01]  /*2180*/  IMAD.HI.U32 R36, R4, R37, RZ ;  /* 0x0000002504247227 */ /* 0x000fe200078e00ff */
[----:B------:R-:W-:-:S02]  /*2190*/  ISETP.GT.U32.AND P3, PT, R0, R41, PT ;  /* 0x000000290000720c */ /* 0x000fc40003f64070 */
[C---:B------:R-:W-:Y:S01]  /*21a0*/  ISETP.GT.U32.AND P6, PT, R0.reuse, R38, PT ;  /* 0x000000260000720c */ /* 0x040fe20003fc4070 */
[----:B------:R-:W-:Y:S01]  /*21b0*/  IMAD.MOV R36, RZ, RZ, -R36 ;  /* 0x000000ffff247224 */ /* 0x000fe200078e0a24 */
[----:B------:R-:W-:Y:S01]  /*21c0*/  ISETP.GT.U32.AND P2, PT, R0, R43, PT ;  /* 0x0000002b0000720c */ /* 0x000fe20003f44070 */
[----:B------:R-:W-:Y:S01]  /*21d0*/  IMAD.HI.U32 R45, R4, R39, RZ ;  /* 0x00000027042d7227 */ /* 0x000fe200078e00ff */
[C---:B------:R-:W-:Y:S02]  /*21e0*/  ISETP.GT.U32.AND P0, PT, R0.reuse, R42, PT ;  /* 0x0000002a0000720c */ /* 0x040fe40003f04070 */
[----:B------:R-:W-:Y:S01]  /*21f0*/  IABS R2, R242 ;  /* 0x000000f200027213 */ /* 0x000fe20000000000 */
[----:B------:R-:W-:Y:S01]  /*2200*/  IMAD R37, R0, R36, R37 ;  /* 0x0000002400257224 */ /* 0x000fe200078e0225 */
[----:B------:R-:W-:Y:S01]  /*2210*/  IABS R36, R248 ;  /* 0x000000f800247213 */ /* 0x000fe20000000000 */
[----:B------:R-:W-:Y:S01]  /*2220*/  IMAD.MOV R45, RZ, RZ, -R45 ;  /* 0x000000ffff2d7224 */ /* 0x000fe200078e0a2d */
[----:B------:R-:W-:Y:S01]  /*2230*/  IABS R145, R22 ;  /* 0x0000001600917213 */ /* 0x000fe20000000000 */
[--C-:B------:R-:W-:Y:S01]  /*2240*/  @!P3 IMAD.IADD R41, R41, 0x1, -R0.reuse ;  /* 0x000000012929b824 */ /* 0x100fe200078e0a00 */
[----:B------:R-:W-:Y:S01]  /*2250*/  IABS R74, R19 ;  /* 0x00000013004a7213 */ /* 0x000fe20000000000 */
[--C-:B------:R-:W-:Y:S01]  /*2260*/  @!P6 IMAD.IADD R38, R38, 0x1, -R0.reuse ;  /* 0x000000012626e824 */ /* 0x100fe200078e0a00 */
[----:B------:R-:W-:Y:S01]  /*2270*/  IABS R153, R12 ;  /* 0x0000000c00997213 */ /* 0x000fe20000000000 */
[----:B------:R-:W-:Y:S01]  /*2280*/  @!P2 IMAD.IADD R43, R43, 0x1, -R0 ;  /* 0x000000012b2ba824 */ /* 0x000fe200078e0a00 */
[C---:B------:R-:W-:Y:S01]  /*2290*/  ISETP.GT.U32.AND P6, PT, R0.reuse, R41, PT ;  /* 0x000000290000720c */ /* 0x040fe20003fc4070 */
[C---:B------:R-:W-:Y:S01]  /*22a0*/  IMAD R39, R0.reuse, R45, R39 ;  /* 0x0000002d00277224 */ /* 0x040fe200078e0227 */
[----:B------:R-:W-:Y:S01]  /*22b0*/  ISETP.GT.U32.AND P2, PT, R0, R37, PT ;  /* 0x000000250000720c */ /* 0x000fe20003f44070 */
[----:B------:R-:W-:Y:S01]  /*22c0*/  IMAD.HI.U32 R44, R4, R40, RZ ;  /* 0x00000028042c7227 */ /* 0x000fe200078e00ff */
[----:B------:R-:W-:-:S02]  /*22d0*/  IABS R103, R6 ;  /* 0x0000000600677213 */ /* 0x000fc40000000000 */
[----:B------:R-:W-:Y:S01]  /*22e0*/  ISETP.GT.U32.AND P3, PT, R0, R39, PT ;  /* 0x000000270000720c */ /* 0x000fe20003f64070 */
[----:B------:R-:W-:Y:S01]  /*22f0*/  IMAD.HI.U32 R46, R4, R36, RZ ;  /* 0x00000024042e7227 */ /* 0x000fe200078e00ff */
[----:B------:R-:W-:Y:S02]  /*2300*/  IABS R167, R5 ;  /* 0x0000000500a77213 */ /* 0x000fe40000000000 */
[----:B------:R-:W-:Y:S01]  /*2310*/  IABS R130, R146 ;  /* 0x0000009200827213 */ /* 0x000fe20000000000 */
[----:B------:R-:W-:Y:S01]  /*2320*/  IMAD.MOV R44, RZ, RZ, -R44 ;  /* 0x000000ffff2c7224 */ /* 0x000fe200078e0a2c */
[----:B------:R-:W-:Y:S01]  /*2330*/  IABS R97, R143 ;  /* 0x0000008f00617213 */ /* 0x000fe20000000000 */
[----:B------:R-:W-:Y:S01]  /*2340*/  @!P0 IMAD.IADD R42, R42, 0x1, -R0 ;  /* 0x000000012a2a8824 */ /* 0x000fe200078e0a00 */
[----:B------:R-:W-:Y:S01]  /*2350*/  ISETP.GE.AND P0, PT, R249, RZ, PT ;  /* 0x000000fff900720c */ /* 0x000fe20003f06270 */
[----:B------:R-:W-:Y:S01]  /*2360*/  IMAD.MOV R46, RZ, RZ, -R46 ;  /* 0x000000ffff2e7224 */ /* 0x000fe200078e0a2e */
[----:B------:R-:W-:Y:S01]  /*2370*/  IABS R123, R138 ;  /* 0x0000008a007b7213 */ /* 0x000fe20000000000 */
[----:B------:R-:W-:Y:S01]  /*2380*/  IMAD R40, R0, R44, R40 ;  /* 0x0000002c00287224 */ /* 0x000fe200078e0228 */
[----:B------:R-:W-:Y:S01]  /*2390*/  IABS R44, R243 ;  /* 0x000000f3002c7213 */ /* 0x000fe20000000000 */
[--C-:B------:R-:W-:Y:S01]  /*23a0*/  @!P6 IMAD.IADD R41, R41, 0x1, -R0.reuse ;  /* 0x000000012929e824 */ /* 0x100fe200078e0a00 */
[----:B------:R-:W-:Y:S01]  /*23b0*/  IABS R111, R13 ;  /* 0x0000000d006f7213 */ /* 0x000fe20000000000 */
[----:B------:R-:W-:Y:S01]  /*23c0*/  @!P2 IMAD.IADD R37, R37, 0x1, -R0 ;  /* 0x000000012525a824 */ /* 0x000fe200078e0a00 */
[----:B------:R-:W-:Y:S01]  /*23d0*/  ISETP.GE.AND P2, PT, R250, RZ, PT ;  /* 0x000000fffa00720c */ /* 0x000fe20003f46270 */
[----:B------:R-:W-:Y:S01]  /*23e0*/  IMAD.MOV.U32 R47, RZ, RZ, R43 ;  /* 0x000000ffff2f7224 */ /* 0x000fe200078e002b */
[----:B------:R-:W-:Y:S01]  /*23f0*/  IABS R250, R240 ;  /* 0x000000f000fa7213 */ /* 0x000fe20000000000 */
[C---:B------:R-:W-:Y:S01]  /*2400*/  IMAD R36, R0.reuse, R46, R36 ;  /* 0x0000002e00247224 */ /* 0x040fe200078e0224 */
[----:B------:R-:W-:Y:S01]  /*2410*/  ISETP.GT.U32.AND P6, PT, R0, R37, PT ;  /* 0x000000250000720c */ /* 0x000fe20003fc4070 */
[----:B------:R-:W-:-:S02]  /*2420*/  IMAD.MOV.U32 R43, RZ, RZ, R41 ;  /* 0x000000ffff2b7224 */ /* 0x000fc400078e0029 */
[----:B------:R-:W-:Y:S01]  /*2430*/  @!P4 IMAD.MOV R42, RZ, RZ, -R42 ;  /* 0x000000ffff2ac224 */ /* 0x000fe200078e0a2a */
[C---:B------:R-:W-:Y:S01]  /*2440*/  ISETP.GT.U32.AND P4, PT, R0.reuse, R40, PT ;  /* 0x000000280000720c */ /* 0x040fe20003f84070 */
[----:B------:R-:W-:Y:S01]  /*2450*/  @!P3 IMAD.IADD R39, R39, 0x1, -R0 ;  /* 0x000000012727b824 */ /* 0x000fe200078e0a00 */
[C---:B------:R-:W-:Y:S01]  /*2460*/  ISETP.GT.U32.AND P3, PT, R0.reuse, R38, PT ;  /* 0x000000260000720c */ /* 0x040fe20003f64070 */
[----:B------:R-:W-:Y:S01]  /*2470*/  @!P5 IMAD.MOV R43, RZ, RZ, -R43 ;  /* 0x000000ffff2bd224 */ /* 0x000fe200078e0a2b */
[----:B------:R-:W-:Y:S01]  /*2480*/  ISETP.GT.U32.AND P5, PT, R0, R36, PT ;  /* 0x000000240000720c */ /* 0x000fe20003fa4070 */
[----:B------:R-:W-:-:S04]  /*2490*/  IMAD.HI.U32 R45, R4, R2, RZ ;  /* 0x00000002042d7227 */ /* 0x000fc800078e00ff */
[----:B------:R-:W-:Y:S01]  /*24a0*/  @!P1 IMAD.MOV R47, RZ, RZ, -R47 ;  /* 0x000000ffff2f9224 */ /* 0x000fe200078e0a2f */
[----:B------:R-:W-:Y:S01]  /*24b0*/  ISETP.GT.U32.AND P1, PT, R0, R39, PT ;  /* 0x000000270000720c */ /* 0x000fe20003f24070 */
[----:B------:R-:W-:Y:S02]  /*24c0*/  IMAD.MOV R45, RZ, RZ, -R45 ;  /* 0x000000ffff2d7224 */ /* 0x000fe400078e0a2d */
[----:B------:R-:W-:Y:S01]  /*24d0*/  @!P4 IMAD.IADD R40, R40, 0x1, -R0 ;  /* 0x000000012828c824 */ /* 0x000fe200078e0a00 */
[----:B------:R-:W-:Y:S01]  /*24e0*/  STL [R1+0x24], R47 ;  /* 0x0000242f01007387 */ /* 0x000fe20000100800 */
[----:B------:R-:W-:Y:S01]  /*24f0*/  IMAD R2, R0, R45, R2 ;  /* 0x0000002d00027224 */ /* 0x000fe200078e0202 */
[----:B------:R-:W-:Y:S01]  /*2500*/  IABS R45, R244 ;  /* 0x000000f4002d7213 */ /* 0x000fe20000000000 */
[--C-:B------:R-:W-:Y:S01]  /*2510*/  @!P6 IMAD.IADD R37, R37, 0x1, -R0.reuse ;  /* 0x000000012525e824 */ /* 0x100fe200078e0a00 */
[----:B------:R0:W-:Y:S01]  /*2520*/  STL [R1+0x20], R42 ;  /* 0x0000202a01007387 */ /* 0x0001e20000100800 */
[----:B------:R-:W-:Y:S01]  /*2530*/  ISETP.GE.AND P6, PT, R246, RZ, PT ;  /* 0x000000fff600720c */ /* 0x000fe20003fc6270 */
[----:B------:R-:W-:Y:S01]  /*2540*/  @!P5 IMAD.IADD R36, R36, 0x1, -R0 ;  /* 0x000000012424d824 */ /* 0x000fe200078e0a00 */
[----:B------:R-:W-:Y:S01]  /*2550*/  ISETP.GT.U32.AND P5, PT, R0, R40, PT ;  /* 0x000000280000720c */ /* 0x000fe20003fa4070 */
[----:B------:R-:W-:Y:S01]  /*2560*/  IMAD.HI.U32 R41, R4, R45, RZ ;  /* 0x0000002d04297227 */ /* 0x000fe200078e00ff */
[----:B------:R1:W-:Y:S01]  /*2570*/  STL [R1+0x1c], R43 ;  /* 0x00001c2b01007387 */ /* 0x0003e20000100800 */
[----:B------:R-:W-:-:S02]  /*2580*/  ISETP.GE.AND P4, PT, R248, RZ, PT ;  /* 0x000000fff800720c */ /* 0x000fc40003f86270 */
[----:B------:R-:W-:Y:S01]  /*2590*/  @!P3 IMAD.IADD R38, R38, 0x1, -R0 ;  /* 0x000000012626b824 */ /* 0x000fe200078e0a00 */
[----:B------:R-:W-:Y:S01]  /*25a0*/  ISETP.GT.U32.AND P3, PT, R0, R2, PT ;  /* 0x000000020000720c */ /* 0x000fe20003f64070 */
[----:B0-----:R-:W-:Y:S01]  /*25b0*/  IMAD.HI.U32 R42, R4, R44, RZ ;  /* 0x0000002c042a7227 */ /* 0x001fe200078e00ff */
[----:B------:R-:W-:Y:S02]  /*25c0*/  IABS R246, R195 ;  /* 0x000000c300f67213 */ /* 0x000fe40000000000 */
[----:B------:R-:W-:Y:S01]  /*25d0*/  IABS R47, R24 ;  /* 0x00000018002f7213 */ /* 0x000fe20000000000 */
[----:B------:R-:W-:Y:S02]  /*25e0*/  IMAD.MOV R42, RZ, RZ, -R42 ;  /* 0x000000ffff2a7224 */ /* 0x000fe400078e0a2a */
[----:B------:R-:W-:Y:S01]  /*25f0*/  @!P1 IMAD.IADD R39, R39, 0x1, -R0 ;  /* 0x0000000127279824 */ /* 0x000fe200078e0a00 */
[----:B------:R-:W-:Y:S01]  /*2600*/  ISETP.GE.AND P1, PT, R247, RZ, PT ;  /* 0x000000fff700720c */ /* 0x000fe20003f26270 */
[----:B------:R-:W-:-:S02]  /*2610*/  IMAD.MOV R252, RZ, RZ, -R41 ;  /* 0x000000fffffc7224 */ /* 0x000fc400078e0a29 */
[C---:B------:R-:W-:Y:S01]  /*2620*/  IMAD R41, R0.reuse, R42, R44 ;  /* 0x0000002a00297224 */ /* 0x040fe200078e022c */
[----:B------:R-:W-:Y:S01]  /*2630*/  IABS R42, R168 ;  /* 0x000000a8002a7213 */ /* 0x000fe20000000000 */
[----:B-1----:R-:W-:Y:S02]  /*2640*/  IMAD.MOV.U32 R43, RZ, RZ, R38 ;  /* 0x000000ffff2b7224 */ /* 0x002fe400078e0026 */
[----:B------:R-:W-:Y:S02]  /*2650*/  IMAD.MOV.U32 R38, RZ, RZ, R39 ;  /* 0x000000ffff267224 */ /* 0x000fe400078e0027 */
[----:B------:R-:W-:Y:S01]  /*2660*/  @!P0 IMAD.MOV R43, RZ, RZ, -R43 ;  /* 0x000000ffff2b8224 */ /* 0x000fe200078e0a2b */
[C---:B------:R-:W-:Y:S01]  /*2670*/  ISETP.GT.U32.AND P0, PT, R0.reuse, R36, PT ;  /* 0x000000240000720c */ /* 0x040fe20003f04070 */
[----:B------:R-:W-:Y:S01]  /*2680*/  @!P2 IMAD.MOV R37, RZ, RZ, -R37 ;  /* 0x000000ffff25a224 */ /* 0x000fe200078e0a25 */
[----:B------:R-:W-:Y:S01]  /*2690*/  ISETP.GT.U32.AND P2, PT, R0, R41, PT ;  /* 0x000000290000720c */ /* 0x000fe20003f44070 */
[----:B------:R-:W-:Y:S01]  /*26a0*/  @!P6 IMAD.MOV R38, RZ, RZ, -R38 ;  /* 0x000000ffff26e224 */ /* 0x000fe200078e0a26 */
[----:B------:R-:W-:Y:S01]  /*26b0*/  STL [R1+0x18], R43 ;  /* 0x0000182b01007387 */ /* 0x000fe20000100800 */
[--C-:B------:R-:W-:Y:S01]  /*26c0*/  @!P5 IMAD.IADD R40, R40, 0x1, -R0.reuse ;  /* 0x000000012828d824 */ /* 0x100fe200078e0a00 */
[----:B------:R-:W-:Y:S01]  /*26d0*/  ISETP.GE.AND P6, PT, R242, RZ, PT ;  /* 0x000000fff200720c */ /* 0x000fe20003fc6270 */
[----:B------:R-:W-:Y:S01]  /*26e0*/  IMAD R252, R0, R252, R45 ;  /* 0x000000fc00fc7224 */ /* 0x000fe200078e022d */
[----:B------:R0:W-:Y:S01]  /*26f0*/  STL [R1+0x14], R37 ;  /* 0x0000142501007387 */ /* 0x0001e20000100800 */
[----:B------:R-:W-:Y:S01]  /*2700*/  @!P3 IMAD.IADD R2, R2, 0x1, -R0 ;  /* 0x000000010202b824 */ /* 0x000fe200078e0a00 */
[----:B------:R-:W-:Y:S01]  /*2710*/  IABS R45, R238 ;  /* 0x000000ee002d7213 */ /* 0x000fe20000000000 */
[----:B------:R-:W-:Y:S01]  /*2720*/  IMAD.HI.U32 R44, R4, R42, RZ ;  /* 0x0000002a042c7227 */ /* 0x000fe200078e00ff */
[----:B------:R1:W-:Y:S01]  /*2730*/  STL [R1+0x10], R38 ;  /* 0x0000102601007387 */ /* 0x0003e20000100800 */
[----:B------:R-:W-:-:S02]  /*2740*/  ISETP.GT.U32.AND P5, PT, R0, R252, PT ;  /* 0x000000fc0000720c */ /* 0x000fc40003fa4070 */
[--C-:B------:R-:W-:Y:S01]  /*2750*/  @!P0 IMAD.IADD R36, R36, 0x1, -R0.reuse ;  /* 0x0000000124248824 */ /* 0x100fe200078e0a00 */
[----:B------:R-:W-:Y:S01]  /*2760*/  ISETP.GT.U32.AND P3, PT, R0, R2, PT ;  /* 0x000000020000720c */ /* 0x000fe20003f64070 */
[----:B------:R-:W-:Y:S01]  /*2770*/  @!P2 IMAD.IADD R41, R41, 0x1, -R0 ;  /* 0x000000012929a824 */ /* 0x000fe200078e0a00 */
[----:B------:R-:W-:Y:S01]  /*2780*/  ISETP.GE.AND P0, PT, R243, RZ, PT ;  /* 0x000000fff300720c */ /* 0x000fe20003f06270 */
[----:B0-----:R-:W-:Y:S01]  /*2790*/  IMAD.HI.U32 R37, R4, R251, RZ ;  /* 0x000000fb04257227 */ /* 0x001fe200078e00ff */
[----:B------:R-:W-:Y:S02]  /*27a0*/  ISETP.GE.AND P2, PT, R245, RZ, PT ;  /* 0x000000fff500720c */ /* 0x000fe40003f46270 */
[----:B------:R-:W-:Y:S01]  /*27b0*/  IABS R43, R209 ;  /* 0x000000d1002b7213 */ /* 0x000fe20000000000 */
[----:B-1----:R-:W-:Y:S01]  /*27c0*/  IMAD.MOV.U32 R38, RZ, RZ, R40 ;  /* 0x000000ffff267224 */ /* 0x002fe200078e0028 */
[----:B------:R-:W-:Y:S01]  /*27d0*/  IABS R242, R199 ;  /* 0x000000c700f27213 */ /* 0x000fe20000000000 */
[----:B------:R-:W-:-:S02]  /*27e0*/  IMAD.MOV R37, RZ, RZ, -R37 ;  /* 0x000000ffff257224 */ /* 0x000fc400078e0a25 */
[----:B------:R-:W-:Y:S01]  /*27f0*/  @!P1 IMAD.MOV R38, RZ, RZ, -R38 ;  /* 0x000000ffff269224 */ /* 0x000fe200078e0a26 */
[C---:B------:R-:W-:Y:S01]  /*2800*/  ISETP.GT.U32.AND P1, PT, R0.reuse, R41, PT ;  /* 0x000000290000720c */ /* 0x040fe20003f24070 */
[----:B------:R-:W-:Y:S02]  /*2810*/  IMAD R251, R0, R37, R251 ;  /* 0x0000002500fb7224 */ /* 0x000fe400078e02fb */
[--C-:B------:R-:W-:Y:S01]  /*2820*/  @!P5 IMAD.IADD R252, R252, 0x1, -R0.reuse ;  /* 0x00000001fcfcd824 */ /* 0x100fe200078e0a00 */
[----:B------:R0:W-:Y:S01]  /*2830*/  STL [R1+0xc], R38 ;  /* 0x00000c2601007387 */ /* 0x0001e20000100800 */
[----:B------:R-:W-:Y:S01]  /*2840*/  @!P3 IMAD.IADD R2, R2, 0x1, -R0 ;  /* 0x000000010202b824 */ /* 0x000fe200078e0a00 */
[----:B------:R-:W-:Y:S01]  /*2850*/  ISETP.GE.AND P3, PT, R244, RZ, PT ;  /* 0x000000fff400720c */ /* 0x000fe20003f66270 */
[----:B------:R-:W-:Y:S01]  /*2860*/  IMAD.HI.U32 R37, R4, R250, RZ ;  /* 0x000000fa04257227 */ /* 0x000fe200078e00ff */
[----:B------:R-:W-:Y:S02]  /*2870*/  ISETP.GT.U32.AND P5, PT, R0, R252, PT ;  /* 0x000000fc0000720c */ /* 0x000fe40003fa4070 */
[----:B------:R-:W-:Y:S01]  /*2880*/  IABS R244, R178 ;  /* 0x000000b200f47213 */ /* 0x000fe20000000000 */
[----:B------:R-:W-:Y:S01]  /*2890*/  @!P6 IMAD.MOV R2, RZ, RZ, -R2 ;  /* 0x000000ffff02e224 */ /* 0x000fe200078e0a02 */
[----:B------:R-:W-:Y:S01]  /*28a0*/  ISETP.GE.AND P6, PT, R240, RZ, PT ;  /* 0x000000fff000720c */ /* 0x000fe20003fc6270 */
[----:B------:R-:W-:Y:S01]  /*28b0*/  @!P1 IMAD.IADD R41, R41, 0x1, -R0 ;  /* 0x0000000129299824 */ /* 0x000fe200078e0a00 */
[----:B------:R-:W-:Y:S01]  /*28c0*/  ISETP.GE.AND P1, PT, R241, RZ, PT ;  /* 0x000000fff100720c */ /* 0x000fe20003f26270 */
[----:B0-----:R-:W-:Y:S01]  /*28d0*/  IMAD.MOV.U32 R38, RZ, RZ, R36 ;  /* 0x000000ffff267224 */ /* 0x001fe200078e0024 */
[----:B------:R-:W-:Y:S01]  /*28e0*/  IABS R36, R241 ;  /* 0x000000f100247213 */ /* 0x000fe20000000000 */
[----:B------:R-:W-:-:S02]  /*28f0*/  IMAD.MOV R37, RZ, RZ, -R37 ;  /* 0x000000ffff257224 */ /* 0x000fc400078e0a25 */
[----:B------:R-:W-:Y:S01]  /*2900*/  @!P4 IMAD.MOV R38, RZ, RZ, -R38 ;  /* 0x000000ffff26c224 */ /* 0x000fe200078e0a26 */
[C---:B------:R-:W-:Y:S01]  /*2910*/  ISETP.GT.U32.AND P4, PT, R0.reuse, R251, PT ;  /* 0x000000fb0000720c */ /* 0x040fe20003f84070 */
[----:B------:R-:W-:Y:S02]  /*2920*/  IMAD R250, R0, R37, R250 ;  /* 0x0000002500fa7224 */ /* 0x000fe400078e02fa */
[----:B------:R-:W-:Y:S01]  /*2930*/  @!P5 IMAD.IADD R252, R252, 0x1, -R0 ;  /* 0x00000001fcfcd824 */ /* 0x000fe200078e0a00 */
[----:B------:R0:W-:Y:S01]  /*2940*/  STL [R1+0x8], R38 ;  /* 0x0000082601007387 */ /* 0x0001e20000100800 */
[----:B------:R-:W-:Y:S01]  /*2950*/  IMAD.HI.U32 R37, R4, R36, RZ ;  /* 0x0000002404257227 */ /* 0x000fe200078e00ff */
[----:B------:R-:W-:Y:S02]  /*2960*/  ISETP.GT.U32.AND P5, PT, R0, R250, PT ;  /* 0x000000fa0000720c */ /* 0x000fe40003fa4070 */
[----:B------:R1:W-:Y:S01]  /*2970*/  STL [R1+0x4], R2 ;  /* 0x0000040201007387 */ /* 0x0003e20000100800 */
[----:B------:R-:W-:-:S02]  /*2980*/  IMAD.MOV R37, RZ, RZ, -R37 ;  /* 0x000000ffff257224 */ /* 0x000fc400078e0a25 */
[----:B------:R-:W-:Y:S02]  /*2990*/  @!P3 IMAD.MOV R252, RZ, RZ, -R252 ;  /* 0x000000fffffcb224 */ /* 0x000fe400078e0afc */
[----:B------:R-:W-:Y:S01]  /*29a0*/  @!P4 IMAD.IADD R251, R251, 0x1, -R0 ;  /* 0x00000001fbfbc824 */ /* 0x000fe200078e0a00 */
[----:B------:R-:W-:Y:S01]  /*29b0*/  ISETP.GE.AND P4, PT, R239, RZ, PT ;  /* 0x000000ffef00720c */ /* 0x000fe20003f86270 */
[----:B0-----:R-:W-:Y:S02]  /*29c0*/  IMAD.MOV.U32 R38, RZ, RZ, R41 ;  /* 0x000000ffff267224 */ /* 0x001fe400078e0029 */
[C---:B------:R-:W-:Y:S01]  /*29d0*/  IMAD R37, R0.reuse, R37, R36 ;  /* 0x0000002500257224 */ /* 0x040fe200078e0224 */
[----:B-1----:R-:W-:Y:S01]  /*29e0*/  IABS R2, R239 ;  /* 0x000000ef00027213 */ /* 0x002fe20000000000 */
[----:B------:R-:W-:Y:S01]  /*29f0*/  @!P0 IMAD.MOV R38, RZ, RZ, -R38 ;  /* 0x000000ffff268224 */ /* 0x000fe200078e0a26 */
[----:B------:R-:W-:Y:S01]  /*2a00*/  ISETP.GT.U32.AND P0, PT, R0, R251, PT ;  /* 0x000000fb0000720c */ /* 0x000fe20003f04070 */
[----:B------:R-:W-:Y:S01]  /*2a10*/  @!P5 IMAD.IADD R250, R250, 0x1, -R0 ;  /* 0x00000001fafad824 */ /* 0x000fe200078e0a00 */
[----:B------:R-:W-:Y:S01]  /*2a20*/  ISETP.GT.U32.AND P3, PT, R0, R37, PT ;  /* 0x000000250000720c */ /* 0x000fe20003f64070 */
[----:B------:R-:W-:Y:S01]  /*2a30*/  IMAD.MOV.U32 R41, RZ, RZ, R2 ;  /* 0x000000ffff297224 */ /* 0x000fe200078e0002 */
[----:B------:R0:W-:Y:S01]  /*2a40*/  STL [R1], R38 ;  /* 0x0000002601007387 */ /* 0x0001e20000100800 */
[----:B------:R-:W-:Y:S01]  /*2a50*/  IMAD.HI.U32 R2, R4, R45, RZ ;  /* 0x0000002d04027227 */ /* 0x000fe200078e00ff */
[----:B------:R-:W-:-:S02]  /*2a60*/  ISETP.GT.U32.AND P5, PT, R0, R250, PT ;  /* 0x000000fa0000720c */ /* 0x000fc40003fa4070 */
[----:B------:R-:W-:Y:S01]  /*2a70*/  IABS R239, R20 ;  /* 0x0000001400ef7213 */ /* 0x000fe20000000000 */
[----:B------:R-:W-:Y:S01]  /*2a80*/  IMAD.MOV R2, RZ, RZ, -R2 ;  /* 0x000000ffff027224 */ /* 0x000fe200078e0a02 */
[----:B------:R-:W-:Y:S01]  /*2a90*/  STL [R1+0x2074], R252 ;  /* 0x002074fc01007387 */ /* 0x000fe20000100800 */
[----:B------:R-:W-:-:S04]  /*2aa0*/  IMAD.HI.U32 R36, R4, R41, RZ ;  /* 0x0000002904247227 */ /* 0x000fc800078e00ff */
[----:B------:R-:W-:Y:S01]  /*2ab0*/  @!P0 IMAD.IADD R251, R251, 0x1, -R0 ;  /* 0x00000001fbfb8824 */ /* 0x000fe200078e0a00 */
[----:B------:R-:W-:Y:S01]  /*2ac0*/  ISETP.GE.AND P0, PT, R238, RZ, PT ;  /* 0x000000ffee00720c */ /* 0x000fe20003f06270 */
[C---:B------:R-:W-:Y:S01]  /*2ad0*/  IMAD R45, R0.reuse, R2, R45 ;  /* 0x00000002002d7224 */ /* 0x040fe200078e022d */
[----:B------:R-:W-:Y:S01]  /*2ae0*/  IABS R238, R198 ;  /* 0x000000c600ee7213 */ /* 0x000fe20000000000 */
[----:B------:R-:W-:Y:S02]  /*2af0*/  @!P2 IMAD.MOV R251, RZ, RZ, -R251 ;  /* 0x000000fffffba224 */ /* 0x000fe400078e0afb */
[----:B------:R-:W-:Y:S01]  /*2b00*/  IMAD.MOV R36, RZ, RZ, -R36 ;  /* 0x000000ffff247224 */ /* 0x000fe200078e0a24 */
[----:B------:R-:W-:Y:S01]  /*2b10*/  ISETP.GT.U32.AND P2, PT, R0, R45, PT ;  /* 0x0000002d0000720c */ /* 0x000fe20003f44070 */
[----:B------:R-:W-:Y:S01]  /*2b20*/  IMAD.HI.U32 R2, R4, R49, RZ ;  /* 0x0000003104027227 */ /* 0x000fe200078e00ff */
[----:B------:R-:W-:Y:S03]  /*2b30*/  STL [R1+0x2078], R251 ;  /* 0x002078fb01007387 */ /* 0x000fe60000100800 */
[----:B------:R-:W-:-:S02]  /*2b40*/  IMAD R41, R0, R36, R41 ;  /* 0x0000002400297224 */ /* 0x000fc400078e0229 */
[----:B------:R-:W-:Y:S02]  /*2b50*/  IMAD.MOV R2, RZ, RZ, -R2 ;  /* 0x000000ffff027224 */ /* 0x000fe400078e0a02 */
[--C-:B------:R-:W-:Y:S01]  /*2b60*/  @!P5 IMAD.IADD R250, R250, 0x1, -R0.reuse ;  /* 0x00000001fafad824 */ /* 0x100fe200078e0a00 */
[C---:B------:R-:W-:Y:S01]  /*2b70*/  ISETP.GT.U32.AND P5, PT, R0.reuse, R41, PT ;  /* 0x000000290000720c */ /* 0x040fe20003fa4070 */
[----:B------:R-:W-:Y:S02]  /*2b80*/  IMAD R49, R0, R2, R49 ;  /* 0x0000000200317224 */ /* 0x000fe400078e0231 */
[----:B------:R-:W-:Y:S02]  /*2b90*/  @!P2 IMAD.IADD R45, R45, 0x1, -R0 ;  /* 0x000000012d2da824 */ /* 0x000fe400078e0a00 */
[----:B------:R-:W-:-:S03]  /*2ba0*/  IMAD.HI.U32 R2, R4, R57, RZ ;  /* 0x0000003904027227 */ /* 0x000fc600078e00ff */
[C---:B------:R-:W-:Y:S01]  /*2bb0*/  ISETP.GT.U32.AND P2, PT, R0.reuse, R45, PT ;  /* 0x0000002d0000720c */ /* 0x040fe20003f44070 */
[----:B------:R-:W-:Y:S02]  /*2bc0*/  IMAD.MOV R2, RZ, RZ, -R2 ;  /* 0x000000ffff027224 */ /* 0x000fe400078e0a02 */
[--C-:B------:R-:W-:Y:S02]  /*2bd0*/  @!P3 IMAD.IADD R37, R37, 0x1, -R0.reuse ;  /* 0x000000012525b824 */ /* 0x100fe400078e0a00 */
[C---:B------:R-:W-:Y:S02]  /*2be0*/  IMAD R57, R0.reuse, R2, R57 ;  /* 0x0000000200397224 */ /* 0x040fe400078e0239 */
[----:B------:R-:W-:Y:S01]  /*2bf0*/  @!P5 IMAD.IADD R41, R41, 0x1, -R0 ;  /* 0x000000012929d824 */ /* 0x000fe200078e0a00 */
[----:B------:R-:W-:Y:S01]  /*2c00*/  ISETP.GT.U32.AND P3, PT, R0, R37, PT ;  /* 0x000000250000720c */ /* 0x000fe20003f64070 */
[----:B------:R-:W-:-:S03]  /*2c10*/  IMAD.HI.U32 R36, R4, R53, RZ ;  /* 0x0000003504247227 */ /* 0x000fc600078e00ff */
[C---:B------:R-:W-:Y:S01]  /*2c20*/  ISETP.GT.U32.AND P5, PT, R0.reuse, R41, PT ;  /* 0x000000290000720c */ /* 0x040fe20003fa4070 */
[----:B------:R-:W-:Y:S01]  /*2c30*/  @!P2 IMAD.IADD R45, R45, 0x1, -R0 ;  /* 0x000000012d2da824 */ /* 0x000fe200078e0a00 */
[----:B------:R-:W-:Y:S01]  /*2c40*/  ISETP.GT.U32.AND P2, PT, R0, R57, PT ;  /* 0x000000390000720c */ /* 0x000fe20003f44070 */
[----:B------:R-:W-:Y:S02]  /*2c50*/  IMAD.MOV R36, RZ, RZ, -R36 ;  /* 0x000000ffff247224 */ /* 0x000fe400078e0a24 */
[----:B------:R-:W-:-:S04]  /*2c60*/  IMAD.HI.U32 R2, R4, R60, RZ ;  /* 0x0000003c04027227 */ /* 0x000fc800078e00ff */
[C---:B------:R-:W-:Y:S02]  /*2c70*/  IMAD R53, R0.reuse, R36, R53 ;  /* 0x0000002400357224 */ /* 0x040fe400078e0235 */
[--C-:B------:R-:W-:Y:S01]  /*2c80*/  @!P3 IMAD.IADD R37, R37, 0x1, -R0.reuse ;  /* 0x000000012525b824 */ /* 0x100fe200078e0a00 */
[----:B------:R-:W-:Y:S01]  /*2c90*/  ISETP.GT.U32.AND P3, PT, R0, R49, PT ;  /* 0x000000310000720c */ /* 0x000fe20003f64070 */
[--C-:B------:R-:W-:Y:S01]  /*2ca0*/  @!P5 IMAD.IADD R41, R41, 0x1, -R0.reuse ;  /* 0x000000012929d824 */ /* 0x100fe200078e0a00 */
[----:B------:R-:W-:Y:S01]  /*2cb0*/  ISETP.GE.AND P5, PT, R236, RZ, PT ;  /* 0x000000ffec00720c */ /* 0x000fe20003fa6270 */
[----:B------:R-:W-:Y:S02]  /*2cc0*/  @!P2 IMAD.IADD R57, R57, 0x1, -R0 ;  /* 0x000000013939a824 */ /* 0x000fe400078e0a00 */
[----:B------:R-:W-:Y:S01]  /*2cd0*/  @!P1 IMAD.MOV R37, RZ, RZ, -R37 ;  /* 0x000000ffff259224 */ /* 0x000fe200078e0a25 */
[C---:B------:R-:W-:Y:S01]  /*2ce0*/  ISETP.GT.U32.AND P1, PT, R0.reuse, R53, PT ;  /* 0x000000350000720c */ /* 0x040fe20003f24070 */
[----:B------:R-:W-:Y:S01]  /*2cf0*/  IMAD.MOV R2, RZ, RZ, -R2 ;  /* 0x000000ffff027224 */ /* 0x000fe200078e0a02 */
[C---:B------:R-:W-:Y:S01]  /*2d00*/  ISETP.GT.U32.AND P2, PT, R0.reuse, R57, PT ;  /* 0x000000390000720c */ /* 0x040fe20003f44070 */
[----:B------:R-:W-:Y:S01]  /*2d10*/  @!P4 IMAD.MOV R41, RZ, RZ, -R41 ;  /* 0x000000ffff29c224 */ /* 0x000fe200078e0a29 */
[----:B------:R-:W-:Y:S01]  /*2d20*/  ISETP.GE.AND P4, PT, R233, RZ, PT ;  /* 0x000000ffe900720c */ /* 0x000fe20003f86270 */
[----:B------:R-:W-:Y:S01]  /*2d30*/  IMAD R60, R0, R2, R60 ;  /* 0x00000002003c7224 */ /* 0x000fe200078e023c */
[----:B------:R-:W-:Y:S01]  /*2d40*/  IABS R233, R8 ;  /* 0x0000000800e97213 */ /* 0x000fe20000000000 */
[----:B------:R-:W-:-:S04]  /*2d50*/  IMAD.HI.U32 R2, R4, R68, RZ ;  /* 0x0000004404027227 */ /* 0x000fc800078e00ff */
[----:B------:R-:W-:Y:S02]  /*2d60*/  IMAD.MOV R2, RZ, RZ, -R2 ;  /* 0x000000ffff027224 */ /* 0x000fe400078e0a02 */
[--C-:B------:R-:W-:Y:S02]  /*2d70*/  @!P1 IMAD.IADD R53, R53, 0x1, -R0.reuse ;  /* 0x0000000135359824 */ /* 0x100fe400078e0a00 */
[----:B------:R-:W-:Y:S01]  /*2d80*/  @!P2 IMAD.IADD R57, R57, 0x1, -R0 ;  /* 0x000000013939a824 */ /* 0x000fe200078e0a00 */
[----:B------:R-:W-:Y:S01]  /*2d90*/  ISETP.GE.AND P2, PT, R232, RZ, PT ;  /* 0x000000ffe800720c */ /* 0x000fe20003f46270 */
[C---:B------:R-:W-:Y:S01]  /*2da0*/  IMAD R68, R0.reuse, R2, R68 ;  /* 0x0000000200447224 */ /* 0x040fe200078e0244 */
[C---:B------:R-:W-:Y:S01]  /*2db0*/  ISETP.GT.U32.AND P1, PT, R0.reuse, R53, PT ;  /* 0x000000350000720c */ /* 0x040fe20003f24070 */
[----:B------:R-:W-:Y:S02]  /*2dc0*/  @!P3 IMAD.IADD R49, R49, 0x1, -R0 ;  /* 0x000000013131b824 */ /* 0x000fe400078e0a00 */
[----:B------:R-:W-:Y:S01]  /*2dd0*/  @!P4 IMAD.MOV R57, RZ, RZ, -R57 ;  /* 0x000000ffff39c224 */ /* 0x000fe200078e0a39 */
[C---:B------:R-:W-:Y:S01]  /*2de0*/  ISETP.GT.U32.AND P4, PT, R0.reuse, R68, PT ;  /* 0x000000440000720c */ /* 0x040fe20003f84070 */
[----:B------:R-:W-:Y:S01]  /*2df0*/  @!P6 IMAD.MOV R250, RZ, RZ, -R250 ;  /* 0x000000fffffae224 */ /* 0x000fe200078e0afa */
[----:B------:R-:W-:Y:S01]  /*2e00*/  ISETP.GT.U32.AND P3, PT, R0, R49, PT ;  /* 0x000000310000720c */ /* 0x000fe20003f64070 */
[----:B------:R-:W-:Y:S01]  /*2e10*/  IMAD.HI.U32 R2, R4, R76, RZ ;  /* 0x0000004c04027227 */ /* 0x000fe200078e00ff */
[----:B------:R-:W-:-:S02]  /*2e20*/  ISETP.GE.AND P6, PT, R237, RZ, PT ;  /* 0x000000ffed00720c */ /* 0x000fc40003fc6270 */
[----:B------:R-:W-:Y:S01]  /*2e30*/  STL [R1+0x207c], R250 ;  /* 0x00207cfa01007387 */ /* 0x000fe20000100800 */
[----:B------:R-:W-:Y:S02]  /*2e40*/  IMAD.MOV R2, RZ, RZ, -R2 ;  /* 0x000000ffff027224 */ /* 0x000fe400078e0a02 */
[--C-:B------:R-:W-:Y:S01]  /*2e50*/  @!P1 IMAD.IADD R53, R53, 0x1, -R0.reuse ;  /* 0x0000000135359824 */ /* 0x100fe200078e0a00 */
[----:B------:R-:W-:Y:S01]  /*2e60*/  ISETP.GT.U32.AND P1, PT, R0, R60, PT ;  /* 0x0000003c0000720c */ /* 0x000fe20003f24070 */
[----:B------:R-:W-:Y:S01]  /*2e70*/  IMAD.HI.U32 R36, R4, R64, RZ ;  /* 0x0000004004247227 */ /* 0x000fe200078e00ff */
[----:B------:R1:W-:Y:S03]  /*2e80*/  STL [R1+0x2080], R37 ;  /* 0x0020802501007387 */ /* 0x0003e60000100800 */
[--C-:B------:R-:W-:Y:S01]  /*2e90*/  @!P4 IMAD.IADD R68, R68, 0x1, -R0.reuse ;  /* 0x000000014444c824 */ /* 0x100fe200078e0a00 */
[----:B------:R-:W-:Y:S01]  /*2ea0*/  STL [R1+0x2084], R41 ;  /* 0x0020842901007387 */ /* 0x000fe20000100800 */
[----:B------:R-:W-:Y:S01]  /*2eb0*/  @!P3 IMAD.IADD R49, R49, 0x1, -R0 ;  /* 0x000000013131b824 */ /* 0x000fe200078e0a00 */
[----:B------:R-:W-:Y:S01]  /*2ec0*/  ISETP.GE.AND P3, PT, R235, RZ, PT ;  /* 0x000000ffeb00720c */ /* 0x000fe20003f66270 */
[C---:B------:R-:W-:Y:S01]  /*2ed0*/  IMAD R76, R0.reuse, R2, R76 ;  /* 0x00000002004c7224 */ /* 0x040fe200078e024c */
[----:B------:R-:W-:Y:S01]  /*2ee0*/  ISETP.GT.U32.AND P4, PT, R0, R68, PT ;  /* 0x000000440000720c */ /* 0x000fe20003f84070 */
[----:B------:R-:W-:-:S04]  /*2ef0*/  IMAD.HI.U32 R2, R4, R80, RZ ;  /* 0x0000005004027227 */ /* 0x000fc800078e00ff */
[----:B------:R-:W-:Y:S02]  /*2f00*/  IMAD.MOV R36, RZ, RZ, -R36 ;  /* 0x000000ffff247224 */ /* 0x000fe400078e0a24 */
[----:B------:R-:W-:Y:S01]  /*2f10*/  @!P6 IMAD.MOV R49, RZ, RZ, -R49 ;  /* 0x000000ffff31e224 */ /* 0x000fe200078e0a31 */
[----:B------:R-:W-:Y:S01]  /*2f20*/  ISETP.GE.AND P6, PT, R231, RZ, PT ;  /* 0x000000ffe700720c */ /* 0x000fe20003fc6270 */
[----:B0-----:R-:W-:Y:S02]  /*2f30*/  IMAD.MOV R38, RZ, RZ, -R2 ;  /* 0x000000ffff267224 */ /* 0x001fe400078e0a02 */
[----:B------:R-:W-:Y:S02]  /*2f40*/  IMAD R64, R0, R36, R64 ;  /* 0x0000002400407224 */ /* 0x000fe400078e0240 */
[----:B------:R-:W-:-:S04]  /*2f50*/  IMAD.HI.U32 R2, R4, R84, RZ ;  /* 0x0000005404027227 */ /* 0x000fc800078e00ff */
[----:B------:R-:W-:Y:S01]  /*2f60*/  @!P5 IMAD.MOV R53, RZ, RZ, -R53 ;  /* 0x000000ffff35d224 */ /* 0x000fe200078e0a35 */
[----:B------:R-:W-:Y:S01]  /*2f70*/  ISETP.GT.U32.AND P5, PT, R0, R64, PT ;  /* 0x000000400000720c */ /* 0x000fe20003fa4070 */
[----:B------:R-:W-:Y:S02]  /*2f80*/  @!P1 IMAD.IADD R60, R60, 0x1, -R0 ;  /* 0x000000013c3c9824 */ /* 0x000fe400078e0a00 */
[C---:B------:R-:W-:Y:S02]  /*2f90*/  IMAD R80, R0.reuse, R38, R80 ;  /* 0x0000002600507224 */ /* 0x040fe400078e0250 */
[----:B------:R-:W-:Y:S01]  /*2fa0*/  IMAD.MOV R2, RZ, RZ, -R2 ;  /* 0x000000ffff027224 */ /* 0x000fe200078e0a02 */
[----:B------:R-:W-:Y:S01]  /*2fb0*/  ISETP.GT.U32.AND P1, PT, R0, R60, PT ;  /* 0x0000003c0000720c */ /* 0x000fe20003f24070 */
[----:B------:R-:W-:Y:S01]  /*2fc0*/  @!P4 IMAD.IADD R68, R68, 0x1, -R0 ;  /* 0x000000014444c824 */ /* 0x000fe200078e0a00 */
[C---:B------:R-:W-:Y:S01]  /*2fd0*/  ISETP.GT.U32.AND P4, PT, R0.reuse, R80, PT ;  /* 0x000000500000720c */ /* 0x040fe20003f84070 */
[----:B------:R-:W-:-:S02]  /*2fe0*/  IMAD R84, R0, R2, R84 ;  /* 0x0000000200547224 */ /* 0x000fc400078e0254 */
[----:B------:R-:W-:-:S04]  /*2ff0*/  IMAD.HI.U32 R36, R4, R72, RZ ;  /* 0x0000004804247227 */ /* 0x000fc800078e00ff */
[----:B------:R-:W-:Y:S01]  /*3000*/  @!P6 IMAD.MOV R68, RZ, RZ, -R68 ;  /* 0x000000ffff44e224 */ /* 0x000fe200078e0a44 */
[----:B------:R-:W-:Y:S01]  /*3010*/  ISETP.GT.U32.AND P6, PT, R0, R84, PT ;  /* 0x000000540000720c */ /* 0x000fe20003fc4070 */
[----:B------:R-:W-:Y:S02]  /*3020*/  IMAD.MOV R36, RZ, RZ, -R36 ;  /* 0x000000ffff247224 */ /* 0x000fe400078e0a24 */
[----:B------:R-:W-:Y:S02]  /*3030*/  @!P5 IMAD.IADD R64, R64, 0x1, -R0 ;  /* 0x000000014040d824 */ /* 0x000fe400078e0a00 */
[----:B------:R-:W-:Y:S02]  /*3040*/  IMAD R72, R0, R36, R72 ;  /* 0x0000002400487224 */ /* 0x000fe400078e0248 */
[----:B------:R-:W-:Y:S01]  /*3050*/  IMAD.HI.U32 R36, R4, R88, RZ ;  /* 0x0000005804247227 */ /* 0x000fe200078e00ff */
[----:B------:R-:W-:-:S03]  /*3060*/  ISETP.GT.U32.AND P5, PT, R0, R64, PT ;  /* 0x000000400000720c */ /* 0x000fc60003fa4070 */
[--C-:B------:R-:W-:Y:S01]  /*3070*/  @!P1 IMAD.IADD R60, R60, 0x1, -R0.reuse ;  /* 0x000000013c3c9824 */ /* 0x100fe200078e0a00 */
[----:B------:R-:W-:Y:S01]  /*3080*/  ISETP.GT.U32.AND P1, PT, R0, R72, PT ;  /* 0x000000480000720c */ /* 0x000fe20003f24070 */
[----:B------:R-:W-:Y:S01]  /*3090*/  @!P4 IMAD.IADD R80, R80, 0x1, -R0 ;  /* 0x000000015050c824 */ /* 0x000fe200078e0a00 */
[----:B------:R-:W-:Y:S01]  /*30a0*/  ISETP.GE.AND P4, PT, R228, RZ, PT ;  /* 0x000000ffe400720c */ /* 0x000fe20003f86270 */
[----:B------:R-:W-:Y:S02]  /*30b0*/  IMAD.MOV R36, RZ, RZ, -R36 ;  /* 0x000000ffff247224 */ /* 0x000fe400078e0a24 */
[----:B------:R-:W-:Y:S01]  /*30c0*/  @!P6 IMAD.IADD R84, R84, 0x1, -R0 ;  /* 0x000000015454e824 */ /* 0x000fe200078e0a00 */
[C---:B------:R-:W-:Y:S01]  /*30d0*/  ISETP.GT.U32.AND P6, PT, R0.reuse, R80, PT ;  /* 0x000000500000720c */ /* 0x040fe20003fc4070 */
[----:B------:R-:W-:Y:S02]  /*30e0*/  IMAD R88, R0, R36, R88 ;  /* 0x0000002400587224 */ /* 0x000fe400078e0258 */
[----:B------:R-:W-:-:S04]  /*30f0*/  IMAD.HI.U32 R36, R4, R92, RZ ;  /* 0x0000005c04247227 */ /* 0x000fc800078e00ff */
[----:B------:R-:W-:Y:S02]  /*3100*/  IMAD.MOV R36, RZ, RZ, -R36 ;  /* 0x000000ffff247224 */ /* 0x000fe400078e0a24 */
[----:B------:R-:W-:-:S04]  /*3110*/  IMAD.HI.U32 R2, R4, R96, RZ ;  /* 0x0000006004027227 */ /* 0x000fc800078e00ff */
[--C-:B------:R-:W-:Y:S01]  /*3120*/  @!P5 IMAD.IADD R64, R64, 0x1, -R0.reuse ;  /* 0x000000014040d824 */ /* 0x100fe200078e0a00 */
[----:B------:R-:W-:Y:S01]  /*3130*/  ISETP.GT.U32.AND P5, PT, R0, R76, PT ;  /* 0x0000004c0000720c */ /* 0x000fe20003fa4070 */
[----:B------:R-:W-:Y:S01]  /*3140*/  @!P1 IMAD.IADD R72, R72, 0x1, -R0 ;  /* 0x0000000148489824 */ /* 0x000fe200078e0a00 */
[----:B------:R-:W-:Y:S01]  /*3150*/  ISETP.GE.AND P1, PT, R230, RZ, PT ;  /* 0x000000ffe600720c */ /* 0x000fe20003f26270 */
[C---:B------:R-:W-:Y:S01]  /*3160*/  IMAD R92, R0.reuse, R36, R92 ;  /* 0x00000024005c7224 */ /* 0x040fe200078e025c */
[----:B------:R-:W-:Y:S01]  /*3170*/  IABS R230, R163 ;  /* 0x000000a300e67213 */ /* 0x000fe20000000000 */
[----:B------:R-:W-:Y:S02]  /*3180*/  IMAD.MOV R2, RZ, RZ, -R2 ;  /* 0x000000ffff027224 */ /* 0x000fe400078e0a02 */
[----:B------:R-:W-:Y:S01]  /*3190*/  @!P3 IMAD.MOV R64, RZ, RZ, -R64 ;  /* 0x000000ffff40b224 */ /* 0x000fe200078e0a40 */
[----:B------:R-:W-:Y:S01]  /*31a0*/  ISETP.GT.U32.AND P3, PT, R0, R72, PT ;  /* 0x000000480000720c */ /* 0x000fe20003f64070 */
[----:B------:R-:W-:Y:S01]  /*31b0*/  @!P6 IMAD.IADD R80, R80, 0x1, -R0 ;  /* 0x000000015050e824 */ /* 0x000fe200078e0a00 */
[C---:B------:R-:W-:Y:S01]  /*31c0*/  ISETP.GT.U32.AND P6, PT, R0.reuse, R92, PT ;  /* 0x0000005c0000720c */ /* 0x040fe20003fc4070 */
[----:B------:R-:W-:-:S02]  /*31d0*/  IMAD R96, R0, R2, R96 ;  /* 0x0000000200607224 */ /* 0x000fc400078e0260 */
[----:B------:R-:W-:-:S04]  /*31e0*/  IMAD.HI.U32 R2, R4, R100, RZ ;  /* 0x0000006404027227 */ /* 0x000fc800078e00ff */
[----:B------:R-:W-:Y:S02]  /*31f0*/  IMAD.MOV R2, RZ, RZ, -R2 ;  /* 0x000000ffff027224 */ /* 0x000fe400078e0a02 */
[----:B------:R-:W-:Y:S02]  /*3200*/  @!P1 IMAD.MOV R80, RZ, RZ, -R80 ;  /* 0x000000ffff509224 */ /* 0x000fe400078e0a50 */
[----:B------:R-:W-:Y:S02]  /*3210*/  IMAD R100, R0, R2, R100 ;  /* 0x0000000200647224 */ /* 0x000fe400078e0264 */
[--C-:B------:R-:W-:Y:S01]  /*3220*/  @!P3 IMAD.IADD R72, R72, 0x1, -R0.reuse ;  /* 0x000000014848b824 */ /* 0x100fe200078e0a00 */
[----:B------:R-:W-:Y:S01]  /*3230*/  ISETP.GT.U32.AND P3, PT, R0, R88, PT ;  /* 0x000000580000720c */ /* 0x000fe20003f64070 */
[----:B------:R-:W-:Y:S01]  /*3240*/  @!P6 IMAD.IADD R92, R92, 0x1, -R0 ;  /* 0x000000015c5ce824 */ /* 0x000fe200078e0a00 */
[----:B------:R-:W-:Y:S01]  /*3250*/  ISETP.GT.U32.AND P6, PT, R0, R100, PT ;  /* 0x000000640000720c */ /* 0x000fe20003fc4070 */
[----:B------:R-:W-:-:S03]  /*3260*/  IMAD.HI.U32 R36, R4, R108, RZ ;  /* 0x0000006c04247227 */ /* 0x000fc600078e00ff */
[----:B------:R-:W-:Y:S01]  /*3270*/  ISETP.GT.U32.AND P1, PT, R0, R92, PT ;  /* 0x0000005c0000720c */ /* 0x000fe20003f24070 */
[----:B------:R-:W-:Y:S02]  /*3280*/  IMAD.MOV R36, RZ, RZ, -R36 ;  /* 0x000000ffff247224 */ /* 0x000fe400078e0a24 */
[----:B------:R-:W-:-:S04]  /*3290*/  IMAD.HI.U32 R2, R4, R104, RZ ;  /* 0x0000006804027227 */ /* 0x000fc800078e00ff */
[--C-:B------:R-:W-:Y:S01]  /*32a0*/  @!P3 IMAD.IADD R88, R88, 0x1, -R0.reuse ;  /* 0x000000015858b824 */ /* 0x100fe200078e0a00 */
[----:B------:R-:W-:Y:S01]  /*32b0*/  ISETP.GE.AND P3, PT, R225, RZ, PT ;  /* 0x000000ffe100720c */ /* 0x000fe20003f66270 */
[----:B------:R-:W-:Y:S01]  /*32c0*/  @!P6 IMAD.IADD R100, R100, 0x1, -R0 ;  /* 0x000000016464e824 */ /* 0x000fe200078e0a00 */
[----:B------:R-:W-:Y:S01]  /*32d0*/  IABS R225, R10 ;  /* 0x0000000a00e17213 */ /* 0x000fe20000000000 */
[----:B------:R-:W-:Y:S02]  /*32e0*/  IMAD R108, R0, R36, R108 ;  /* 0x00000024006c7224 */ /* 0x000fe400078e026c */
[----:B------:R-:W-:Y:S01]  /*32f0*/  IMAD.HI.U32 R36, R4, R112, RZ ;  /* 0x0000007004247227 */ /* 0x000fe200078e00ff */
[----:B------:R-:W-:-:S03]  /*3300*/  ISETP.GT.U32.AND P6, PT, R0, R100, PT ;  /* 0x000000640000720c */ /* 0x000fc60003fc4070 */
[----:B------:R-:W-:Y:S02]  /*3310*/  @!P1 IMAD.IADD R92, R92, 0x1, -R0 ;  /* 0x000000015c5c9824 */ /* 0x000fe400078e0a00 */
[----:B------:R-:W-:Y:S02]  /*3320*/  IMAD.MOV R36, RZ, RZ, -R36 ;  /* 0x000000ffff247224 */ /* 0x000fe400078e0a24 */
[----:B------:R-:W-:Y:S01]  /*3330*/  @!P3 IMAD.MOV R92, RZ, RZ, -R92 ;  /* 0x000000ffff5cb224 */ /* 0x000fe200078e0a5c */
[C---:B------:R-:W-:Y:S01]  /*3340*/  ISETP.GT.U32.AND P3, PT, R0.reuse, R108, PT ;  /* 0x0000006c0000720c */ /* 0x040fe20003f64070 */
[----:B------:R-:W-:Y:S02]  /*3350*/  IMAD R112, R0, R36, R112 ;  /* 0x0000002400707224 */ /* 0x000fe400078e0270 */
[----:B------:R-:W-:Y:S02]  /*3360*/  IMAD.MOV R2, RZ, RZ, -R2 ;  /* 0x000000ffff027224 */ /* 0x000fe400078e0a02 */
[----:B------:R-:W-:Y:S01]  /*3370*/  @!P6 IMAD.IADD R100, R100, 0x1, -R0 ;  /* 0x000000016464e824 */ /* 0x000fe200078e0a00 */
[C---:B------:R-:W-:Y:S01]  /*3380*/  ISETP.GT.U32.AND P6, PT, R0.reuse, R112, PT ;  /* 0x000000700000720c */ /* 0x040fe20003fc4070 */
[----:B------:R-:W-:Y:S01]  /*3390*/  IMAD R104, R0, R2, R104 ;  /* 0x0000000200687224 */ /* 0x000fe200078e0268 */
[----:B------:R-:W-:Y:S01]  /*33a0*/  IABS R2, R218 ;  /* 0x000000da00027213 */ /* 0x000fe20000000000 */
[----:B------:R-:W-:Y:S01]  /*33b0*/  @!P0 IMAD.MOV R45, RZ, RZ, -R45 ;  /* 0x000000ffff2d8224 */ /* 0x000fe200078e0a2d */
[----:B------:R-:W-:Y:S01]  /*33c0*/  ISETP.GE.AND P0, PT, R234, RZ, PT ;  /* 0x000000ffea00720c */ /* 0x000fe20003f06270 */
[--C-:B------:R-:W-:Y:S01]  /*33d0*/  @!P5 IMAD.IADD R76, R76, 0x1, -R0.reuse ;  /* 0x000000014c4cd824 */ /* 0x100fe200078e0a00 */
[----:B------:R-:W-:Y:S01]  /*33e0*/  ISETP.GT.U32.AND P1, PT, R0, R104, PT ;  /* 0x000000680000720c */ /* 0x000fe20003f24070 */
[----:B------:R-:W-:Y:S01]  /*33f0*/  IMAD.HI.U32 R36, R4, R2, RZ ;  /* 0x0000000204247227 */ /* 0x000fe200078e00ff */
[----:B------:R-:W-:Y:S01]  /*3400*/  IABS R234, R197 ;  /* 0x000000c500ea7213 */ /* 0x000fe20000000000 */
[----:B------:R-:W-:Y:S01]  /*3410*/  STL [R1+0x2088], R45 ;  /* 0x0020882d01007387 */ /* 0x000fe20000100800 */
[----:B------:R-:W-:Y:S01]  /*3420*/  ISETP.GT.U32.AND P5, PT, R0, R76, PT ;  /* 0x0000004c0000720c */ /* 0x000fe20003fa4070 */
[----:B------:R-:W-:-:S02]  /*3430*/  @!P3 IMAD.IADD R108, R108, 0x1, -R0 ;  /* 0x000000016c6cb824 */ /* 0x000fc400078e0a00 */
[----:B------:R-:W-:Y:S01]  /*3440*/  IMAD.MOV R36, RZ, RZ, -R36 ;  /* 0x000000ffff247224 */ /* 0x000fe200078e0a24 */
[----:B------:R-:W-:Y:S01]  /*3450*/  STL [R1+0x208c], R49 ;  /* 0x00208c3101007387 */ /* 0x000fe20000100800 */
[----:B------:R-:W-:Y:S01]  /*3460*/  @!P2 IMAD.MOV R72, RZ, RZ, -R72 ;  /* 0x000000ffff48a224 */ /* 0x000fe200078e0a48 */
[----:B------:R-:W-:Y:S01]  /*3470*/  ISETP.GT.U32.AND P2, PT, R0, R84, PT ;  /* 0x000000540000720c */ /* 0x000fe20003f44070 */
[----:B------:R-:W-:Y:S01]  /*3480*/  @!P6 IMAD.IADD R112, R112, 0x1, -R0 ;  /* 0x000000017070e824 */ /* 0x000fe200078e0a00 */
[C---:B------:R-:W-:Y:S01]  /*3490*/  ISETP.GT.U32.AND P6, PT, R0.reuse, R108, PT ;  /* 0x0000006c0000720c */ /* 0x040fe20003fc4070 */
[----:B------:R-:W-:Y:S01]  /*34a0*/  IMAD R116, R0, R36, R2 ;  /* 0x0000002400747224 */ /* 0x000fe200078e0202 */
[----:B------:R0:W-:Y:S01]  /*34b0*/  STL [R1+0x2090], R53 ;  /* 0x0020903501007387 */ /* 0x0001e20000100800 */
[----:B------:R-:W-:-:S03]  /*34c0*/  IMAD.HI.U32 R2, R4, R120, RZ ;  /* 0x0000007804027227 */ /* 0x000fc600078e00ff */
[----:B------:R-:W-:Y:S01]  /*34d0*/  STL [R1+0x2094], R57 ;  /* 0x0020943901007387 */ /* 0x000fe20000100800 */
[----:B------:R-:W-:Y:S01]  /*34e0*/  @!P0 IMAD.MOV R60, RZ, RZ, -R60 ;  /* 0x000000ffff3c8224 */ /* 0x000fe200078e0a3c */
[----:B------:R-:W-:Y:S01]  /*34f0*/  ISETP.GE.AND P0, PT, R229, RZ, PT ;  /* 0x000000ffe500720c */ /* 0x000fe20003f06270 */
[----:B------:R-:W-:Y:S01]  /*3500*/  IMAD.MOV R2, RZ, RZ, -R2 ;  /* 0x000000ffff027224 */ /* 0x000fe200078e0a02 */
[----:B------:R-:W-:Y:S01]  /*3510*/  IABS R229, R177 ;  /* 0x000000b100e57213 */ /* 0x000fe20000000000 */
[----:B------:R-:W-:Y:S01]  /*3520*/  @!P2 IMAD.IADD R84, R84, 0x1, -R0 ;  /* 0x000000015454a824 */ /* 0x000fe200078e0a00 */
[C---:B------:R-:W-:Y:S01]  /*3530*/  ISETP.GT.U32.AND P2, PT, R0.reuse, R96, PT ;  /* 0x000000600000720c */ /* 0x040fe20003f44070 */
[----:B------:R-:W-:Y:S01]  /*3540*/  IMAD R120, R0, R2, R120 ;  /* 0x0000000200787224 */ /* 0x000fe200078e0278 */
[----:B------:R-:W-:Y:S01]  /*3550*/  STL [R1+0x2098], R60 ;  /* 0x0020983c01007387 */ /* 0x000fe20000100800 */
[--C-:B------:R-:W-:Y:S02]  /*3560*/  @!P6 IMAD.IADD R108, R108, 0x1, -R0.reuse ;  /* 0x000000016c6ce824 */ /* 0x100fe400078e0a00 */
[----:B------:R-:W-:Y:S01]  /*3570*/  @!P5 IMAD.IADD R76, R76, 0x1, -R0 ;  /* 0x000000014c4cd824 */ /* 0x000fe200078e0a00 */
[----:B------:R-:W-:Y:S01]  /*3580*/  ISETP.GT.U32.AND P6, PT, R0, R120, PT ;  /* 0x000000780000720c */ /* 0x000fe20003fc4070 */
[----:B------:R-:W-:Y:S01]  /*3590*/  IMAD.HI.U32 R38, R4, R125, RZ ;  /* 0x0000007d04267227 */ /* 0x000fe200078e00ff */
[----:B------:R-:W-:-:S03]  /*35a0*/  ISETP.GE.AND P5, PT, R227, RZ, PT ;  /* 0x000000ffe300720c */ /* 0x000fc60003fa6270 */
[----:B------:R-:W-:Y:S01]  /*35b0*/  @!P0 IMAD.MOV R76, RZ, RZ, -R76 ;  /* 0x000000ffff4c8224 */ /* 0x000fe200078e0a4c */
[----:B------:R-:W-:Y:S01]  /*35c0*/  ISETP.GT.U32.AND P0, PT, R0, R88, PT ;  /* 0x000000580000720c */ /* 0x000fe20003f04070 */
[----:B------:R-:W-:Y:S02]  /*35d0*/  IMAD.MOV R38, RZ, RZ, -R38 ;  /* 0x000000ffff267224 */ /* 0x000fe400078e0a26 */
[--C-:B------:R-:W-:Y:S01]  /*35e0*/  @!P2 IMAD.IADD R96, R96, 0x1, -R0.reuse ;  /* 0x000000016060a824 */ /* 0x100fe200078e0a00 */
[----:B------:R-:W-:Y:S01]  /*35f0*/  ISETP.GE.AND P2, PT, R224, RZ, PT ;  /* 0x000000ffe000720c */ /* 0x000fe20003f46270 */
[----:B------:R-:W-:Y:S02]  /*3600*/  IMAD R125, R0, R38, R125 ;  /* 0x00000026007d7224 */ /* 0x000fe400078e027d */
[----:B------:R-:W-:Y:S02]  /*3610*/  @!P6 IMAD.IADD R120, R120, 0x1, -R0 ;  /* 0x000000017878e824 */ /* 0x000fe400078e0a00 */
[----:B------:R-:W-:Y:S01]  /*3620*/  @!P5 IMAD.MOV R84, RZ, RZ, -R84 ;  /* 0x000000ffff54d224 */ /* 0x000fe200078e0a54 */
[----:B------:R-:W-:Y:S01]  /*3630*/  ISETP.GT.U32.AND P6, PT, R0, R125, PT ;  /* 0x0000007d0000720c */ /* 0x000fe20003fc4070 */
[--C-:B------:R-:W-:Y:S01]  /*3640*/  @!P1 IMAD.IADD R104, R104, 0x1, -R0.reuse ;  /* 0x0000000168689824 */ /* 0x100fe200078e0a00 */
[----:B------:R-:W-:Y:S01]  /*3650*/  ISETP.GT.U32.AND P5, PT, R0, R96, PT ;  /* 0x000000600000720c */ /* 0x000fe20003fa4070 */
[----:B------:R-:W-:Y:S01]  /*3660*/  @!P0 IMAD.IADD R88, R88, 0x1, -R0 ;  /* 0x0000000158588824 */ /* 0x000fe200078e0a00 */
[----:B------:R-:W-:Y:S01]  /*3670*/  ISETP.GE.AND P0, PT, R226, RZ, PT ;  /* 0x000000ffe200720c */ /* 0x000fe20003f06270 */
[----:B------:R-:W-:Y:S01]  /*3680*/  IMAD.HI.U32 R2, R4, R133, RZ ;  /* 0x0000008504027227 */ /* 0x000fe200078e00ff */
[----:B------:R-:W-:-:S02]  /*3690*/  ISETP.GT.U32.AND P3, PT, R0, R104, PT ;  /* 0x000000680000720c */ /* 0x000fc40003f64070 */
[----:B------:R-:W-:Y:S01]  /*36a0*/  ISETP.GE.AND P1, PT, R223, RZ, PT ;  /* 0x000000ffdf00720c */ /* 0x000fe20003f26270 */
[----:B------:R-:W-:Y:S01]  /*36b0*/  @!P2 IMAD.MOV R100, RZ, RZ, -R100 ;  /* 0x000000ffff64a224 */ /* 0x000fe200078e0a64 */
[----:B------:R-:W-:Y:S01]  /*36c0*/  ISETP.GT.U32.AND P2, PT, R0, R116, PT ;  /* 0x000000740000720c */ /* 0x000fe20003f44070 */
[----:B------:R-:W-:Y:S02]  /*36d0*/  IMAD.MOV R2, RZ, RZ, -R2 ;  /* 0x000000ffff027224 */ /* 0x000fe400078e0a02 */
[--C-:B------:R-:W-:Y:S02]  /*36e0*/  @!P6 IMAD.IADD R125, R125, 0x1, -R0.reuse ;  /* 0x000000017d7de824 */ /* 0x100fe400078e0a00 */
[----:B------:R-:W-:Y:S01]  /*36f0*/  @!P5 IMAD.IADD R96, R96, 0x1, -R0 ;  /* 0x000000016060d824 */ /* 0x000fe200078e0a00 */
[----:B------:R-:W-:Y:S01]  /*3700*/  ISETP.GE.AND P5, PT, R222, RZ, PT ;  /* 0x000000ffde00720c */ /* 0x000fe20003fa6270 */
[----:B------:R-:W-:Y:S01]  /*3710*/  @!P4 IMAD.MOV R88, RZ, RZ, -R88 ;  /* 0x000000ffff58c224 */ /* 0x000fe200078e0a58 */
[----:B------:R-:W-:Y:S01]  /*3720*/  ISETP.GE.AND P4, PT, R221, RZ, PT ;  /* 0x000000ffdd00720c */ /* 0x000fe20003f86270 */
[C---:B------:R-:W-:Y:S01]  /*3730*/  IMAD R133, R0.reuse, R2, R133 ;  /* 0x0000000200857224 */ /* 0x040fe200078e0285 */
[C---:B------:R-:W-:Y:S01]  /*3740*/  ISETP.GT.U32.AND P6, PT, R0.reuse, R125, PT ;  /* 0x0000007d0000720c */ /* 0x040fe20003fc4070 */
[----:B------:R-:W-:Y:S01]  /*3750*/  @!P0 IMAD.MOV R96, RZ, RZ, -R96 ;  /* 0x000000ffff608224 */ /* 0x000fe200078e0a60 */
[----:B------:R-:W-:Y:S01]  /*3760*/  ISETP.GT.U32.AND P0, PT, R0, R112, PT ;  /* 0x000000700000720c */ /* 0x000fe20003f04070 */
[----:B------:R-:W-:Y:S01]  /*3770*/  IMAD.HI.U32 R2, R4, R137, RZ ;  /* 0x0000008904027227 */ /* 0x000fe200078e00ff */
[----:B------:R-:W-:-:S03]  /*3780*/  IABS R221, R9 ;  /* 0x0000000900dd7213 */ /* 0x000fc60000000000 */
[----:B------:R-:W-:Y:S02]  /*3790*/  IMAD.MOV R2, RZ, RZ, -R2 ;  /* 0x000000ffff027224 */ /* 0x000fe400078e0a02 */
[----:B------:R-:W-:-:S04]  /*37a0*/  IMAD.HI.U32 R36, R4, R129, RZ ;  /* 0x0000008104247227 */ /* 0x000fc800078e00ff */
[--C-:B------:R-:W-:Y:S01]  /*37b0*/  @!P3 IMAD.IADD R104, R104, 0x1, -R0.reuse ;  /* 0x000000016868b824 */ /* 0x100fe200078e0a00 */
[----:B------:R-:W-:Y:S01]  /*37c0*/  ISETP.GE.AND P3, PT, R218, RZ, PT ;  /* 0x000000ffda00720c */ /* 0x000fe20003f66270 */
[----:B------:R-:W-:Y:S01]  /*37d0*/  @!P2 IMAD.IADD R116, R116, 0x1, -R0 ;  /* 0x000000017474a824 */ /* 0x000fe200078e0a00 */
[----:B------:R-:W-:Y:S01]  /*37e0*/  ISETP.GE.AND P2, PT, R220, RZ, PT ;  /* 0x000000ffdc00720c */ /* 0x000fe20003f46270 */
[C---:B------:R-:W-:Y:S02]  /*37f0*/  IMAD R137, R0.reuse, R2, R137 ;  /* 0x0000000200897224 */ /* 0x040fe400078e0289 */
[----:B------:R-:W-:Y:S02]  /*3800*/  IMAD.MOV R36, RZ, RZ, -R36 ;  /* 0x000000ffff247224 */ /* 0x000fe400078e0a24 */
[----:B------:R-:W-:Y:S01]  /*3810*/  @!P4 IMAD.MOV R104, RZ, RZ, -R104 ;  /* 0x000000ffff68c224 */ /* 0x000fe200078e0a68 */
[C---:B------:R-:W-:Y:S01]  /*3820*/  ISETP.GT.U32.AND P4, PT, R0.reuse, R116, PT ;  /* 0x000000740000720c */ /* 0x040fe20003f84070 */
[--C-:B------:R-:W-:Y:S01]  /*3830*/  @!P6 IMAD.IADD R125, R125, 0x1, -R0.reuse ;  /* 0x000000017d7de824 */ /* 0x100fe200078e0a00 */
[----:B------:R-:W-:Y:S01]  /*3840*/  ISETP.GT.U32.AND P6, PT, R0, R137, PT ;  /* 0x000000890000720c */ /* 0x000fe20003fc4070 */
[----:B------:R-:W-:Y:S01]  /*3850*/  @!P0 IMAD.IADD R112, R112, 0x1, -R0 ;  /* 0x0000000170708824 */ /* 0x000fe200078e0a00 */
[----:B------:R-:W-:Y:S01]  /*3860*/  ISETP.GE.AND P0, PT, R219, RZ, PT ;  /* 0x000000ffdb00720c */ /* 0x000fe20003f06270 */
[----:B------:R-:W-:Y:S01]  /*3870*/  IMAD R129, R0, R36, R129 ;  /* 0x0000002400817224 */ /* 0x000fe200078e0281 */
[----:B------:R-:W-:Y:S01]  /*3880*/  IABS R219, R205 ;  /* 0x000000cd00db7213 */ /* 0x000fe20000000000 */
[----:B------:R-:W-:-:S04]  /*3890*/  IMAD.HI.U32 R2, R4, R144, RZ ;  /* 0x0000009004027227 */ /* 0x000fc800078e00ff */
[----:B------:R-:W-:Y:S01]  /*38a0*/  @!P1 IMAD.MOV R112, RZ, RZ, -R112 ;  /* 0x000000ffff709224 */ /* 0x000fe200078e0a70 */
[C---:B------:R-:W-:Y:S01]  /*38b0*/  ISETP.GT.U32.AND P1, PT, R0.reuse, R129, PT ;  /* 0x000000810000720c */ /* 0x040fe20003f24070 */
[----:B------:R-:W-:Y:S02]  /*38c0*/  IMAD.MOV R2, RZ, RZ, -R2 ;  /* 0x000000ffff027224 */ /* 0x000fe400078e0a02 */
[----:B------:R-:W-:Y:S01]  /*38d0*/  @!P5 IMAD.MOV R108, RZ, RZ, -R108 ;  /* 0x000000ffff6cd224 */ /* 0x000fe200078e0a6c */
[C---:B------:R-:W-:Y:S01]  /*38e0*/  ISETP.GT.U32.AND P5, PT, R0.reuse, R120, PT ;  /* 0x000000780000720c */ /* 0x040fe20003fa4070 */
[----:B------:R-:W-:Y:S02]  /*38f0*/  IMAD R144, R0, R2, R144 ;  /* 0x0000000200907224 */ /* 0x000fe400078e0290 */
[--C-:B------:R-:W-:Y:S01]  /*3900*/  @!P4 IMAD.IADD R116, R116, 0x1, -R0.reuse ;  /* 0x000000017474c824 */ /* 0x100fe200078e0a00 */
[C---:B------:R-:W-:Y:S01]  /*3910*/  ISETP.GT.U32.AND P4, PT, R0.reuse, R133, PT ;  /* 0x000000850000720c */ /* 0x040fe20003f84070 */
[----:B------:R-:W-:Y:S01]  /*3920*/  @!P6 IMAD.IADD R137, R137, 0x1, -R0 ;  /* 0x000000018989e824 */ /* 0x000fe200078e0a00 */
[----:B------:R-:W-:Y:S01]  /*3930*/  ISETP.GT.U32.AND P6, PT, R0, R144, PT ;  /* 0x000000900000720c */ /* 0x000fe20003fc4070 */
[----:B------:R-:W-:-:S04]  /*3940*/  IMAD.HI.U32 R36, R4, R141, RZ ;  /* 0x0000008d04247227 */ /* 0x000fc800078e00ff */
[----:B------:R-:W-:Y:S02]  /*3950*/  @!P1 IMAD.IADD R129, R129, 0x1, -R0 ;  /* 0x0000000181819824 */ /* 0x000fe400078e0a00 */
[----:B------:R-:W-:Y:S02]  /*3960*/  IMAD.MOV R36, RZ, RZ, -R36 ;  /* 0x000000ffff247224 */ /* 0x000fe400078e0a24 */
[----:B------:R-:W-:Y:S01]  /*3970*/  @!P5 IMAD.IADD R120, R120, 0x1, -R0 ;  /* 0x000000017878d824 */ /* 0x000fe200078e0a00 */
[C---:B------:R-:W-:Y:S01]  /*3980*/  ISETP.GT.U32.AND P1, PT, R0.reuse, R129, PT ;  /* 0x000000810000720c */ /* 0x040fe20003f24070 */
[----:B------:R-:W-:Y:S01]  /*3990*/  IMAD R141, R0, R36, R141 ;  /* 0x00000024008d7224 */ /* 0x000fe200078e028d */
[----:B------:R-:W-:Y:S01]  /*39a0*/  ISETP.GE.AND P5, PT, R217, RZ, PT ;  /* 0x000000ffd900720c */ /* 0x000fe20003fa6270 */
[----:B------:R-:W-:-:S04]  /*39b0*/  IMAD.HI.U32 R36, R4, R148, RZ ;  /* 0x0000009404247227 */ /* 0x000fc800078e00ff */
[--C-:B------:R-:W-:Y:S02]  /*39c0*/  @!P4 IMAD.IADD R133, R133, 0x1, -R0.reuse ;  /* 0x000000018585c824 */ /* 0x100fe400078e0a00 */
[----:B------:R-:W-:Y:S02]  /*39d0*/  @!P6 IMAD.IADD R144, R144, 0x1, -R0 ;  /* 0x000000019090e824 */ /* 0x000fe400078e0a00 */
[----:B------:R-:W-:Y:S01]  /*39e0*/  IMAD.MOV R36, RZ, RZ, -R36 ;  /* 0x000000ffff247224 */ /* 0x000fe200078e0a24 */
[C---:B------:R-:W-:Y:S01]  /*39f0*/  ISETP.GT.U32.AND P4, PT, R0.reuse, R133, PT ;  /* 0x000000850000720c */ /* 0x040fe20003f84070 */
[----:B------:R-:W-:Y:S01]  /*3a00*/  @!P1 IMAD.IADD R129, R129, 0x1, -R0 ;  /* 0x0000000181819824 */ /* 0x000fe200078e0a00 */
[C---:B------:R-:W-:Y:S01]  /*3a10*/  ISETP.GT.U32.AND P6, PT, R0.reuse, R144, PT ;  /* 0x000000900000720c */ /* 0x040fe20003fc4070 */
[C---:B------:R-:W-:Y:S01]  /*3a20*/  IMAD R148, R0.reuse, R36, R148 ;  /* 0x0000002400947224 */ /* 0x040fe200078e0294 */
[----:B------:R-:W-:Y:S01]  /*3a30*/  ISETP.GT.U32.AND P1, PT, R0, R141, PT ;  /* 0x0000008d0000720c */ /* 0x000fe20003f24070 */
[----:B------:R-:W-:-:S04]  /*3a40*/  IMAD.HI.U32 R36, R4, R156, RZ ;  /* 0x0000009c04247227 */ /* 0x000fc800078e00ff */
[----:B------:R-:W-:Y:S02]  /*3a50*/  IMAD.MOV R36, RZ, RZ, -R36 ;  /* 0x000000ffff247224 */ /* 0x000fe400078e0a24 */
[----:B------:R-:W-:Y:S01]  /*3a60*/  @!P0 IMAD.MOV R120, RZ, RZ, -R120 ;  /* 0x000000ffff788224 */ /* 0x000fe200078e0a78 */
[C---:B------:R-:W-:Y:S01]  /*3a70*/  ISETP.GT.U32.AND P0, PT, R0.reuse, R137, PT ;  /* 0x000000890000720c */ /* 0x040fe20003f04070 */
[----:B------:R-:W-:Y:S01]  /*3a80*/  @!P5 IMAD.MOV R129, RZ, RZ, -R129 ;  /* 0x000000ffff81d224 */ /* 0x000fe200078e0a81 */
[C---:B------:R-:W-:Y:S01]  /*3a90*/  ISETP.GT.U32.AND P5, PT, R0.reuse, R148, PT ;  /* 0x000000940000720c */ /* 0x040fe20003fa4070 */
[----:B------:R-:W-:Y:S02]  /*3aa0*/  IMAD R156, R0, R36, R156 ;  /* 0x00000024009c7224 */ /* 0x000fe400078e029c */
[----:B------:R-:W-:-:S04]  /*3ab0*/  IMAD.HI.U32 R2, R4, R152, RZ ;  /* 0x0000009804027227 */ /* 0x000fc800078e00ff */
[--C-:B------:R-:W-:Y:S01]  /*3ac0*/  @!P4 IMAD.IADD R133, R133, 0x1, -R0.reuse ;  /* 0x000000018585c824 */ /* 0x100fe200078e0a00 */
[----:B------:R-:W-:Y:S01]  /*3ad0*/  ISETP.GE.AND P4, PT, R215, RZ, PT ;  /* 0x000000ffd700720c */ /* 0x000fe20003f86270 */
[----:B------:R-:W-:Y:S01]  /*3ae0*/  @!P6 IMAD.IADD R144, R144, 0x1, -R0 ;  /* 0x000000019090e824 */ /* 0x000fe200078e0a00 */
[----:B------:R-:W-:Y:S01]  /*3af0*/  ISETP.GT.U32.AND P6, PT, R0, R156, PT ;  /* 0x0000009c0000720c */ /* 0x000fe20003fc4070 */
[----:B------:R-:W-:Y:S01]  /*3b00*/  IMAD.MOV R2, RZ, RZ, -R2 ;  /* 0x000000ffff027224 */ /* 0x000fe200078e0a02 */
[----:B------:R-:W-:Y:S01]  /*3b10*/  IABS R215, R204 ;  /* 0x000000cc00d77213 */ /* 0x000fe20000000000 */
[----:B------:R-:W-:Y:S01]  /*3b20*/  @!P1 IMAD.IADD R141, R141, 0x1, -R0 ;  /* 0x000000018d8d9824 */ /* 0x000fe200078e0a00 */
[----:B------:R-:W-:Y:S01]  /*3b30*/  ISETP.GE.AND P1, PT, R216, RZ, PT ;  /* 0x000000ffd800720c */ /* 0x000fe20003f26270 */
[C---:B------:R-:W-:Y:S01]  /*3b40*/  IMAD R152, R0.reuse, R2, R152 ;  /* 0x0000000200987224 */ /* 0x040fe200078e0298 */
[----:B------:R-:W-:Y:S01]  /*3b50*/  IABS R2, R176 ;  /* 0x000000b000027213 */ /* 0x000fe20000000000 */
[----:B------:R-:W-:Y:S01]  /*3b60*/  @!P2 IMAD.MOV R125, RZ, RZ, -R125 ;  /* 0x000000ffff7da224 */ /* 0x000fe200078e0a7d */
[C---:B------:R-:W-:Y:S01]  /*3b70*/  ISETP.GT.U32.AND P2, PT, R0.reuse, R141, PT ;  /* 0x0000008d0000720c */ /* 0x040fe20003f44070 */
[--C-:B------:R-:W-:Y:S01]  /*3b80*/  @!P0 IMAD.IADD R137, R137, 0x1, -R0.reuse ;  /* 0x0000000189898824 */ /* 0x100fe200078e0a00 */
[----:B------:R-:W-:Y:S01]  /*3b90*/  ISETP.GT.U32.AND P0, PT, R0, R152, PT ;  /* 0x000000980000720c */ /* 0x000fe20003f04070 */
[----:B------:R-:W-:Y:S01]  /*3ba0*/  @!P5 IMAD.IADD R148, R148, 0x1, -R0 ;  /* 0x000000019494d824 */ /* 0x000fe200078e0a00 */
[----:B------:R-:W-:Y:S01]  /*3bb0*/  ISETP.GE.AND P5, PT, R210, RZ, PT ;  /* 0x000000ffd200720c */ /* 0x000fe20003fa6270 */
[----:B------:R-:W-:Y:S01]  /*3bc0*/  IMAD.HI.U32 R36, R4, R2, RZ ;  /* 0x0000000204247227 */ /* 0x000fe200078e00ff */
[----:B------:R-:W-:-:S03]  /*3bd0*/  IABS R216, R11 ;  /* 0x0000000b00d87213 */ /* 0x000fc60000000000 */
[----:B------:R-:W-:Y:S01]  /*3be0*/  @!P4 IMAD.MOV R137, RZ, RZ, -R137 ;  /* 0x000000ffff89c224 */ /* 0x000fe200078e0a89 */
[----:B------:R-:W-:Y:S01]  /*3bf0*/  ISETP.GT.U32.AND P4, PT, R0, R148, PT ;  /* 0x000000940000720c */ /* 0x000fe20003f84070 */
[----:B------:R-:W-:Y:S02]  /*3c00*/  @!P6 IMAD.IADD R156, R156, 0x1, -R0 ;  /* 0x000000019c9ce824 */ /* 0x000fe400078e0a00 */
[----:B------:R-:W-:Y:S01]  /*3c10*/  IMAD.MOV R38, RZ, RZ, -R36 ;  /* 0x000000ffff267224 */ /* 0x000fe200078e0a24 */
[----:B------:R-:W-:Y:S01]  /*3c20*/  IABS R36, R208 ;  /* 0x000000d000247213 */ /* 0x000fe20000000000 */
[----:B------:R-:W-:Y:S01]  /*3c30*/  @!P3 IMAD.MOV R116, RZ, RZ, -R116 ;  /* 0x000000ffff74b224 */ /* 0x000fe200078e0a74 */
[----:B------:R-:W-:Y:S01]  /*3c40*/  ISETP.GE.AND P3, PT, R214, RZ, PT ;  /* 0x000000ffd600720c */ /* 0x000fe20003f66270 */
[C---:B------:R-:W-:Y:S01]  /*3c50*/  IMAD R2, R0.reuse, R38, R2 ;  /* 0x0000002600027224 */ /* 0x040fe200078e0202 */
[----:B------:R-:W-:Y:S01]  /*3c60*/  ISETP.GT.U32.AND P6, PT, R0, R156, PT ;  /* 0x0000009c0000720c */ /* 0x000fe20003fc4070 */
[----:B------:R-:W-:Y:S01]  /*3c70*/  IMAD.HI.U32 R38, R4, R164, RZ ;  /* 0x000000a404267227 */ /* 0x000fe200078e00ff */
[----:B------:R-:W-:-:S03]  /*3c80*/  IABS R214, R175 ;  /* 0x000000af00d67213 */ /* 0x000fc60000000000 */
[--C-:B------:R-:W-:Y:S01]  /*3c90*/  @!P2 IMAD.IADD R141, R141, 0x1, -R0.reuse ;  /* 0x000000018d8da824 */ /* 0x100fe200078e0a00 */
[----:B------:R-:W-:Y:S01]  /*3ca0*/  ISETP.GE.AND P2, PT, R213, RZ, PT ;  /* 0x000000ffd500720c */ /* 0x000fe20003f46270 */
[----:B------:R-:W-:Y:S01]  /*3cb0*/  @!P0 IMAD.IADD R152, R152, 0x1, -R0 ;  /* 0x0000000198988824 */ /* 0x000fe200078e0a00 */
[----:B------:R-:W-:Y:S01]  /*3cc0*/  ISETP.GE.AND P0, PT, R211, RZ, PT ;  /* 0x000000ffd300720c */ /* 0x000fe20003f06270 */
[----:B------:R-:W-:Y:S02]  /*3cd0*/  IMAD.MOV R38, RZ, RZ, -R38 ;  /* 0x000000ffff267224 */ /* 0x000fe400078e0a26 */
[----:B------:R-:W-:Y:S01]  /*3ce0*/  @!P1 IMAD.MOV R141, RZ, RZ, -R141 ;  /* 0x000000ffff8d9224 */ /* 0x000fe200078e0a8d */
[----:B------:R-:W-:Y:S01]  /*3cf0*/  ISETP.GT.U32.AND P1, PT, R0, R152, PT ;  /* 0x000000980000720c */ /* 0x000fe20003f24070 */
[----:B------:R-:W-:Y:S01]  /*3d00*/  @!P4 IMAD.IADD R148, R148, 0x1, -R0 ;  /* 0x000000019494c824 */ /* 0x000fe200078e0a00 */
[C---:B------:R-:W-:Y:S01]  /*3d10*/  ISETP.GT.U32.AND P4, PT, R0.reuse, R2, PT ;  /* 0x000000020000720c */ /* 0x040fe20003f84070 */
[----:B------:R-:W-:Y:S01]  /*3d20*/  IMAD R164, R0, R38, R164 ;  /* 0x0000002600a47224 */ /* 0x000fe200078e02a4 */
[----:B------:R-:W-:Y:S01]  /*3d30*/  IABS R38, R172 ;  /* 0x000000ac00267213 */ /* 0x000fe20000000000 */
[----:B------:R-:W-:Y:S01]  /*3d40*/  @!P3 IMAD.MOV R133, RZ, RZ, -R133 ;  /* 0x000000ffff85b224 */ /* 0x000fe200078e0a85 */
[----:B------:R-:W-:Y:S01]  /*3d50*/  ISETP.GE.AND P3, PT, R212, RZ, PT ;  /* 0x000000ffd400720c */ /* 0x000fe20003f66270 */
[----:B------:R-:W-:Y:S01]  /*3d60*/  @!P6 IMAD.IADD R156, R156, 0x1, -R0 ;  /* 0x000000019c9ce824 */ /* 0x000fe200078e0a00 */
[----:B------:R-:W-:Y:S01]  /*3d70*/  ISETP.GT.U32.AND P6, PT, R0, R164, PT ;  /* 0x000000a40000720c */ /* 0x000fe20003fc4070 */
[----:B------:R-:W-:Y:S01]  /*3d80*/  IMAD.HI.U32 R39, R4, R36, RZ ;  /* 0x0000002404277227 */ /* 0x000fe200078e00ff */
[----:B------:R-:W-:-:S03]  /*3d90*/  IABS R212, R200 ;  /* 0x000000c800d47213 */ /* 0x000fc60000000000 */
[--C-:B------:R-:W-:Y:S01]  /*3da0*/  @!P1 IMAD.IADD R152, R152, 0x1, -R0.reuse ;  /* 0x0000000198989824 */ /* 0x100fe200078e0a00 */
[----:B------:R-:W-:Y:S01]  /*3db0*/  ISETP.GE.AND P1, PT, R208, RZ, PT ;  /* 0x000000ffd000720c */ /* 0x000fe20003f26270 */
[----:B------:R-:W-:Y:S01]  /*3dc0*/  @!P4 IMAD.IADD R2, R2, 0x1, -R0 ;  /* 0x000000010202c824 */ /* 0x000fe200078e0a00 */
[----:B------:R-:W-:Y:S01]  /*3dd0*/  ISETP.GE.AND P4, PT, R209, RZ, PT ;  /* 0x000000ffd100720c */ /* 0x000fe20003f86270 */
[----:B------:R-:W-:Y:S01]  /*3de0*/  @!P5 IMAD.MOV R152, RZ, RZ, -R152 ;  /* 0x000000ffff98d224 */ /* 0x000fe200078e0a98 */
[----:B------:R-:W-:Y:S01]  /*3df0*/  IABS R208, R196 ;  /* 0x000000c400d07213 */ /* 0x000fe20000000000 */
[----:B------:R-:W-:Y:S01]  /*3e00*/  @!P3 IMAD.MOV R144, RZ, RZ, -R144 ;  /* 0x000000ffff90b224 */ /* 0x000fe200078e0a90 */
[----:B------:R-:W-:Y:S01]  /*3e10*/  ISETP.GE.AND P3, PT, R176, RZ, PT ;  /* 0x000000ffb000720c */ /* 0x000fe20003f66270 */
[----:B------:R-:W-:Y:S01]  /*3e20*/  @!P6 IMAD.IADD R164, R164, 0x1, -R0 ;  /* 0x00000001a4a4e824 */ /* 0x000fe200078e0a00 */
[----:B------:R-:W-:Y:S01]  /*3e30*/  IABS R176, R160 ;  /* 0x000000a000b07213 */ /* 0x000fe20000000000 */
[----:B------:R-:W-:Y:S01]  /*3e40*/  IMAD.MOV R39, RZ, RZ, -R39 ;  /* 0x000000ffff277224 */ /* 0x000fe200078e0a27 */
[----:B------:R-:W-:Y:S01]  /*3e50*/  ISETP.GT.U32.AND P5, PT, R0, R2, PT ;  /* 0x000000020000720c */ /* 0x000fe20003fa4070 */
[----:B------:R-:W-:Y:S01]  /*3e60*/  IMAD.HI.U32 R40, R4, R43, RZ ;  /* 0x0000002b04287227 */ /* 0x000fe200078e00ff */
[----:B------:R-:W-:-:S02]  /*3e70*/  ISETP.GT.U32.AND P6, PT, R0, R164, PT ;  /* 0x000000a40000720c */ /* 0x000fc40003fc4070 */
[----:B------:R-:W-:Y:S01]  /*3e80*/  IABS R209, R21 ;  /* 0x0000001500d17213 */ /* 0x000fe20000000000 */
[----:B------:R-:W-:Y:S02]  /*3e90*/  IMAD R39, R0, R39, R36 ;  /* 0x0000002700277224 */ /* 0x000fe400078e0224 */
[----:B------:R-:W-:-:S04]  /*3ea0*/  IMAD.HI.U32 R36, R4, R176, RZ ;  /* 0x000000b004247227 */ /* 0x000fc800078e00ff */
[----:B------:R-:W-:Y:S02]  /*3eb0*/  IMAD.MOV R40, RZ, RZ, -R40 ;  /* 0x000000ffff287224 */ /* 0x000fe400078e0a28 */
[----:B------:R-:W-:Y:S02]  /*3ec0*/  IMAD.MOV R36, RZ, RZ, -R36 ;  /* 0x000000ffff247224 */ /* 0x000fe400078e0a24 */
[----:B------:R-:W-:Y:S01]  /*3ed0*/  @!P0 IMAD.MOV R156, RZ, RZ, -R156 ;  /* 0x000000ffff9c8224 */ /* 0x000fe200078e0a9c */
[C---:B------:R-:W-:Y:S01]  /*3ee0*/  ISETP.GT.U32.AND P0, PT, R0.reuse, R39, PT ;  /* 0x000000270000720c */ /* 0x040fe20003f04070 */
[C---:B------:R-:W-:Y:S01]  /*3ef0*/  IMAD R43, R0.reuse, R40, R43 ;  /* 0x00000028002b7224 */ /* 0x040fe200078e022b */
[----:B------:R-:W-:Y:S01]  /*3f00*/  IABS R40, R180 ;  /* 0x000000b400287213 */ /* 0x000fe20000000000 */
[----:B------:R-:W-:Y:S02]  /*3f10*/  IMAD R176, R0, R36, R176 ;  /* 0x0000002400b07224 */ /* 0x000fe400078e02b0 */
[--C-:B------:R-:W-:Y:S01]  /*3f20*/  @!P5 IMAD.IADD R2, R2, 0x1, -R0.reuse ;  /* 0x000000010202d824 */ /* 0x100fe200078e0a00 */
[----:B------:R-:W-:Y:S01]  /*3f30*/  ISETP.GT.U32.AND P5, PT, R0, R43, PT ;  /* 0x0000002b0000720c */ /* 0x000fe20003fa4070 */
[----:B------:R-:W-:Y:S01]  /*3f40*/  @!P6 IMAD.IADD R164, R164, 0x1, -R0 ;  /* 0x00000001a4a4e824 */ /* 0x000fe200078e0a00 */
[----:B------:R-:W-:Y:S01]  /*3f50*/  ISETP.GT.U32.AND P6, PT, R0, R176, PT ;  /* 0x000000b00000720c */ /* 0x000fe20003fc4070 */
[----:B------:R-:W-:-:S02]  /*3f60*/  IMAD.MOV R44, RZ, RZ, -R44 ;  /* 0x000000ffff2c7224 */ /* 0x000fc400078e0a2c */
[----:B------:R-:W-:Y:S01]  /*3f70*/  @!P2 IMAD.MOV R148, RZ, RZ, -R148 ;  /* 0x000000ffff94a224 */ /* 0x000fe200078e0a94 */
[----:B------:R-:W-:Y:S01]  /*3f80*/  ISETP.GE.AND P2, PT, R207, RZ, PT ;  /* 0x000000ffcf00720c */ /* 0x000fe20003f46270 */
[----:B------:R-:W-:Y:S01]  /*3f90*/  @!P0 IMAD.IADD R39, R39, 0x1, -R0 ;  /* 0x0000000127278824 */ /* 0x000fe200078e0a00 */
[----:B------:R-:W-:Y:S01]  /*3fa0*/  ISETP.GE.AND P0, PT, R160, RZ, PT ;  /* 0x000000ffa000720c */ /* 0x000fe20003f06270 */
[----:B------:R-:W-:-:S04]  /*3fb0*/  IMAD.HI.U32 R36, R4, R38, RZ ;  /* 0x0000002604247227 */ /* 0x000fc800078e00ff */
[--C-:B------:R-:W-:Y:S01]  /*3fc0*/  @!P5 IMAD.IADD R43, R43, 0x1, -R0.reuse ;  /* 0x000000012b2bd824 */ /* 0x100fe200078e0a00 */
[----:B------:R-:W-:Y:S01]  /*3fd0*/  ISETP.GT.U32.AND P5, PT, R0, R39, PT ;  /* 0x000000270000720c */ /* 0x000fe20003fa4070 */
[----:B------:R-:W-:Y:S02]  /*3fe0*/  @!P6 IMAD.IADD R176, R176, 0x1, -R0 ;  /* 0x00000001b0b0e824 */ /* 0x000fe400078e0a00 */
[C---:B------:R-:W-:Y:S01]  /*3ff0*/  IMAD R42, R0.reuse, R44, R42 ;  /* 0x0000002c002a7224 */ /* 0x040fe200078e022a */
[----:B------:R-:W-:Y:S01]  /*4000*/  ISETP.GT.U32.AND P6, PT, R0, R43, PT ;  /* 0x0000002b0000720c */ /* 0x000fe20003fc4070 */
[----:B------:R-:W-:Y:S02]  /*4010*/  IMAD.MOV R36, RZ, RZ, -R36 ;  /* 0x000000ffff247224 */ /* 0x000fe400078e0a24 */
[----:B------:R-:W-:-:S04]  /*4020*/  IMAD.HI.U32 R44, R4, R40, RZ ;  /* 0x00000028042c7227 */ /* 0x000fc800078e00ff */
[C---:B------:R-:W-:Y:S01]  /*4030*/  IMAD R38, R0.reuse, R36, R38 ;  /* 0x0000002400267224 */ /* 0x040fe200078e0226 */
[----:B------:R-:W-:Y:S01]  /*4040*/  IABS R36, R184 ;  /* 0x000000b800247213 */ /* 0x000fe20000000000 */
[----:B------:R-:W-:Y:S02]  /*4050*/  IMAD.MOV R44, RZ, RZ, -R44 ;  /* 0x000000ffff2c7224 */ /* 0x000fe400078e0a2c */
[----:B------:R-:W-:Y:S01]  /*4060*/  @!P5 IMAD.IADD R39, R39, 0x1, -R0 ;  /* 0x000000012727d824 */ /* 0x000fe200078e0a00 */
[C---:B------:R-:W-:Y:S01]  /*4070*/  ISETP.GT.U32.AND P5, PT, R0.reuse, R38, PT ;  /* 0x000000260000720c */ /* 0x040fe20003fa4070 */
[C---:B------:R-:W-:Y:S02]  /*4080*/  IMAD R40, R0.reuse, R44, R40 ;  /* 0x0000002c00287224 */ /* 0x040fe400078e0228 */
[----:B------:R-:W-:Y:S01]  /*4090*/  IMAD.MOV.U32 R160, RZ, RZ, R2 ;  /* 0x000000ffffa07224 */ /* 0x000fe200078e0002 */
[----:B------:R-:W-:Y:S01]  /*40a0*/  IABS R2, R188 ;  /* 0x000000bc00027213 */ /* 0x000fe20000000000 */
[----:B------:R-:W-:Y:S01]  /*40b0*/  @!P2 IMAD.MOV R164, RZ, RZ, -R164 ;  /* 0x000000ffffa4a224 */ /* 0x000fe200078e0aa4 */
[C---:B------:R-:W-:Y:S01]  /*40c0*/  ISETP.GT.U32.AND P2, PT, R0.reuse, R42, PT ;  /* 0x0000002a0000720c */ /* 0x040fe20003f44070 */
[----:B------:R-:W-:Y:S01]  /*40d0*/  @!P6 IMAD.IADD R43, R43, 0x1, -R0 ;  /* 0x000000012b2be824 */ /* 0x000fe200078e0a00 */
[C---:B------:R-:W-:Y:S01]  /*40e0*/  ISETP.GT.U32.AND P6, PT, R0.reuse, R40, PT ;  /* 0x000000280000720c */ /* 0x040fe20003fc4070 */
[----:B------:R-:W-:Y:S01]  /*40f0*/  @!P3 IMAD.MOV R160, RZ, RZ, -R160 ;  /* 0x000000ffffa0b224 */ /* 0x000fe200078e0aa0 */
[----:B------:R-:W-:Y:S01]  /*4100*/  ISETP.GT.U32.AND P3, PT, R0, R176, PT ;  /* 0x000000b00000720c */ /* 0x000fe20003f64070 */
[----:B------:R-:W-:-:S04]  /*4110*/  IMAD.HI.U32 R44, R4, R36, RZ ;  /* 0x00000024042c7227 */ /* 0x000fc800078e00ff */
[----:B------:R-:W-:Y:S02]  /*4120*/  @!P5 IMAD.IADD R38, R38, 0x1, -R0 ;  /* 0x000000012626d824 */ /* 0x000fe400078e0a00 */
[----:B------:R-:W-:Y:S02]  /*4130*/  IMAD.MOV R44, RZ, RZ, -R44 ;  /* 0x000000ffff2c7224 */ /* 0x000fe400078e0a2c */
[--C-:B------:R-:W-:Y:S01]  /*4140*/  @!P2 IMAD.IADD R42, R42, 0x1, -R0.reuse ;  /* 0x000000012a2aa824 */ /* 0x100fe200078e0a00 */
[----:B------:R-:W-:Y:S01]  /*4150*/  ISETP.GE.AND P2, PT, R172, RZ, PT ;  /* 0x000000ffac00720c */ /* 0x000fe20003f46270 */
[--C-:B------:R-:W-:Y:S01]  /*4160*/  @!P6 IMAD.IADD R40, R40, 0x1, -R0.reuse ;  /* 0x000000012828e824 */ /* 0x100fe200078e0a00 */
[----:B------:R-:W-:Y:S01]  /*4170*/  ISETP.GT.U32.AND P6, PT, R0, R38, PT ;  /* 0x000000260000720c */ /* 0x000fe20003fc4070 */
[----:B------:R-:W-:Y:S01]  /*4180*/  @!P3 IMAD.IADD R176, R176, 0x1, -R0 ;  /* 0x00000001b0b0b824 */ /* 0x000fe200078e0a00 */
[----:B------:R-:W-:Y:S01]  /*4190*/  ISETP.GT.U32.AND P5, PT, R0, R42, PT ;  /* 0x0000002a0000720c */ /* 0x000fe20003fa4070 */
[----:B------:R-:W-:Y:S01]  /*41a0*/  IMAD.HI.U32 R46, R4, R2, RZ ;  /* 0x00000002042e7227 */ /* 0x000fe200078e00ff */
[----:B------:R-:W-:-:S03]  /*41b0*/  ISETP.GE.AND P3, PT, R168, RZ, PT ;  /* 0x000000ffa800720c */ /* 0x000fc60003f66270 */
[C---:B------:R-:W-:Y:S01]  /*41c0*/  IMAD R36, R0.reuse, R44, R36 ;  /* 0x0000002c00247224 */ /* 0x040fe200078e0224 */
[----:B------:R-:W-:Y:S01]  /*41d0*/  IABS R44, R206 ;  /* 0x000000ce002c7213 */ /* 0x000fe20000000000 */
[----:B------:R-:W-:Y:S02]  /*41e0*/  IMAD.MOV R46, RZ, RZ, -R46 ;  /* 0x000000ffff2e7224 */ /* 0x000fe400078e0a2e */
[----:B------:R-:W-:Y:S01]  /*41f0*/  @!P0 IMAD.MOV R176, RZ, RZ, -R176 ;  /* 0x000000ffffb08224 */ /* 0x000fe200078e0ab0 */
[C---:B------:R-:W-:Y:S01]  /*4200*/  ISETP.GT.U32.AND P0, PT, R0.reuse, R36, PT ;  /* 0x000000240000720c */ /* 0x040fe20003f04070 */
[----:B------:R-:W-:Y:S02]  /*4210*/  IMAD R2, R0, R46, R2 ;  /* 0x0000002e00027224 */ /* 0x000fe400078e0202 */
[----:B------:R-:W-:Y:S01]  /*4220*/  IMAD.MOV.U32 R172, RZ, RZ, R43 ;  /* 0x000000ffffac7224 */ /* 0x000fe200078e002b */
[----:B------:R-:W-:Y:S01]  /*4230*/  IABS R43, R192 ;  /* 0x000000c0002b7213 */ /* 0x000fe20000000000 */
[----:B------:R-:W-:Y:S01]  /*4240*/  @!P6 IMAD.IADD R38, R38, 0x1, -R0 ;  /* 0x000000012626e824 */ /* 0x000fe200078e0a00 */
[----:B------:R-:W-:Y:S01]  /*4250*/  ISETP.GT.U32.AND P6, PT, R0, R2, PT ;  /* 0x000000020000720c */ /* 0x000fe20003fc4070 */
[----:B------:R-:W-:-:S02]  /*4260*/  IMAD.MOV.U32 R168, RZ, RZ, R39 ;  /* 0x000000ffffa87224 */ /* 0x000fc400078e0027 */
[----:B------:R-:W-:Y:S01]  /*4270*/  @!P5 IMAD.IADD R42, R42, 0x1, -R0 ;  /* 0x000000012a2ad824 */ /* 0x000fe200078e0a00 */
[----:B------:R-:W-:Y:S01]  /*4280*/  ISETP.GE.AND P5, PT, R184, RZ, PT ;  /* 0x000000ffb800720c */ /* 0x000fe20003fa6270 */
[----:B------:R-:W-:-:S04]  /*4290*/  IMAD.HI.U32 R39, R4, R44, RZ ;  /* 0x0000002c04277227 */ /* 0x000fc800078e00ff */
[----:B------:R-:W-:Y:S01]  /*42a0*/  @!P4 IMAD.MOV R172, RZ, RZ, -R172 ;  /* 0x000000ffffacc224 */ /* 0x000fe200078e0aac */
[----:B------:R-:W-:Y:S01]  /*42b0*/  ISETP.GE.AND P4, PT, R180, RZ, PT ;  /* 0x000000ffb400720c */ /* 0x000fe20003f86270 */
[----:B------:R-:W-:Y:S02]  /*42c0*/  IMAD.MOV R39, RZ, RZ, -R39 ;  /* 0x000000ffff277224 */ /* 0x000fe400078e0a27 */
[----:B------:R-:W-:Y:S01]  /*42d0*/  @!P0 IMAD.IADD R36, R36, 0x1, -R0 ;  /* 0x0000000124248824 */ /* 0x000fe200078e0a00 */
[----:B------:R-:W-:Y:S01]  /*42e0*/  ISETP.GE.AND P0, PT, R206, RZ, PT ;  /* 0x000000ffce00720c */ /* 0x000fe20003f06270 */
[----:B------:R-:W-:Y:S02]  /*42f0*/  IMAD.MOV.U32 R180, RZ, RZ, R42 ;  /* 0x000000ffffb47224 */ /* 0x000fe400078e002a */
[C---:B------:R-:W-:Y:S02]  /*4300*/  IMAD R39, R0.reuse, R39, R44 ;  /* 0x0000002700277224 */ /* 0x040fe400078e022c */
[----:B------:R-:W-:Y:S01]  /*4310*/  @!P3 IMAD.MOV R180, RZ, RZ, -R180 ;  /* 0x000000ffffb4b224 */ /* 0x000fe200078e0ab4 */
[----:B------:R-:W-:Y:S01]  /*4320*/  ISETP.GT.U32.AND P3, PT, R0, R36, PT ;  /* 0x000000240000720c */ /* 0x000fe20003f64070 */
[----:B------:R-:W-:-:S04]  /*4330*/  IMAD.HI.U32 R44, R4, R43, RZ ;  /* 0x0000002b042c7227 */ /* 0x000fc800078e00ff */
[----:B------:R-:W-:Y:S01]  /*4340*/  @!P6 IMAD.IADD R2, R2, 0x1, -R0 ;  /* 0x000000010202e824 */ /* 0x000fe200078e0a00 */
[----:B------:R-:W-:Y:S01]  /*4350*/  ISETP.GT.U32.AND P6, PT, R0, R39, PT ;  /* 0x000000270000720c */ /* 0x000fe20003fc4070 */
[----:B------:R-:W-:-:S04]  /*4360*/  IMAD.HI.U32 R42, R4, R208, RZ ;  /* 0x000000d0042a7227 */ /* 0x000fc800078e00ff */
[----:B------:R-:W-:Y:S02]  /*4370*/  IMAD.MOV R44, RZ, RZ, -R44 ;  /* 0x000000ffff2c7224 */ /* 0x000fe400078e0a2c */
[----:B------:R-:W-:Y:S01]  /*4380*/  @!P1 IMAD.MOV R168, RZ, RZ, -R168 ;  /* 0x000000ffffa89224 */ /* 0x000fe200078e0aa8 */
[C---:B------:R-:W-:Y:S01]  /*4390*/  ISETP.GT.U32.AND P1, PT, R0.reuse, R40, PT ;  /* 0x000000280000720c */ /* 0x040fe20003f24070 */
[----:B------:R-:W-:Y:S02]  /*43a0*/  IMAD.MOV.U32 R184, RZ, RZ, R38 ;  /* 0x000000ffffb87224 */ /* 0x000fe400078e0026 */
[----:B------:R-:W-:Y:S02]  /*43b0*/  IMAD.MOV R42, RZ, RZ, -R42 ;  /* 0x000000ffff2a7224 */ /* 0x000fe400078e0a2a */
[C---:B------:R-:W-:Y:S02]  /*43c0*/  IMAD R38, R0.reuse, R44, R43 ;  /* 0x0000002c00267224 */ /* 0x040fe400078e022b */
[----:B------:R-:W-:Y:S01]  /*43d0*/  IMAD R208, R0, R42, R208 ;  /* 0x0000002a00d07224 */ /* 0x000fe200078e02d0 */
[----:B------:R-:W-:Y:S01]  /*43e0*/  IABS R42, R201 ;  /* 0x000000c9002a7213 */ /* 0x000fe20000000000 */
[----:B------:R-:W-:Y:S01]  /*43f0*/  @!P3 IMAD.IADD R36, R36, 0x1, -R0 ;  /* 0x000000012424b824 */ /* 0x000fe200078e0a00 */
[C---:B------:R-:W-:Y:S01]  /*4400*/  ISETP.GT.U32.AND P3, PT, R0.reuse, R38, PT ;  /* 0x000000260000720c */ /* 0x040fe20003f64070 */
[----:B------:R-:W-:Y:S01]  /*4410*/  @!P2 IMAD.MOV R184, RZ, RZ, -R184 ;  /* 0x000000ffffb8a224 */ /* 0x000fe200078e0ab8 */
[C---:B------:R-:W-:Y:S01]  /*4420*/  ISETP.GT.U32.AND P2, PT, R0.reuse, R2, PT ;  /* 0x000000020000720c */ /* 0x040fe20003f44070 */
[--C-:B------:R-:W-:Y:S01]  /*4430*/  @!P6 IMAD.IADD R39, R39, 0x1, -R0.reuse ;  /* 0x000000012727e824 */ /* 0x100fe200078e0a00 */
[----:B------:R-:W-:Y:S01]  /*4440*/  ISETP.GT.U32.AND P6, PT, R0, R208, PT ;  /* 0x000000d00000720c */ /* 0x000fe20003fc4070 */
[----:B------:R-:W-:Y:S01]  /*4450*/  @!P1 IMAD.IADD R40, R40, 0x1, -R0 ;  /* 0x0000000128289824 */ /* 0x000fe200078e0a00 */
[----:B------:R-:W-:Y:S01]  /*4460*/  ISETP.GE.AND P1, PT, R188, RZ, PT ;  /* 0x000000ffbc00720c */ /* 0x000fe20003f26270 */
[----:B------:R-:W-:-:S04]  /*4470*/  IMAD.HI.U32 R43, R4, R215, RZ ;  /* 0x000000d7042b7227 */ /* 0x000fc800078e00ff */
[----:B------:R-:W-:Y:S02]  /*4480*/  IMAD.MOV.U32 R188, RZ, RZ, R40 ;  /* 0x000000ffffbc7224 */ /* 0x000fe400078e0028 */
[----:B------:R-:W-:-:S04]  /*4490*/  IMAD.HI.U32 R40, R4, R212, RZ ;  /* 0x000000d404287227 */ /* 0x000fc800078e00ff */
[----:B------:R-:W-:Y:S01]  /*44a0*/  @!P3 IMAD.IADD R38, R38, 0x1, -R0 ;  /* 0x000000012626b824 */ /* 0x000fe200078e0a00 */
[----:B------:R-:W-:Y:S01]  /*44b0*/  ISETP.GT.U32.AND P3, PT, R0, R39, PT ;  /* 0x000000270000720c */ /* 0x000fe20003f64070 */
[----:B------:R-:W-:Y:S02]  /*44c0*/  IMAD.MOV R40, RZ, RZ, -R40 ;  /* 0x000000ffff287224 */ /* 0x000fe400078e0a28 */
[--C-:B------:R-:W-:Y:S01]  /*44d0*/  @!P2 IMAD.IADD R2, R2, 0x1, -R0.reuse ;  /* 0x000000010202a824 */ /* 0x100fe200078e0a00 */
[----:B------:R-:W-:Y:S01]  /*44e0*/  ISETP.GE.AND P2, PT, R196, RZ, PT ;  /* 0x000000ffc400720c */ /* 0x000fe20003f46270 */
[----:B------:R-:W-:Y:S01]  /*44f0*/  @!P6 IMAD.IADD R208, R208, 0x1, -R0 ;  /* 0x00000001d0d0e824 */ /* 0x000fe200078e0a00 */
[C---:B------:R-:W-:Y:S01]  /*4500*/  ISETP.GT.U32.AND P6, PT, R0.reuse, R38, PT ;  /* 0x000000260000720c */ /* 0x040fe20003fc4070 */
[----:B------:R-:W-:Y:S01]  /*4510*/  IMAD R212, R0, R40, R212 ;  /* 0x0000002800d47224 */ /* 0x000fe200078e02d4 */
[----:B------:R-:W-:Y:S01]  /*4520*/  IABS R40, R202 ;  /* 0x000000ca00287213 */ /* 0x000fe20000000000 */
[----:B------:R-:W-:-:S02]  /*4530*/  IMAD.MOV.U32 R196, RZ, RZ, R2 ;  /* 0x000000ffffc47224 */ /* 0x000fc400078e0002 */
[----:B------:R-:W-:Y:S02]  /*4540*/  IMAD.MOV R43, RZ, RZ, -R43 ;  /* 0x000000ffff2b7224 */ /* 0x000fe400078e0a2b */
[----:B------:R-:W-:Y:S01]  /*4550*/  @!P1 IMAD.MOV R196, RZ, RZ, -R196 ;  /* 0x000000ffffc49224 */ /* 0x000fe200078e0ac4 */
[C---:B------:R-:W-:Y:S01]  /*4560*/  ISETP.GT.U32.AND P1, PT, R0.reuse, R212, PT ;  /* 0x000000d40000720c */ /* 0x040fe20003f24070 */
[----:B------:R-:W-:Y:S02]  /*4570*/  IMAD R215, R0, R43, R215 ;  /* 0x0000002b00d77224 */ /* 0x000fe400078e02d7 */
[----:B------:R-:W-:Y:S01]  /*4580*/  @!P4 IMAD.MOV R188, RZ, RZ, -R188 ;  /* 0x000000ffffbcc224 */ /* 0x000fe200078e0abc */
[----:B------:R-:W-:Y:S01]  /*4590*/  ISETP.GE.AND P4, PT, R192, RZ, PT ;  /* 0x000000ffc000720c */ /* 0x000fe20003f86270 */
[----:B------:R-:W-:Y:S01]  /*45a0*/  @!P6 IMAD.IADD R38, R38, 0x1, -R0 ;  /* 0x000000012626e824 */ /* 0x000fe200078e0a00 */
[----:B------:R-:W-:Y:S01]  /*45b0*/  ISETP.GT.U32.AND P6, PT, R0, R215, PT ;  /* 0x000000d70000720c */ /* 0x000fe20003fc4070 */
[----:B------:R-:W-:-:S02]  /*45c0*/  IMAD.MOV.U32 R192, RZ, RZ, R36 ;  /* 0x000000ffffc07224 */ /* 0x000fc400078e0024 */
[----:B------:R-:W-:-:S04]  /*45d0*/  IMAD.HI.U32 R36, R4, R219, RZ ;  /* 0x000000db04247227 */ /* 0x000fc800078e00ff */
[----:B------:R-:W-:Y:S01]  /*45e0*/  @!P3 IMAD.IADD R39, R39, 0x1, -R0 ;  /* 0x000000012727b824 */ /* 0x000fe200078e0a00 */
[----:B------:R-:W-:Y:S01]  /*45f0*/  ISETP.GE.AND P3, PT, R200, RZ, PT ;  /* 0x000000ffc800720c */ /* 0x000fe20003f66270 */
[----:B------:R-:W-:Y:S02]  /*4600*/  IMAD.MOV R2, RZ, RZ, -R36 ;  /* 0x000000ffff027224 */ /* 0x000fe400078e0a24 */
[----:B------:R-:W-:Y:S02]  /*4610*/  @!P1 IMAD.IADD R212, R212, 0x1, -R0 ;  /* 0x00000001d4d49824 */ /* 0x000fe400078e0a00 */
[----:B------:R-:W-:Y:S01]  /*4620*/  IMAD.MOV.U32 R200, RZ, RZ, R39 ;  /* 0x000000ffffc87224 */ /* 0x000fe200078e0027 */
[----:B------:R-:W-:Y:S01]  /*4630*/  IABS R39, R203 ;  /* 0x000000cb00277213 */ /* 0x000fe20000000000 */
[C---:B------:R-:W-:Y:S01]  /*4640*/  IMAD R219, R0.reuse, R2, R219 ;  /* 0x0000000200db7224 */ /* 0x040fe200078e02db */
[----:B------:R-:W-:Y:S01]  /*4650*/  ISETP.GT.U32.AND P1, PT, R0, R212, PT ;  /* 0x000000d40000720c */ /* 0x000fe20003f24070 */
[----:B------:R-:W-:-:S04]  /*4660*/  IMAD.HI.U32 R2, R4, R42, RZ ;  /* 0x0000002a04027227 */ /* 0x000fc800078e00ff */
[----:B------:R-:W-:-:S04]  /*4670*/  IMAD.HI.U32 R36, R4, R40, RZ ;  /* 0x0000002804247227 */ /* 0x000fc800078e00ff */
[----:B------:R-:W-:Y:S01]  /*4680*/  @!P0 IMAD.MOV R200, RZ, RZ, -R200 ;  /* 0x000000ffffc88224 */ /* 0x000fe200078e0ac8 */
[----:B------:R-:W-:Y:S01]  /*4690*/  ISETP.GE.AND P0, PT, R204, RZ, PT ;  /* 0x000000ffcc00720c */ /* 0x000fe20003f06270 */
[----:B------:R-:W-:Y:S01]  /*46a0*/  @!P6 IMAD.IADD R215, R215, 0x1, -R0 ;  /* 0x00000001d7d7e824 */ /* 0x000fe200078e0a00 */
[----:B------:R-:W-:Y:S01]  /*46b0*/  ISETP.GE.AND P6, PT, R205, RZ, PT ;  /* 0x000000ffcd00720c */ /* 0x000fe20003fc6270 */
[----:B------:R-:W-:Y:S01]  /*46c0*/  IMAD.MOV.U32 R204, RZ, RZ, R38 ;  /* 0x000000ffffcc7224 */ /* 0x000fe200078e0026 */
[----:B------:R-:W-:Y:S01]  /*46d0*/  IABS R205, R140 ;  /* 0x0000008c00cd7213 */ /* 0x000fe20000000000 */
[----:B------:R-:W-:Y:S02]  /*46e0*/  IMAD.MOV R43, RZ, RZ, -R2 ;  /* 0x000000ffff2b7224 */ /* 0x000fe400078e0a02 */
[----:B------:R-:W-:Y:S02]  /*46f0*/  IMAD.MOV R36, RZ, RZ, -R36 ;  /* 0x000000ffff247224 */ /* 0x000fe400078e0a24 */
[----:B------:R-:W-:-:S02]  /*4700*/  IMAD.MOV.U32 R2, RZ, RZ, R39 ;  /* 0x000000ffff027224 */ /* 0x000fc400078e0027 */
[----:B------:R-:W-:Y:S01]  /*4710*/  @!P4 IMAD.MOV R204, RZ, RZ, -R204 ;  /* 0x000000ffffccc224 */ /* 0x000fe200078e0acc */
[C---:B------:R-:W-:Y:S01]  /*4720*/  ISETP.GT.U32.AND P4, PT, R0.reuse, R215, PT ;  /* 0x000000d70000720c */ /* 0x040fe20003f84070 */
[----:B------:R-:W-:Y:S02]  /*4730*/  IMAD R40, R0, R36, R40 ;  /* 0x0000002400287224 */ /* 0x000fe400078e0228 */
[----:B------:R-:W-:-:S04]  /*4740*/  IMAD.HI.U32 R36, R4, R2, RZ ;  /* 0x0000000204247227 */ /* 0x000fc800078e00ff */
[----:B------:R-:W-:Y:S02]  /*4750*/  @!P1 IMAD.IADD R212, R212, 0x1, -R0 ;  /* 0x00000001d4d49824 */ /* 0x000fe400078e0a00 */
[----:B------:R-:W-:Y:S02]  /*4760*/  IMAD.MOV R36, RZ, RZ, -R36 ;  /* 0x000000ffff247224 */ /* 0x000fe400078e0a24 */
[----:B------:R-:W-:Y:S01]  /*4770*/  @!P3 IMAD.MOV R212, RZ, RZ, -R212 ;  /* 0x000000ffffd4b224 */ /* 0x000fe200078e0ad4 */
[C---:B------:R-:W-:Y:S01]  /*4780*/  ISETP.GT.U32.AND P3, PT, R0.reuse, R40, PT ;  /* 0x000000280000720c */ /* 0x040fe20003f64070 */
[C---:B------:R-:W-:Y:S02]  /*4790*/  IMAD R2, R0.reuse, R36, R2 ;  /* 0x0000002400027224 */ /* 0x040fe400078e0202 */
[----:B------:R-:W-:Y:S01]  /*47a0*/  @!P5 IMAD.MOV R192, RZ, RZ, -R192 ;  /* 0x000000ffffc0d224 */ /* 0x000fe200078e0ac0 */
[C---:B------:R-:W-:Y:S01]  /*47b0*/  ISETP.GT.U32.AND P5, PT, R0.reuse, R208, PT ;  /* 0x000000d00000720c */ /* 0x040fe20003fa4070 */
[----:B------:R-:W-:Y:S01]  /*47c0*/  @!P4 IMAD.IADD R215, R215, 0x1, -R0 ;  /* 0x00000001d7d7c824 */ /* 0x000fe200078e0a00 */
[C---:B------:R-:W-:Y:S01]  /*47d0*/  ISETP.GT.U32.AND P4, PT, R0.reuse, R2, PT ;  /* 0x000000020000720c */ /* 0x040fe20003f84070 */
[----:B------:R-:W-:-:S02]  /*47e0*/  IMAD R42, R0, R43, R42 ;  /* 0x0000002b002a7224 */ /* 0x000fc400078e022a */
[----:B------:R-:W-:-:S03]  /*47f0*/  IMAD.HI.U32 R36, R4, R234, RZ ;  /* 0x000000ea04247227 */ /* 0x000fc600078e00ff */
[----:B------:R-:W-:Y:S01]  /*4800*/  ISETP.GT.U32.AND P1, PT, R0, R42, PT ;  /* 0x0000002a0000720c */ /* 0x000fe20003f24070 */
[----:B------:R-:W-:Y:S02]  /*4810*/  @!P3 IMAD.IADD R40, R40, 0x1, -R0 ;  /* 0x000000012828b824 */ /* 0x000fe400078e0a00 */
[----:B------:R-:W-:Y:S02]  /*4820*/  IMAD.MOV R36, RZ, RZ, -R36 ;  /* 0x000000ffff247224 */ /* 0x000fe400078e0a24 */
[--C-:B------:R-:W-:Y:S01]  /*4830*/  @!P5 IMAD.IADD R208, R208, 0x1, -R0.reuse ;  /* 0x00000001d0d0d824 */ /* 0x100fe200078e0a00 */
        /* <DEDUP_REMOVED lines=8> */
[----:B------:R-:W-:Y:S01]  /*48c0*/  ISETP.GE.AND P1, PT, R203, RZ, PT ;  /* 0x000000ffcb00720c */ /* 0x000fe20003f26270 */
[----:B------:R-:W-:-:S03]  /*48d0*/  IMAD.HI.U32 R38, R4, R238, RZ ;  /* 0x000000ee04267227 */ /* 0x000fc600078e00ff */
[----:B------:R-:W-:Y:S01]  /*48e0*/  ISETP.GT.U32.AND P3, PT, R0, R42, PT ;  /* 0x0000002a0000720c */ /* 0x000fe20003f64070 */
[--C-:B------:R-:W-:Y:S02]  /*48f0*/  @!P5 IMAD.IADD R219, R219, 0x1, -R0.reuse ;  /* 0x00000001dbdbd824 */ /* 0x100fe400078e0a00 */
[----:B------:R-:W-:Y:S01]  /*4900*/  @!P4 IMAD.IADD R40, R40, 0x1, -R0 ;  /* 0x000000012828c824 */ /* 0x000fe200078e0a00 */
[----:B------:R-:W-:Y:S01]  /*4910*/  ISETP.GT.U32.AND P4, PT, R0, R234, PT ;  /* 0x000000ea0000720c */ /* 0x000fe20003f84070 */
[----:B------:R-:W-:Y:S01]  /*4920*/  IMAD.HI.U32 R39, R4, R242, RZ ;  /* 0x000000f204277227 */ /* 0x000fe200078e00ff */
[----:B------:R-:W-:-:S03]  /*4930*/  ISETP.GT.U32.AND P5, PT, R0, R219, PT ;  /* 0x000000db0000720c */ /* 0x000fc60003fa4070 */
[----:B------:R-:W-:Y:S02]  /*4940*/  IMAD.MOV R38, RZ, RZ, -R38 ;  /* 0x000000ffff267224 */ /* 0x000fe400078e0a26 */
[----:B------:R-:W-:Y:S01]  /*4950*/  @!P0 IMAD.MOV R215, RZ, RZ, -R215 ;  /* 0x000000ffffd78224 */ /* 0x000fe200078e0ad7 */
[----:B------:R-:W-:Y:S01]  /*4960*/  ISETP.GT.U32.AND P0, PT, R0, R2, PT ;  /* 0x000000020000720c */ /* 0x000fe20003f04070 */
[----:B------:R-:W-:Y:S01]  /*4970*/  @!P3 IMAD.IADD R42, R42, 0x1, -R0 ;  /* 0x000000012a2ab824 */ /* 0x000fe200078e0a00 */
[----:B------:R-:W-:Y:S01]  /*4980*/  ISETP.GE.AND P3, PT, R198, RZ, PT ;  /* 0x000000ffc600720c */ /* 0x000fe20003f66270 */
[----:B------:R-:W-:Y:S01]  /*4990*/  IMAD.MOV R39, RZ, RZ, -R39 ;  /* 0x000000ffff277224 */ /* 0x000fe200078e0a27 */
[----:B------:R-:W-:Y:S01]  /*49a0*/  IABS R198, R182 ;  /* 0x000000b600c67213 */ /* 0x000fe20000000000 */
[----:B------:R-:W-:Y:S01]  /*49b0*/  IMAD R238, R0, R38, R238 ;  /* 0x0000002600ee7224 */ /* 0x000fe200078e02ee */
[----:B------:R-:W-:Y:S01]  /*49c0*/  IABS R38, R194 ;  /* 0x000000c200267213 */ /* 0x000fe20000000000 */
[----:B------:R-:W-:-:S02]  /*49d0*/  IMAD.MOV.U32 R223, RZ, RZ, R42 ;  /* 0x000000ffffdf7224 */ /* 0x000fc400078e002a */
[--C-:B------:R-:W-:Y:S02]  /*49e0*/  @!P4 IMAD.IADD R234, R234, 0x1, -R0.reuse ;  /* 0x00000001eaeac824 */ /* 0x100fe400078e0a00 */
[----:B------:R-:W-:Y:S01]  /*49f0*/  @!P5 IMAD.IADD R219, R219, 0x1, -R0 ;  /* 0x00000001dbdbd824 */ /* 0x000fe200078e0a00 */
[----:B------:R-:W-:Y:S01]  /*4a00*/  ISETP.GE.AND P5, PT, R202, RZ, PT ;  /* 0x000000ffca00720c */ /* 0x000fe20003fa6270 */
[C---:B------:R-:W-:Y:S01]  /*4a10*/  IMAD R242, R0.reuse, R39, R242 ;  /* 0x0000002700f27224 */ /* 0x040fe200078e02f2 */
[----:B------:R-:W-:Y:S01]  /*4a20*/  IABS R39, R187 ;  /* 0x000000bb00277213 */ /* 0x000fe20000000000 */
[----:B------:R-:W-:Y:S01]  /*4a30*/  @!P2 IMAD.MOV R223, RZ, RZ, -R223 ;  /* 0x000000ffffdfa224 */ /* 0x000fe200078e0adf */
[C---:B------:R-:W-:Y:S01]  /*4a40*/  ISETP.GT.U32.AND P4, PT, R0.reuse, R234, PT ;  /* 0x000000ea0000720c */ /* 0x040fe20003f84070 */
[----:B------:R-:W-:Y:S01]  /*4a50*/  @!P6 IMAD.MOV R219, RZ, RZ, -R219 ;  /* 0x000000ffffdbe224 */ /* 0x000fe200078e0adb */
[----:B------:R-:W-:Y:S01]  /*4a60*/  ISETP.GT.U32.AND P2, PT, R0, R238, PT ;  /* 0x000000ee0000720c */ /* 0x000fe20003f44070 */
[----:B------:R-:W-:Y:S01]  /*4a70*/  IMAD.HI.U32 R42, R4, R39, RZ ;  /* 0x00000027042a7227 */ /* 0x000fe200078e00ff */
[----:B------:R-:W-:-:S02]  /*4a80*/  ISETP.GE.AND P6, PT, R197, RZ, PT ;  /* 0x000000ffc500720c */ /* 0x000fc40003fc6270 */
[----:B------:R-:W-:Y:S01]  /*4a90*/  IABS R202, R18 ;  /* 0x0000001200ca7213 */ /* 0x000fe20000000000 */
[----:B------:R-:W-:Y:S01]  /*4aa0*/  @!P0 IMAD.IADD R2, R2, 0x1, -R0 ;  /* 0x0000000102028824 */ /* 0x000fe200078e0a00 */
[----:B------:R-:W-:Y:S01]  /*4ab0*/  ISETP.GE.AND P0, PT, R199, RZ, PT ;  /* 0x000000ffc700720c */ /* 0x000fe20003f06270 */
[----:B------:R-:W-:Y:S01]  /*4ac0*/  IMAD.MOV R42, RZ, RZ, -R42 ;  /* 0x000000ffff2a7224 */ /* 0x000fe200078e0a2a */
[----:B------:R-:W-:Y:S01]  /*4ad0*/  IABS R199, R15 ;  /* 0x0000000f00c77213 */ /* 0x000fe20000000000 */
[----:B------:R-:W-:Y:S02]  /*4ae0*/  IMAD.MOV.U32 R231, RZ, RZ, R2 ;  /* 0x000000ffffe77224 */ /* 0x000fe400078e0002 */
[----:B------:R-:W-:Y:S02]  /*4af0*/  IMAD.MOV.U32 R2, RZ, RZ, R38 ;  /* 0x000000ffff027224 */ /* 0x000fe400078e0026 */
[--C-:B------:R-:W-:Y:S02]  /*4b00*/  @!P4 IMAD.IADD R234, R234, 0x1, -R0.reuse ;  /* 0x00000001eaeac824 */ /* 0x100fe400078e0a00 */
[----:B------:R-:W-:-:S02]  /*4b10*/  @!P2 IMAD.IADD R238, R238, 0x1, -R0 ;  /* 0x00000001eeeea824 */ /* 0x000fc400078e0a00 */
[C---:B------:R-:W-:Y:S02]  /*4b20*/  IMAD R38, R0.reuse, R42, R39 ;  /* 0x0000002a00267224 */ /* 0x040fe400078e0227 */
[----:B------:R-:W-:Y:S01]  /*4b30*/  IMAD.MOV.U32 R227, RZ, RZ, R40 ;  /* 0x000000ffffe37224 */ /* 0x000fe200078e0028 */
[C---:B------:R-:W-:Y:S01]  /*4b40*/  ISETP.GT.U32.AND P2, PT, R0.reuse, R238, PT ;  /* 0x000000ee0000720c */ /* 0x040fe20003f44070 */
[----:B------:R-:W-:Y:S01]  /*4b50*/  @!P6 IMAD.MOV R234, RZ, RZ, -R234 ;  /* 0x000000ffffeae224 */ /* 0x000fe200078e0aea */
[C---:B------:R-:W-:Y:S01]  /*4b60*/  ISETP.GT.U32.AND P6, PT, R0.reuse, R38, PT ;  /* 0x000000260000720c */ /* 0x040fe20003fc4070 */
[----:B------:R-:W-:Y:S01]  /*4b70*/  @!P5 IMAD.MOV R227, RZ, RZ, -R227 ;  /* 0x000000ffffe3d224 */ /* 0x000fe200078e0ae3 */
[----:B------:R-:W-:Y:S01]  /*4b80*/  ISETP.GT.U32.AND P5, PT, R0, R242, PT ;  /* 0x000000f20000720c */ /* 0x000fe20003fa4070 */
[----:B------:R-:W-:-:S04]  /*4b90*/  IMAD.HI.U32 R43, R4, R246, RZ ;  /* 0x000000f6042b7227 */ /* 0x000fc800078e00ff */
[----:B------:R-:W-:Y:S02]  /*4ba0*/  IMAD.MOV R43, RZ, RZ, -R43 ;  /* 0x000000ffff2b7224 */ /* 0x000fe400078e0a2b */
[----:B------:R-:W-:-:S04]  /*4bb0*/  IMAD.HI.U32 R40, R4, R36, RZ ;  /* 0x0000002404287227 */ /* 0x000fc800078e00ff */
[----:B------:R-:W-:-:S04]  /*4bc0*/  IMAD.HI.U32 R39, R4, R2, RZ ;  /* 0x0000000204277227 */ /* 0x000fc800078e00ff */
[C---:B------:R-:W-:Y:S02]  /*4bd0*/  IMAD R246, R0.reuse, R43, R246 ;  /* 0x0000002b00f67224 */ /* 0x040fe400078e02f6 */
[----:B------:R-:W-:Y:S02]  /*4be0*/  IMAD.MOV R40, RZ, RZ, -R40 ;  /* 0x000000ffff287224 */ /* 0x000fe400078e0a28 */
[----:B------:R-:W-:Y:S01]  /*4bf0*/  IMAD.MOV R39, RZ, RZ, -R39 ;  /* 0x000000ffff277224 */ /* 0x000fe200078e0a27 */
[----:B------:R-:W-:Y:S01]  /*4c00*/  ISETP.GT.U32.AND P4, PT, R0, R246, PT ;  /* 0x000000f60000720c */ /* 0x000fe20003f84070 */
[--C-:B------:R-:W-:Y:S02]  /*4c10*/  @!P2 IMAD.IADD R238, R238, 0x1, -R0.reuse ;  /* 0x00000001eeeea824 */ /* 0x100fe400078e0a00 */
[--C-:B------:R-:W-:Y:S01]  /*4c20*/  @!P6 IMAD.IADD R38, R38, 0x1, -R0.reuse ;  /* 0x000000012626e824 */ /* 0x100fe200078e0a00 */
[----:B------:R-:W-:Y:S01]  /*4c30*/  ISETP.GE.AND P6, PT, R187, RZ, PT ;  /* 0x000000ffbb00720c */ /* 0x000fe20003fc6270 */
[----:B------:R-:W-:-:S02]  /*4c40*/  @!P5 IMAD.IADD R242, R242, 0x1, -R0 ;  /* 0x00000001f2f2d824 */ /* 0x000fc400078e0a00 */
[C---:B------:R-:W-:Y:S02]  /*4c50*/  IMAD R36, R0.reuse, R40, R36 ;  /* 0x0000002800247224 */ /* 0x040fe400078e0224 */
[C---:B------:R-:W-:Y:S01]  /*4c60*/  IMAD R2, R0.reuse, R39, R2 ;  /* 0x0000002700027224 */ /* 0x040fe200078e0202 */
[----:B------:R-:W-:Y:S01]  /*4c70*/  IABS R39, R14 ;  /* 0x0000000e00277213 */ /* 0x000fe20000000000 */
[----:B------:R-:W-:Y:S01]  /*4c80*/  @!P3 IMAD.MOV R238, RZ, RZ, -R238 ;  /* 0x000000ffffeeb224 */ /* 0x000fe200078e0aee */
[----:B------:R-:W-:Y:S01]  /*4c90*/  ISETP.GT.U32.AND P3, PT, R0, R38, PT ;  /* 0x000000260000720c */ /* 0x000fe20003f64070 */
[----:B------:R-:W-:Y:S01]  /*4ca0*/  IMAD.HI.U32 R40, R4, R55, RZ ;  /* 0x0000003704287227 */ /* 0x000fe200078e00ff */
[C---:B------:R-:W-:Y:S02]  /*4cb0*/  ISETP.GT.U32.AND P5, PT, R0.reuse, R242, PT ;  /* 0x000000f20000720c */ /* 0x040fe40003fa4070 */
[----:B------:R-:W-:Y:S01]  /*4cc0*/  ISETP.GT.U32.AND P2, PT, R0, R36, PT ;  /* 0x000000240000720c */ /* 0x000fe20003f44070 */
[----:B------:R-:W-:-:S04]  /*4cd0*/  IMAD.HI.U32 R42, R4, R39, RZ ;  /* 0x00000027042a7227 */ /* 0x000fc800078e00ff */
[----:B------:R-:W-:Y:S02]  /*4ce0*/  IMAD.MOV R42, RZ, RZ, -R42 ;  /* 0x000000ffff2a7224 */ /* 0x000fe400078e0a2a */
[----:B------:R-:W-:Y:S02]  /*4cf0*/  @!P4 IMAD.IADD R246, R246, 0x1, -R0 ;  /* 0x00000001f6f6c824 */ /* 0x000fe400078e0a00 */
[----:B------:R-:W-:Y:S02]  /*4d00*/  IMAD.MOV R40, RZ, RZ, -R40 ;  /* 0x000000ffff287224 */ /* 0x000fe400078e0a28 */
[C---:B------:R-:W-:Y:S01]  /*4d10*/  IMAD R39, R0.reuse, R42, R39 ;  /* 0x0000002a00277224 */ /* 0x040fe200078e0227 */
[----:B------:R-:W-:Y:S01]  /*4d20*/  ISETP.GT.U32.AND P4, PT, R0, R246, PT ;  /* 0x000000f60000720c */ /* 0x000fe20003f84070 */
[--C-:B------:R-:W-:Y:S02]  /*4d30*/  @!P3 IMAD.IADD R38, R38, 0x1, -R0.reuse ;  /* 0x000000012626b824 */ /* 0x100fe400078e0a00 */
[--C-:B------:R-:W-:Y:S01]  /*4d40*/  @!P5 IMAD.IADD R242, R242, 0x1, -R0.reuse ;  /* 0x00000001f2f2d824 */ /* 0x100fe200078e0a00 */
[----:B------:R-:W-:Y:S01]  /*4d50*/  ISETP.GT.U32.AND P3, PT, R0, R39, PT ;  /* 0x000000270000720c */ /* 0x000fe20003f64070 */
[----:B------:R-:W-:Y:S01]  /*4d60*/  @!P2 IMAD.IADD R36, R36, 0x1, -R0 ;  /* 0x000000012424a824 */ /* 0x000fe200078e0a00 */
[C---:B------:R-:W-:Y:S01]  /*4d70*/  ISETP.GT.U32.AND P5, PT, R0.reuse, R2, PT ;  /* 0x000000020000720c */ /* 0x040fe20003fa4070 */
[----:B------:R-:W-:Y:S01]  /*4d80*/  IMAD R55, R0, R40, R55 ;  /* 0x0000002800377224 */ /* 0x000fe200078e0237 */
[----:B------:R-:W-:Y:S01]  /*4d90*/  IABS R40, R186 ;  /* 0x000000ba00287213 */ /* 0x000fe20000000000 */
[----:B------:R-:W-:Y:S01]  /*4da0*/  IMAD.MOV.U32 R187, RZ, RZ, R38 ;  /* 0x000000ffffbb7224 */ /* 0x000fe200078e0026 */
[----:B------:R-:W-:Y:S01]  /*4db0*/  ISETP.GE.AND P2, PT, R194, RZ, PT ;  /* 0x000000ffc200720c */ /* 0x000fe20003f46270 */
[----:B------:R-:W-:Y:S01]  /*4dc0*/  @!P0 IMAD.MOV R242, RZ, RZ, -R242 ;  /* 0x000000fffff28224 */ /* 0x000fe200078e0af2 */
[C---:B------:R-:W-:Y:S01]  /*4dd0*/  ISETP.GT.U32.AND P0, PT, R0.reuse, R36, PT ;  /* 0x000000240000720c */ /* 0x040fe20003f04070 */
[----:B------:R-:W-:Y:S01]  /*4de0*/  @!P6 IMAD.MOV R187, RZ, RZ, -R187 ;  /* 0x000000ffffbbe224 */ /* 0x000fe200078e0abb */
[----:B------:R-:W-:Y:S01]  /*4df0*/  ISETP.GT.U32.AND P6, PT, R0, R55, PT ;  /* 0x000000370000720c */ /* 0x000fe20003fc4070 */
[----:B------:R-:W-:Y:S01]  /*4e00*/  @!P1 IMAD.MOV R231, RZ, RZ, -R231 ;  /* 0x000000ffffe79224 */ /* 0x000fe200078e0ae7 */
[----:B------:R-:W-:Y:S01]  /*4e10*/  ISETP.GE.AND P1, PT, R195, RZ, PT ;  /* 0x000000ffc300720c */ /* 0x000fe20003f26270 */
[--C-:B------:R-:W-:Y:S01]  /*4e20*/  @!P4 IMAD.IADD R246, R246, 0x1, -R0.reuse ;  /* 0x00000001f6f6c824 */ /* 0x100fe200078e0a00 */
[----:B------:R-:W-:Y:S01]  /*4e30*/  ISETP.GE.AND P4, PT, R193, RZ, PT ;  /* 0x000000ffc100720c */ /* 0x000fe20003f86270 */
[----:B------:R-:W-:Y:S01]  /*4e40*/  @!P3 IMAD.IADD R39, R39, 0x1, -R0 ;  /* 0x000000012727b824 */ /* 0x000fe200078e0a00 */
[----:B------:R-:W-:Y:S01]  /*4e50*/  ISETP.GE.AND P3, PT, R191, RZ, PT ;  /* 0x000000ffbf00720c */ /* 0x000fe20003f66270 */
[----:B------:R-:W-:Y:S01]  /*4e60*/  IMAD.HI.U32 R38, R4, R86, RZ ;  /* 0x0000005604267227 */ /* 0x000fe200078e00ff */
[----:B------:R-:W-:-:S03]  /*4e70*/  IABS R193, R35 ;  /* 0x0000002300c17213 */ /* 0x000fc60000000000 */
[--C-:B------:R-:W-:Y:S01]  /*4e80*/  @!P0 IMAD.IADD R36, R36, 0x1, -R0.reuse ;  /* 0x0000000124248824 */ /* 0x100fe200078e0a00 */
[----:B------:R-:W-:Y:S01]  /*4e90*/  ISETP.GE.AND P0, PT, R26, RZ, PT ;  /* 0x000000ff1a00720c */ /* 0x000fe20003f06270 */
[----:B------:R-:W-:Y:S01]  /*4ea0*/  @!P6 IMAD.IADD R55, R55, 0x1, -R0 ;  /* 0x000000013737e824 */ /* 0x000fe200078e0a00 */
[----:B------:R-:W-:Y:S01]  /*4eb0*/  ISETP.GT.U32.AND P6, PT, R0, R39, PT ;  /* 0x000000270000720c */ /* 0x000fe20003fc4070 */
[----:B------:R-:W-:-:S04]  /*4ec0*/  IMAD.HI.U32 R26, R4, R70, RZ ;  /* 0x00000046041a7227 */ /* 0x000fc800078e00ff */
[----:B------:R-:W-:Y:S01]  /*4ed0*/  @!P1 IMAD.MOV R246, RZ, RZ, -R246 ;  /* 0x000000fffff69224 */ /* 0x000fe200078e0af6 */
[----:B------:R-:W-:Y:S01]  /*4ee0*/  ISETP.GE.AND P1, PT, R14, RZ, PT ;  /* 0x000000ff0e00720c */ /* 0x000fe20003f26270 */
[----:B------:R-:W-:Y:S02]  /*4ef0*/  IMAD.MOV.U32 R14, RZ, RZ, R36 ;  /* 0x000000ffff0e7224 */ /* 0x000fe400078e0024 */
[----:B------:R-:W-:Y:S02]  /*4f00*/  IMAD.MOV R36, RZ, RZ, -R26 ;  /* 0x000000ffff247224 */ /* 0x000fe400078e0a1a */
[----:B------:R-:W-:Y:S01]  /*4f10*/  @!P4 IMAD.MOV R14, RZ, RZ, -R14 ;  /* 0x000000ffff0ec224 */ /* 0x000fe200078e0a0e */
[C---:B------:R-:W-:Y:S01]  /*4f20*/  ISETP.GT.U32.AND P4, PT, R0.reuse, R55, PT ;  /* 0x000000370000720c */ /* 0x040fe20003f84070 */
[----:B------:R-:W-:Y:S01]  /*4f30*/  IMAD R70, R0, R36, R70 ;  /* 0x0000002400467224 */ /* 0x000fe200078e0246 */
[----:B------:R-:W-:Y:S01]  /*4f40*/  IABS R36, R183 ;  /* 0x000000b700247213 */ /* 0x000fe20000000000 */
[----:B------:R-:W-:-:S02]  /*4f50*/  @!P6 IMAD.IADD R39, R39, 0x1, -R0 ;  /* 0x000000012727e824 */ /* 0x000fc400078e0a00 */
[----:B------:R-:W-:Y:S01]  /*4f60*/  IMAD.MOV R38, RZ, RZ, -R38 ;  /* 0x000000ffff267224 */ /* 0x000fe200078e0a26 */
[----:B------:R-:W-:Y:S01]  /*4f70*/  ISETP.GT.U32.AND P6, PT, R0, R70, PT ;  /* 0x000000460000720c */ /* 0x000fe20003fc4070 */
[----:B------:R-:W-:-:S04]  /*4f80*/  IMAD.HI.U32 R42, R4, R102, RZ ;  /* 0x00000066042a7227 */ /* 0x000fc800078e00ff */
[----:B------:R-:W-:Y:S02]  /*4f90*/  @!P5 IMAD.IADD R2, R2, 0x1, -R0 ;  /* 0x000000010202d824 */ /* 0x000fe400078e0a00 */
[C---:B------:R-:W-:Y:S01]  /*4fa0*/  IMAD R86, R0.reuse, R38, R86 ;  /* 0x0000002600567224 */ /* 0x040fe200078e0256 */
[----:B------:R-:W-:Y:S01]  /*4fb0*/  IABS R38, R185 ;  /* 0x000000b900267213 */ /* 0x000fe20000000000 */
[----:B------:R-:W-:Y:S01]  /*4fc0*/  IMAD.MOV R42, RZ, RZ, -R42 ;  /* 0x000000ffff2a7224 */ /* 0x000fe200078e0a2a */
[C---:B------:R-:W-:Y:S01]  /*4fd0*/  ISETP.GT.U32.AND P5, PT, R0.reuse, R2, PT ;  /* 0x000000020000720c */ /* 0x040fe20003fa4070 */
[----:B------:R-:W-:Y:S01]  /*4fe0*/  @!P4 IMAD.IADD R55, R55, 0x1, -R0 ;  /* 0x000000013737c824 */ /* 0x000fe200078e0a00 */
[C---:B------:R-:W-:Y:S01]  /*4ff0*/  ISETP.GT.U32.AND P4, PT, R0.reuse, R86, PT ;  /* 0x000000560000720c */ /* 0x040fe20003f84070 */
[----:B------:R-:W-:Y:S02]  /*5000*/  IMAD R102, R0, R42, R102 ;  /* 0x0000002a00667224 */ /* 0x000fe400078e0266 */
[----:B------:R-:W-:-:S02]  /*5010*/  @!P6 IMAD.IADD R70, R70, 0x1, -R0 ;  /* 0x000000014646e824 */ /* 0x000fc400078e0a00 */
[----:B------:R-:W-:Y:S01]  /*5020*/  IMAD.HI.U32 R43, R4, R38, RZ ;  /* 0x00000026042b7227 */ /* 0x000fe200078e00ff */
[----:B------:R-:W-:-:S03]  /*5030*/  ISETP.GT.U32.AND P6, PT, R0, R102, PT ;  /* 0x000000660000720c */ /* 0x000fc60003fc4070 */
[----:B------:R-:W-:Y:S02]  /*5040*/  @!P1 IMAD.MOV R39, RZ, RZ, -R39 ;  /* 0x000000ffff279224 */ /* 0x000fe400078e0a27 */
[--C-:B------:R-:W-:Y:S01]  /*5050*/  @!P5 IMAD.IADD R2, R2, 0x1, -R0.reuse ;  /* 0x000000010202d824 */ /* 0x100fe200078e0a00 */
[----:B------:R-:W-:Y:S01]  /*5060*/  ISETP.GE.AND P5, PT, R190, RZ, PT ;  /* 0x000000ffbe00720c */ /* 0x000fe20003fa6270 */
[----:B------:R-:W-:Y:S01]  /*5070*/  @!P4 IMAD.IADD R86, R86, 0x1, -R0 ;  /* 0x000000015656c824 */ /* 0x000fe200078e0a00 */
[C---:B------:R-:W-:Y:S01]  /*5080*/  ISETP.GT.U32.AND P4, PT, R0.reuse, R70, PT ;  /* 0x000000460000720c */ /* 0x040fe20003f84070 */
[----:B------:R-:W-:Y:S01]  /*5090*/  IMAD.MOV.U32 R26, RZ, RZ, R2 ;  /* 0x000000ffff1a7224 */ /* 0x000fe200078e0002 */
[----:B------:R-:W-:Y:S01]  /*50a0*/  IABS R2, R179 ;  /* 0x000000b300027213 */ /* 0x000fe20000000000 */
[----:B------:R-:W-:Y:S01]  /*50b0*/  IMAD.MOV R43, RZ, RZ, -R43 ;  /* 0x000000ffff2b7224 */ /* 0x000fe200078e0a2b */
[----:B------:R-:W-:Y:S01]  /*50c0*/  ISETP.GT.U32.AND P1, PT, R0, R86, PT ;  /* 0x000000560000720c */ /* 0x000fe20003f24070 */
[----:B------:R-:W-:Y:S01]  /*50d0*/  @!P6 IMAD.IADD R102, R102, 0x1, -R0 ;  /* 0x000000016666e824 */ /* 0x000fe200078e0a00 */
[----:B------:R-:W-:Y:S01]  /*50e0*/  IABS R190, R16 ;  /* 0x0000001000be7213 */ /* 0x000fe20000000000 */
[----:B------:R-:W-:-:S03]  /*50f0*/  IMAD.HI.U32 R42, R4, R2, RZ ;  /* 0x00000002042a7227 */ /* 0x000fc600078e00ff */
[----:B------:R-:W-:Y:S01]  /*5100*/  ISETP.GT.U32.AND P6, PT, R0, R102, PT ;  /* 0x000000660000720c */ /* 0x000fe20003fc4070 */
[----:B------:R-:W-:-:S04]  /*5110*/  IMAD.HI.U32 R44, R4, R36, RZ ;  /* 0x00000024042c7227 */ /* 0x000fc800078e00ff */
[----:B------:R-:W-:Y:S02]  /*5120*/  IMAD.MOV R42, RZ, RZ, -R42 ;  /* 0x000000ffff2a7224 */ /* 0x000fe400078e0a2a */
[----:B------:R-:W-:Y:S02]  /*5130*/  IMAD R38, R0, R43, R38 ;  /* 0x0000002b00267224 */ /* 0x000fe400078e0226 */
[----:B------:R-:W-:Y:S02]  /*5140*/  @!P4 IMAD.IADD R70, R70, 0x1, -R0 ;  /* 0x000000014646c824 */ /* 0x000fe400078e0a00 */
[----:B------:R-:W-:Y:S02]  /*5150*/  IMAD.MOV R44, RZ, RZ, -R44 ;  /* 0x000000ffff2c7224 */ /* 0x000fe400078e0a2c */
[C---:B------:R-:W-:Y:S01]  /*5160*/  IMAD R2, R0.reuse, R42, R2 ;  /* 0x0000002a00027224 */ /* 0x040fe200078e0202 */
[----:B------:R-:W-:Y:S01]  /*5170*/  IABS R42, R181 ;  /* 0x000000b5002a7213 */ /* 0x000fe20000000000 */
[----:B------:R-:W-:Y:S01]  /*5180*/  @!P5 IMAD.MOV R70, RZ, RZ, -R70 ;  /* 0x000000ffff46d224 */ /* 0x000fe200078e0a46 */
[C---:B------:R-:W-:Y:S01]  /*5190*/  ISETP.GT.U32.AND P5, PT, R0.reuse, R38, PT ;  /* 0x000000260000720c */ /* 0x040fe20003fa4070 */
[----:B------:R-:W-:-:S02]  /*51a0*/  IMAD R36, R0, R44, R36 ;  /* 0x0000002c00247224 */ /* 0x000fc400078e0224 */
[----:B------:R-:W-:-:S04]  /*51b0*/  IMAD.HI.U32 R46, R4, R40, RZ ;  /* 0x00000028042e7227 */ /* 0x000fc800078e00ff */
[--C-:B------:R-:W-:Y:S01]  /*51c0*/  @!P6 IMAD.IADD R102, R102, 0x1, -R0.reuse ;  /* 0x000000016666e824 */ /* 0x100fe200078e0a00 */
[----:B------:R-:W-:Y:S01]  /*51d0*/  ISETP.GT.U32.AND P6, PT, R0, R2, PT ;  /* 0x000000020000720c */ /* 0x000fe20003fc4070 */
[----:B------:R-:W-:Y:S01]  /*51e0*/  @!P1 IMAD.IADD R86, R86, 0x1, -R0 ;  /* 0x0000000156569824 */ /* 0x000fe200078e0a00 */
[----:B------:R-:W-:Y:S01]  /*51f0*/  ISETP.GT.U32.AND P1, PT, R0, R36, PT ;  /* 0x000000240000720c */ /* 0x000fe20003f24070 */
[----:B------:R-:W-:Y:S02]  /*5200*/  IMAD.MOV R46, RZ, RZ, -R46 ;  /* 0x000000ffff2e7224 */ /* 0x000fe400078e0a2e */
[----:B------:R-:W-:-:S04]  /*5210*/  IMAD.HI.U32 R43, R4, R42, RZ ;  /* 0x0000002a042b7227 */ /* 0x000fc800078e00ff */
[----:B------:R-:W-:Y:S02]  /*5220*/  IMAD R40, R0, R46, R40 ;  /* 0x0000002e00287224 */ /* 0x000fe400078e0228 */
[--C-:B------:R-:W-:Y:S02]  /*5230*/  @!P5 IMAD.IADD R38, R38, 0x1, -R0.reuse ;  /* 0x000000012626d824 */ /* 0x100fe400078e0a00 */
[----:B------:R-:W-:Y:S01]  /*5240*/  IMAD.MOV R43, RZ, RZ, -R43 ;  /* 0x000000ffff2b7224 */ /* 0x000fe200078e0a2b */
[----:B------:R-:W-:Y:S01]  /*5250*/  ISETP.GT.U32.AND P4, PT, R0, R40, PT ;  /* 0x000000280000720c */ /* 0x000fe20003f84070 */
[--C-:B------:R-:W-:Y:S01]  /*5260*/  @!P6 IMAD.IADD R2, R2, 0x1, -R0.reuse ;  /* 0x000000010202e824 */ /* 0x100fe200078e0a00 */
[----:B------:R-:W-:Y:S01]  /*5270*/  ISETP.GT.U32.AND P6, PT, R0, R38, PT ;  /* 0x000000260000720c */ /* 0x000fe20003fc4070 */
[----:B------:R-:W-:Y:S02]  /*5280*/  @!P1 IMAD.IADD R36, R36, 0x1, -R0 ;  /* 0x0000000124249824 */ /* 0x000fe400078e0a00 */
[----:B------:R-:W-:-:S02]  /*5290*/  IMAD R42, R0, R43, R42 ;  /* 0x0000002b002a7224 */ /* 0x000fc400078e022a */
[----:B------:R-:W-:Y:S01]  /*52a0*/  IMAD.HI.U32 R43, R4, R198, RZ ;  /* 0x000000c6042b7227 */ /* 0x000fe200078e00ff */
[----:B------:R-:W-:-:S03]  /*52b0*/  ISETP.GT.U32.AND P5, PT, R0, R36, PT ;  /* 0x000000240000720c */ /* 0x000fc60003fa4070 */
[----:B------:R-:W-:Y:S02]  /*52c0*/  IMAD.MOV R43, RZ, RZ, -R43 ;  /* 0x000000ffff2b7224 */ /* 0x000fe400078e0a2b */
[----:B------:R-:W-:Y:S01]  /*52d0*/  @!P4 IMAD.IADD R40, R40, 0x1, -R0 ;  /* 0x000000012828c824 */ /* 0x000fe200078e0a00 */
[----:B------:R-:W-:Y:S01]  /*52e0*/  ISETP.GE.AND P4, PT, R185, RZ, PT ;  /* 0x000000ffb900720c */ /* 0x000fe20003f86270 */
[----:B------:R-:W-:Y:S02]  /*52f0*/  IMAD R198, R0, R43, R198 ;  /* 0x0000002b00c67224 */ /* 0x000fe400078e02c6 */
[----:B------:R-:W-:Y:S01]  /*5300*/  @!P6 IMAD.IADD R38, R38, 0x1, -R0 ;  /* 0x000000012626e824 */ /* 0x000fe200078e0a00 */
[C---:B------:R-:W-:Y:S01]  /*5310*/  ISETP.GT.U32.AND P1, PT, R0.reuse, R40, PT ;  /* 0x000000280000720c */ /* 0x040fe20003f24070 */
[----:B------:R-:W-:Y:S01]  /*5320*/  @!P2 IMAD.MOV R26, RZ, RZ, -R26 ;  /* 0x000000ffff1aa224 */ /* 0x000fe200078e0a1a */
[----:B------:R-:W-:Y:S01]  /*5330*/  ISETP.GT.U32.AND P6, PT, R0, R198, PT ;  /* 0x000000c60000720c */ /* 0x000fe20003fc4070 */
[----:B------:R-:W-:Y:S01]  /*5340*/  @!P5 IMAD.IADD R36, R36, 0x1, -R0 ;  /* 0x000000012424d824 */ /* 0x000fe200078e0a00 */
[----:B------:R-:W-:Y:S01]  /*5350*/  ISETP.GE.AND P2, PT, R189, RZ, PT ;  /* 0x000000ffbd00720c */ /* 0x000fe20003f46270 */
[----:B------:R-:W-:Y:S01]  /*5360*/  @!P0 IMAD.MOV R55, RZ, RZ, -R55 ;  /* 0x000000ffff378224 */ /* 0x000fe200078e0a37 */
[----:B------:R-:W-:Y:S01]  /*5370*/  ISETP.GT.U32.AND P5, PT, R0, R42, PT ;  /* 0x0000002a0000720c */ /* 0x000fe20003fa4070 */
[----:B------:R-:W-:Y:S01]  /*5380*/  @!P3 IMAD.MOV R86, RZ, RZ, -R86 ;  /* 0x000000ffff56b224 */ /* 0x000fe200078e0a56 */
[----:B------:R-:W-:Y:S01]  /*5390*/  ISETP.GE.AND P0, PT, R186, RZ, PT ;  /* 0x000000ffba00720c */ /* 0x000fe20003f06270 */
[----:B------:R-:W-:Y:S01]  /*53a0*/  IMAD.HI.U32 R44, R4, R214, RZ ;  /* 0x000000d6042c7227 */ /* 0x000fe200078e00ff */
[----:B------:R-:W-:-:S03]  /*53b0*/  ISETP.GE.AND P3, PT, R183, RZ, PT ;  /* 0x000000ffb700720c */ /* 0x000fc60003f66270 */
[--C-:B------:R-:W-:Y:S01]  /*53c0*/  @!P1 IMAD.IADD R40, R40, 0x1, -R0.reuse ;  /* 0x0000000128289824 */ /* 0x100fe200078e0a00 */
[----:B------:R-:W-:Y:S01]  /*53d0*/  ISETP.GE.AND P1, PT, R179, RZ, PT ;  /* 0x000000ffb300720c */ /* 0x000fe20003f26270 */
[----:B------:R-:W-:Y:S02]  /*53e0*/  @!P6 IMAD.IADD R198, R198, 0x1, -R0 ;  /* 0x00000001c6c6e824 */ /* 0x000fe400078e0a00 */
[----:B------:R-:W-:Y:S01]  /*53f0*/  @!P2 IMAD.MOV R102, RZ, RZ, -R102 ;  /* 0x000000ffff66a224 */ /* 0x000fe200078e0a66 */
[----:B------:R-:W-:Y:S01]  /*5400*/  ISETP.GT.U32.AND P2, PT, R0, R2, PT ;  /* 0x000000020000720c */ /* 0x000fe20003f44070 */
[----:B------:R-:W-:Y:S01]  /*5410*/  @!P5 IMAD.IADD R42, R42, 0x1, -R0 ;  /* 0x000000012a2ad824 */ /* 0x000fe200078e0a00 */
[----:B------:R-:W-:Y:S01]  /*5420*/  ISETP.GT.U32.AND P6, PT, R0, R198, PT ;  /* 0x000000c60000720c */ /* 0x000fe20003fc4070 */
[----:B------:R-:W-:Y:S01]  /*5430*/  IMAD.MOV.U32 R118, RZ, RZ, R40 ;  /* 0x000000ffff767224 */ /* 0x000fe200078e0028 */
[----:B------:R-:W-:Y:S01]  /*5440*/  ISETP.GE.AND P5, PT, R182, RZ, PT ;  /* 0x000000ffb600720c */ /* 0x000fe20003fa6270 */
[----:B------:R-:W-:-:S02]  /*5450*/  IMAD.MOV R44, RZ, RZ, -R44 ;  /* 0x000000ffff2c7224 */ /* 0x000fc400078e0a2c */
[----:B------:R-:W-:-:S04]  /*5460*/  IMAD.HI.U32 R43, R4, R229, RZ ;  /* 0x000000e5042b7227 */ /* 0x000fc800078e00ff */
[----:B------:R-:W-:Y:S01]  /*5470*/  @!P0 IMAD.MOV R118, RZ, RZ, -R118 ;  /* 0x000000ffff768224 */ /* 0x000fe200078e0a76 */
[C---:B------:R-:W-:Y:S01]  /*5480*/  ISETP.GT.U32.AND P0, PT, R0.reuse, R42, PT ;  /* 0x0000002a0000720c */ /* 0x040fe20003f04070 */
[C---:B------:R-:W-:Y:S02]  /*5490*/  IMAD R214, R0.reuse, R44, R214 ;  /* 0x0000002c00d67224 */ /* 0x040fe400078e02d6 */
[----:B------:R-:W-:Y:S02]  /*54a0*/  IMAD.MOV R43, RZ, RZ, -R43 ;  /* 0x000000ffff2b7224 */ /* 0x000fe400078e0a2b */
[----:B------:R-:W-:Y:S02]  /*54b0*/  IMAD.MOV.U32 R135, RZ, RZ, R36 ;  /* 0x000000ffff877224 */ /* 0x000fe400078e0024 */
[C---:B------:R-:W-:Y:S02]  /*54c0*/  IMAD R229, R0.reuse, R43, R229 ;  /* 0x0000002b00e57224 */ /* 0x040fe400078e02e5 */
[----:B------:R-:W-:Y:S01]  /*54d0*/  @!P3 IMAD.MOV R135, RZ, RZ, -R135 ;  /* 0x000000ffff87b224 */ /* 0x000fe200078e0a87 */
[----:B------:R-:W-:Y:S01]  /*54e0*/  ISETP.GT.U32.AND P3, PT, R0, R214, PT ;  /* 0x000000d60000720c */ /* 0x000fe20003f64070 */
[--C-:B------:R-:W-:Y:S01]  /*54f0*/  @!P2 IMAD.IADD R2, R2, 0x1, -R0.reuse ;  /* 0x000000010202a824 */ /* 0x100fe200078e0a00 */
[----:B------:R-:W-:Y:S01]  /*5500*/  ISETP.GE.AND P2, PT, R181, RZ, PT ;  /* 0x000000ffb500720c */ /* 0x000fe20003f46270 */
[--C-:B------:R-:W-:Y:S01]  /*5510*/  @!P6 IMAD.IADD R198, R198, 0x1, -R0.reuse ;  /* 0x00000001c6c6e824 */ /* 0x100fe200078e0a00 */
[----:B------:R-:W-:Y:S01]  /*5520*/  ISETP.GT.U32.AND P6, PT, R0, R229, PT ;  /* 0x000000e50000720c */ /* 0x000fe20003fc4070 */
[----:B------:R-:W-:Y:S01]  /*5530*/  @!P0 IMAD.IADD R42, R42, 0x1, -R0 ;  /* 0x000000012a2a8824 */ /* 0x000fe200078e0a00 */
[----:B------:R-:W-:Y:S01]  /*5540*/  ISETP.GE.AND P0, PT, R178, RZ, PT ;  /* 0x000000ffb200720c */ /* 0x000fe20003f06270 */
[----:B------:R-:W-:-:S04]  /*5550*/  IMAD.HI.U32 R40, R4, R244, RZ ;  /* 0x000000f404287227 */ /* 0x000fc800078e00ff */
[----:B------:R-:W-:Y:S02]  /*5560*/  IMAD.MOV.U32 R182, RZ, RZ, R42 ;  /* 0x000000ffffb67224 */ /* 0x000fe400078e002a */
[----:B------:R-:W-:Y:S02]  /*5570*/  @!P3 IMAD.IADD R214, R214, 0x1, -R0 ;  /* 0x00000001d6d6b824 */ /* 0x000fe400078e0a00 */
[----:B------:R-:W-:Y:S01]  /*5580*/  @!P2 IMAD.MOV R182, RZ, RZ, -R182 ;  /* 0x000000ffffb6a224 */ /* 0x000fe200078e0ab6 */
[----:B------:R-:W-:Y:S01]  /*5590*/  ISETP.GE.AND P2, PT, R32, RZ, PT ;  /* 0x000000ff2000720c */ /* 0x000fe20003f46270 */
[----:B------:R-:W-:Y:S01]  /*55a0*/  @!P6 IMAD.IADD R229, R229, 0x1, -R0 ;  /* 0x00000001e5e5e824 */ /* 0x000fe200078e0a00 */
[----:B------:R-:W-:Y:S01]  /*55b0*/  IABS R32, R32 ;  /* 0x0000002000207213 */ /* 0x000fe20000000000 */
[----:B------:R-:W-:Y:S01]  /*55c0*/  IMAD.MOV.U32 R166, RZ, RZ, R2 ;  /* 0x000000ffffa67224 */ /* 0x000fe200078e0002 */
[C---:B------:R-:W-:Y:S01]  /*55d0*/  ISETP.GT.U32.AND P3, PT, R0.reuse, R214, PT ;  /* 0x000000d60000720c */ /* 0x040fe20003f64070 */
[----:B------:R-:W-:Y:S01]  /*55e0*/  IMAD.MOV R40, RZ, RZ, -R40 ;  /* 0x000000ffff287224 */ /* 0x000fe200078e0a28 */
[----:B------:R-:W-:Y:S01]  /*55f0*/  ISETP.GT.U32.AND P6, PT, R0, R229, PT ;  /* 0x000000e50000720c */ /* 0x000fe20003fc4070 */
[----:B------:R-:W-:-:S04]  /*5600*/  IMAD.HI.U32 R2, R4, R32, RZ ;  /* 0x0000002004027227 */ /* 0x000fc800078e00ff */
[----:B------:R-:W-:Y:S02]  /*5610*/  IMAD R244, R0, R40, R244 ;  /* 0x0000002800f47224 */ /* 0x000fe400078e02f4 */
[----:B------:R-:W-:Y:S02]  /*5620*/  IMAD.MOV R2, RZ, RZ, -R2 ;  /* 0x000000ffff027224 */ /* 0x000fe400078e0a02 */
[----:B------:R-:W-:Y:S02]  /*5630*/  IMAD.MOV.U32 R150, RZ, RZ, R38 ;  /* 0x000000ffff967224 */ /* 0x000fe400078e0026 */
[----:B------:R-:W-:Y:S01]  /*5640*/  @!P3 IMAD.IADD R214, R214, 0x1, -R0 ;  /* 0x00000001d6d6b824 */ /* 0x000fe200078e0a00 */
[C---:B------:R-:W-:Y:S01]  /*5650*/  ISETP.GT.U32.AND P3, PT, R0.reuse, R244, PT ;  /* 0x000000f40000720c */ /* 0x040fe20003f64070 */
[----:B------:R-:W-:Y:S02]  /*5660*/  IMAD R32, R0, R2, R32 ;  /* 0x0000000200207224 */ /* 0x000fe400078e0220 */
[----:B------:R-:W-:-:S02]  /*5670*/  @!P6 IMAD.IADD R229, R229, 0x1, -R0 ;  /* 0x00000001e5e5e824 */ /* 0x000fc400078e0a00 */
[----:B------:R-:W-:Y:S01]  /*5680*/  @!P4 IMAD.MOV R150, RZ, RZ, -R150 ;  /* 0x000000ffff96c224 */ /* 0x000fe200078e0a96 */
[----:B------:R-:W-:Y:S01]  /*5690*/  ISETP.GT.U32.AND P6, PT, R0, R32, PT ;  /* 0x000000200000720c */ /* 0x000fe20003fc4070 */
[----:B------:R-:W-:Y:S01]  /*56a0*/  @!P1 IMAD.MOV R166, RZ, RZ, -R166 ;  /* 0x000000ffffa69224 */ /* 0x000fe200078e0aa6 */
[----:B------:R-:W-:Y:S01]  /*56b0*/  ISETP.GE.AND P4, PT, R175, RZ, PT ;  /* 0x000000ffaf00720c */ /* 0x000fe20003f86270 */
[----:B------:R-:W-:Y:S01]  /*56c0*/  IMAD.HI.U32 R40, R4, R94, RZ ;  /* 0x0000005e04287227 */ /* 0x000fe200078e00ff */
[----:B------:R-:W-:Y:S02]  /*56d0*/  ISETP.GE.AND P1, PT, R177, RZ, PT ;  /* 0x000000ffb100720c */ /* 0x000fe40003f26270 */
[----:B------:R-:W-:Y:S01]  /*56e0*/  IABS R177, R23 ;  /* 0x0000001700b17213 */ /* 0x000fe20000000000 */
[----:B------:R-:W-:Y:S01]  /*56f0*/  @!P3 IMAD.IADD R244, R244, 0x1, -R0 ;  /* 0x00000001f4f4b824 */ /* 0x000fe200078e0a00 */
[----:B------:R-:W-:Y:S01]  /*5700*/  ISETP.GE.AND P3, PT, R174, RZ, PT ;  /* 0x000000ffae00720c */ /* 0x000fe20003f66270 */
[----:B------:R-:W-:-:S04]  /*5710*/  IMAD.HI.U32 R38, R4, R158, RZ ;  /* 0x0000009e04267227 */ /* 0x000fc800078e00ff */
[----:B------:R-:W-:Y:S01]  /*5720*/  @!P6 IMAD.IADD R32, R32, 0x1, -R0 ;  /* 0x000000012020e824 */ /* 0x000fe200078e0a00 */
[C---:B------:R-:W-:Y:S01]  /*5730*/  ISETP.GT.U32.AND P6, PT, R0.reuse, R244, PT ;  /* 0x000000f40000720c */ /* 0x040fe20003fc4070 */
[----:B------:R-:W-:Y:S02]  /*5740*/  IMAD.MOV R40, RZ, RZ, -R40 ;  /* 0x000000ffff287224 */ /* 0x000fe400078e0a28 */
[----:B------:R-:W-:Y:S01]  /*5750*/  @!P4 IMAD.MOV R214, RZ, RZ, -R214 ;  /* 0x000000ffffd6c224 */ /* 0x000fe200078e0ad6 */
[C---:B------:R-:W-:Y:S01]  /*5760*/  ISETP.GT.U32.AND P4, PT, R0.reuse, R32, PT ;  /* 0x000000200000720c */ /* 0x040fe20003f84070 */
[----:B------:R-:W-:Y:S02]  /*5770*/  IMAD.MOV R38, RZ, RZ, -R38 ;  /* 0x000000ffff267224 */ /* 0x000fe400078e0a26 */
[----:B------:R-:W-:Y:S01]  /*5780*/  IMAD R94, R0, R40, R94 ;  /* 0x00000028005e7224 */ /* 0x000fe200078e025e */
[----:B------:R-:W-:Y:S01]  /*5790*/  STL.64 [R1+0x20a0], R214 ;  /* 0x0020a0d601007387 */ /* 0x000fe20000100a00 */
[----:B------:R-:W-:-:S03]  /*57a0*/  IMAD.HI.U32 R36, R4, R221, RZ ;  /* 0x000000dd04247227 */ /* 0x000fc600078e00ff */
[----:B-1----:R-:W2:Y:S01]  /*57b0*/  LDL R37, [R1+0x1e38] ;  /* 0x001e380001257983 */ /* 0x002ea20000100800 */
[C---:B------:R-:W-:Y:S01]  /*57c0*/  IMAD R158, R0.reuse, R38, R158 ;  /* 0x00000026009e7224 */ /* 0x040fe200078e029e */
[----:B------:R-:W-:Y:S01]  /*57d0*/  IABS R38, R170 ;  /* 0x000000aa00267213 */ /* 0x000fe20000000000 */
[----:B------:R-:W-:Y:S01]  /*57e0*/  @!P1 IMAD.MOV R229, RZ, RZ, -R229 ;  /* 0x000000ffffe59224 */ /* 0x000fe200078e0ae5 */
[----:B------:R-:W-:Y:S01]  /*57f0*/  ISETP.GT.U32.AND P1, PT, R0, R94, PT ;  /* 0x0000005e0000720c */ /* 0x000fe20003f24070 */
[----:B------:R-:W-:Y:S02]  /*5800*/  IMAD.MOV R36, RZ, RZ, -R36 ;  /* 0x000000ffff247224 */ /* 0x000fe400078e0a24 */
[----:B------:R-:W-:-:S04]  /*5810*/  IMAD.HI.U32 R2, R4, R127, RZ ;  /* 0x0000007f04027227 */ /* 0x000fc800078e00ff */
[----:B------:R-:W-:Y:S01]  /*5820*/  @!P6 IMAD.IADD R244, R244, 0x1, -R0 ;  /* 0x00000001f4f4e824 */ /* 0x000fe200078e0a00 */
[C---:B------:R-:W-:Y:S01]  /*5830*/  ISETP.GT.U32.AND P6, PT, R0.reuse, R158, PT ;  /* 0x0000009e0000720c */ /* 0x040fe20003fc4070 */
[----:B------:R-:W-:Y:S01]  /*5840*/  IMAD R221, R0, R36, R221 ;  /* 0x0000002400dd7224 */ /* 0x000fe200078e02dd */
[----:B------:R-:W-:Y:S01]  /*5850*/  IABS R36, R171 ;  /* 0x000000ab00247213 */ /* 0x000fe20000000000 */
[----:B------:R-:W-:Y:S02]  /*5860*/  IMAD.MOV R2, RZ, RZ, -R2 ;  /* 0x000000ffff027224 */ /* 0x000fe400078e0a02 */
[----:B------:R-:W-:-:S04]  /*5870*/  IMAD.HI.U32 R40, R4, R38, RZ ;  /* 0x0000002604287227 */ /* 0x000fc800078e00ff */
[----:B------:R-:W-:Y:S01]  /*5880*/  @!P4 IMAD.IADD R32, R32, 0x1, -R0 ;  /* 0x000000012020c824 */ /* 0x000fe200078e0a00 */
[C---:B------:R-:W-:Y:S01]  /*5890*/  ISETP.GT.U32.AND P4, PT, R0.reuse, R221, PT ;  /* 0x000000dd0000720c */ /* 0x040fe20003f84070 */
[----:B------:R-:W-:Y:S01]  /*58a0*/  IMAD R127, R0, R2, R127 ;  /* 0x00000002007f7224 */ /* 0x000fe200078e027f */
[----:B------:R-:W-:Y:S01]  /*58b0*/  IABS R2, R162 ;  /* 0x000000a200027213 */ /* 0x000fe20000000000 */
[----:B------:R-:W-:Y:S02]  /*58c0*/  IMAD.MOV R40, RZ, RZ, -R40 ;  /* 0x000000ffff287224 */ /* 0x000fe400078e0a28 */
[----:B------:R-:W-:Y:S01]  /*58d0*/  @!P1 IMAD.IADD R94, R94, 0x1, -R0 ;  /* 0x000000015e5e9824 */ /* 0x000fe200078e0a00 */
[C---:B------:R-:W-:Y:S01]  /*58e0*/  ISETP.GT.U32.AND P1, PT, R0.reuse, R127, PT ;  /* 0x0000007f0000720c */ /* 0x040fe20003f24070 */
[----:B------:R-:W-:Y:S02]  /*58f0*/  IMAD R38, R0, R40, R38 ;  /* 0x0000002800267224 */ /* 0x000fe400078e0226 */
[----:B------:R-:W-:-:S02]  /*5900*/  @!P6 IMAD.IADD R158, R158, 0x1, -R0 ;  /* 0x000000019e9ee824 */ /* 0x000fc400078e0a00 */
[----:B------:R-:W-:Y:S01]  /*5910*/  IMAD.HI.U32 R43, R4, R36, RZ ;  /* 0x00000024042b7227 */ /* 0x000fe200078e00ff */
[----:B------:R-:W-:-:S03]  /*5920*/  ISETP.GT.U32.AND P6, PT, R0, R38, PT ;  /* 0x000000260000720c */ /* 0x000fc60003fc4070 */
[--C-:B------:R-:W-:Y:S01]  /*5930*/  @!P4 IMAD.IADD R221, R221, 0x1, -R0.reuse ;  /* 0x00000001ddddc824 */ /* 0x100fe200078e0a00 */
[C---:B------:R-:W-:Y:S01]  /*5940*/  ISETP.GT.U32.AND P4, PT, R0.reuse, R94, PT ;  /* 0x0000005e0000720c */ /* 0x040fe20003f84070 */
[----:B------:R-:W-:Y:S02]  /*5950*/  IMAD.MOV R43, RZ, RZ, -R43 ;  /* 0x000000ffff2b7224 */ /* 0x000fe400078e0a2b */
[----:B------:R-:W-:Y:S01]  /*5960*/  @!P1 IMAD.IADD R127, R127, 0x1, -R0 ;  /* 0x000000017f7f9824 */ /* 0x000fe200078e0a00 */
[C---:B------:R-:W-:Y:S01]  /*5970*/  ISETP.GT.U32.AND P1, PT, R0.reuse, R221, PT ;  /* 0x000000dd0000720c */ /* 0x040fe20003f24070 */
[----:B------:R-:W-:Y:S02]  /*5980*/  IMAD R36, R0, R43, R36 ;  /* 0x0000002b00247224 */ /* 0x000fe400078e0224 */
[----:B------:R-:W-:-:S04]  /*5990*/  IMAD.HI.U32 R40, R4, R65, RZ ;  /* 0x0000004104287227 */ /* 0x000fc800078e00ff */
[--C-:B------:R-:W-:Y:S01]  /*59a0*/  @!P6 IMAD.IADD R38, R38, 0x1, -R0.reuse ;  /* 0x000000012626e824 */ /* 0x100fe200078e0a00 */
[----:B------:R-:W-:Y:S01]  /*59b0*/  ISETP.GT.U32.AND P6, PT, R0, R127, PT ;  /* 0x0000007f0000720c */ /* 0x000fe20003fc4070 */
[----:B------:R-:W-:Y:S01]  /*59c0*/  @!P4 IMAD.IADD R94, R94, 0x1, -R0 ;  /* 0x000000015e5ec824 */ /* 0x000fe200078e0a00 */
[C---:B------:R-:W-:Y:S01]  /*59d0*/  ISETP.GT.U32.AND P4, PT, R0.reuse, R36, PT ;  /* 0x000000240000720c */ /* 0x040fe20003f84070 */
[----:B------:R-:W-:Y:S02]  /*59e0*/  IMAD.MOV R40, RZ, RZ, -R40 ;  /* 0x000000ffff287224 */ /* 0x000fe400078e0a28 */
[----:B------:R-:W-:Y:S01]  /*59f0*/  @!P0 IMAD.MOV R244, RZ, RZ, -R244 ;  /* 0x000000fffff48224 */ /* 0x000fe200078e0af4 */
[----:B------:R-:W-:Y:S01]  /*5a00*/  ISETP.GT.U32.AND P0, PT, R0, R158, PT ;  /* 0x0000009e0000720c */ /* 0x000fe20003f04070 */
[----:B------:R-:W-:-:S04]  /*5a10*/  IMAD.HI.U32 R42, R4, R2, RZ ;  /* 0x00000002042a7227 */ /* 0x000fc800078e00ff */
[C---:B------:R-:W-:Y:S02]  /*5a20*/  IMAD R65, R0.reuse, R40, R65 ;  /* 0x0000002800417224 */ /* 0x040fe400078e0241 */
[----:B------:R-:W-:Y:S01]  /*5a30*/  @!P2 IMAD.MOV R32, RZ, RZ, -R32 ;  /* 0x000000ffff20a224 */ /* 0x000fe200078e0a20 */
[C---:B------:R-:W-:Y:S01]  /*5a40*/  ISETP.GT.U32.AND P2, PT, R0.reuse, R38, PT ;  /* 0x000000260000720c */ /* 0x040fe20003f44070 */
[----:B------:R-:W-:Y:S02]  /*5a50*/  IMAD.MOV R42, RZ, RZ, -R42 ;  /* 0x000000ffff2a7224 */ /* 0x000fe400078e0a2a */
[----:B------:R-:W-:Y:S01]  /*5a60*/  @!P6 IMAD.IADD R127, R127, 0x1, -R0 ;  /* 0x000000017f7fe824 */ /* 0x000fe200078e0a00 */
[C---:B------:R-:W-:Y:S01]  /*5a70*/  ISETP.GT.U32.AND P6, PT, R0.reuse, R65, PT ;  /* 0x000000410000720c */ /* 0x040fe20003fc4070 */
[----:B------:R-:W-:Y:S02]  /*5a80*/  IMAD R2, R0, R42, R2 ;  /* 0x0000002a00027224 */ /* 0x000fe400078e0202 */
[--C-:B------:R-:W-:Y:S01]  /*5a90*/  @!P1 IMAD.IADD R221, R221, 0x1, -R0.reuse ;  /* 0x00000001dddd9824 */ /* 0x100fe200078e0a00 */
[----:B------:R-:W-:Y:S01]  /*5aa0*/  ISETP.GE.AND P1, PT, R9, RZ, PT ;  /* 0x000000ff0900720c */ /* 0x000fe20003f26270 */
[----:B------:R-:W-:Y:S01]  /*5ab0*/  @!P4 IMAD.IADD R36, R36, 0x1, -R0 ;  /* 0x000000012424c824 */ /* 0x000fe200078e0a00 */
[----:B------:R-:W-:Y:S01]  /*5ac0*/  ISETP.GE.AND P4, PT, R170, RZ, PT ;  /* 0x000000ffaa00720c */ /* 0x000fe20003f86270 */
[----:B------:R-:W-:-:S04]  /*5ad0*/  IMAD.HI.U32 R40, R4, R193, RZ ;  /* 0x000000c104287227 */ /* 0x000fc800078e00ff */
[----:B------:R-:W-:-:S04]  /*5ae0*/  IMAD.HI.U32 R9, R4, R47, RZ ;  /* 0x0000002f04097227 */ /* 0x000fc800078e00ff */
[----:B------:R-:W-:Y:S01]  /*5af0*/  @!P0 IMAD.IADD R158, R158, 0x1, -R0 ;  /* 0x000000019e9e8824 */ /* 0x000fe200078e0a00 */
[----:B------:R-:W-:Y:S01]  /*5b00*/  ISETP.GT.U32.AND P0, PT, R0, R2, PT ;  /* 0x000000020000720c */ /* 0x000fe20003f04070 */
[----:B------:R-:W-:Y:S01]  /*5b10*/  IMAD.MOV R42, RZ, RZ, -R40 ;  /* 0x000000ffff2a7224 */ /* 0x000fe200078e0a28 */
[----:B------:R-:W-:Y:S01]  /*5b20*/  IABS R40, R17 ;  /* 0x0000001100287213 */ /* 0x000fe20000000000 */
[----:B------:R-:W-:Y:S02]  /*5b30*/  IMAD.MOV R9, RZ, RZ, -R9 ;  /* 0x000000ffff097224 */ /* 0x000fe400078e0a09 */
[----:B------:R-:W-:Y:S01]  /*5b40*/  @!P5 IMAD.MOV R198, RZ, RZ, -R198 ;  /* 0x000000ffffc6d224 */ /* 0x000fe200078e0ac6 */
[----:B------:R-:W-:Y:S01]  /*5b50*/  ISETP.GE.AND P5, PT, R173, RZ, PT ;  /* 0x000000ffad00720c */ /* 0x000fe20003fa6270 */
[----:B------:R-:W-:Y:S01]  /*5b60*/  @!P2 IMAD.IADD R38, R38, 0x1, -R0 ;  /* 0x000000012626a824 */ /* 0x000fe200078e0a00 */
[----:B------:R-:W-:Y:S01]  /*5b70*/  ISETP.GE.AND P2, PT, R169, RZ, PT ;  /* 0x000000ffa900720c */ /* 0x000fe20003f46270 */
[----:B------:R-:W-:-:S02]  /*5b80*/  IMAD R193, R0, R42, R193 ;  /* 0x0000002a00c17224 */ /* 0x000fc400078e02c1 */
[C---:B------:R-:W-:Y:S02]  /*5b90*/  IMAD R47, R0.reuse, R9, R47 ;  /* 0x00000009002f7224 */ /* 0x040fe400078e022f */
[----:B------:R-:W-:Y:S01]  /*5ba0*/  @!P6 IMAD.IADD R65, R65, 0x1, -R0 ;  /* 0x000000014141e824 */ /* 0x000fe200078e0a00 */
[C---:B------:R-:W-:Y:S01]  /*5bb0*/  ISETP.GT.U32.AND P6, PT, R0.reuse, R36, PT ;  /* 0x000000240000720c */ /* 0x040fe20003fc4070 */
[----:B------:R-:W-:Y:S02]  /*5bc0*/  IMAD.MOV.U32 R9, RZ, RZ, R38 ;  /* 0x000000ffff097224 */ /* 0x000fe400078e0026 */
[----:B------:R-:W-:Y:S01]  /*5bd0*/  @!P1 IMAD.MOV R221, RZ, RZ, -R221 ;  /* 0x000000ffffdd9224 */ /* 0x000fe200078e0add */
[C---:B------:R-:W-:Y:S01]  /*5be0*/  ISETP.GT.U32.AND P1, PT, R0.reuse, R193, PT ;  /* 0x000000c10000720c */ /* 0x040fe20003f24070 */
[----:B------:R-:W-:Y:S01]  /*5bf0*/  @!P4 IMAD.MOV R9, RZ, RZ, -R9 ;  /* 0x000000ffff09c224 */ /* 0x000fe200078e0a09 */
[----:B------:R-:W-:Y:S01]  /*5c00*/  ISETP.GT.U32.AND P4, PT, R0, R47, PT ;  /* 0x0000002f0000720c */ /* 0x000fe20003f84070 */
[----:B------:R-:W-:Y:S01]  /*5c10*/  @!P0 IMAD.IADD R2, R2, 0x1, -R0 ;  /* 0x0000000102028824 */ /* 0x000fe200078e0a00 */
[----:B------:R-:W-:Y:S01]  /*5c20*/  ISETP.GE.AND P0, PT, R171, RZ, PT ;  /* 0x000000ffab00720c */ /* 0x000fe20003f06270 */
[----:B------:R-:W-:Y:S01]  /*5c30*/  @!P3 IMAD.MOV R158, RZ, RZ, -R158 ;  /* 0x000000ffff9eb224 */ /* 0x000fe200078e0a9e */
[C---:B------:R-:W-:Y:S01]  /*5c40*/  ISETP.GT.U32.AND P3, PT, R0.reuse, R65, PT ;  /* 0x000000410000720c */ /* 0x040fe20003f64070 */
[----:B------:R-:W-:Y:S01]  /*5c50*/  @!P5 IMAD.MOV R94, RZ, RZ, -R94 ;  /* 0x000000ffff5ed224 */ /* 0x000fe200078e0a5e */
[----:B------:R-:W-:Y:S01]  /*5c60*/  ISETP.GT.U32.AND P5, PT, R0, R2, PT ;  /* 0x000000020000720c */ /* 0x000fe20003fa4070 */
[----:B------:R-:W-:Y:S01]  /*5c70*/  @!P6 IMAD.IADD R36, R36, 0x1, -R0 ;  /* 0x000000012424e824 */ /* 0x000fe200078e0a00 */
[----:B------:R-:W-:Y:S01]  /*5c80*/  ISETP.GE.AND P6, PT, R161, RZ, PT ;  /* 0x000000ffa100720c */ /* 0x000fe20003fc6270 */
[----:B------:R-:W-:Y:S01]  /*5c90*/  IMAD.HI.U32 R38, R4, R40, RZ ;  /* 0x0000002804267227 */ /* 0x000fe200078e00ff */
[----:B------:R-:W-:-:S03]  /*5ca0*/  IABS R171, R147 ;  /* 0x0000009300ab7213 */ /* 0x000fc60000000000 */
[--C-:B------:R-:W-:Y:S01]  /*5cb0*/  @!P1 IMAD.IADD R193, R193, 0x1, -R0.reuse ;  /* 0x00000001c1c19824 */ /* 0x100fe200078e0a00 */
[----:B------:R-:W-:Y:S01]  /*5cc0*/  ISETP.GE.AND P1, PT, R17, RZ, PT ;  /* 0x000000ff1100720c */ /* 0x000fe20003f26270 */
[----:B------:R-:W-:Y:S01]  /*5cd0*/  @!P2 IMAD.MOV R127, RZ, RZ, -R127 ;  /* 0x000000ffff7fa224 */ /* 0x000fe200078e0a7f */
[----:B------:R-:W-:Y:S01]  /*5ce0*/  ISETP.GE.AND P2, PT, R162, RZ, PT ;  /* 0x000000ffa200720c */ /* 0x000fe20003f46270 */
[----:B------:R-:W-:Y:S02]  /*5cf0*/  @!P4 IMAD.IADD R47, R47, 0x1, -R0 ;  /* 0x000000012f2fc824 */ /* 0x000fe400078e0a00 */
[----:B------:R-:W-:Y:S02]  /*5d00*/  IMAD.MOV R38, RZ, RZ, -R38 ;  /* 0x000000ffff267224 */ /* 0x000fe400078e0a26 */
[----:B------:R-:W-:Y:S01]  /*5d10*/  IMAD.MOV.U32 R17, RZ, RZ, R36 ;  /* 0x000000ffff117224 */ /* 0x000fe200078e0024 */
[----:B------:R-:W-:Y:S01]  /*5d20*/  ISETP.GT.U32.AND P4, PT, R0, R47, PT ;  /* 0x0000002f0000720c */ /* 0x000fe20003f84070 */
[----:B------:R-:W-:Y:S01]  /*5d30*/  @!P3 IMAD.IADD R65, R65, 0x1, -R0 ;  /* 0x000000014141b824 */ /* 0x000fe200078e0a00 */
[----:B------:R-:W-:Y:S01]  /*5d40*/  ISETP.GE.AND P3, PT, R24, RZ, PT ;  /* 0x000000ff1800720c */ /* 0x000fe20003f66270 */
[----:B------:R-:W-:-:S02]  /*5d50*/  IMAD R40, R0, R38, R40 ;  /* 0x0000002600287224 */ /* 0x000fc400078e0228 */
[----:B------:R-:W-:Y:S01]  /*5d60*/  @!P0 IMAD.MOV R17, RZ, RZ, -R17 ;  /* 0x000000ffff118224 */ /* 0x000fe200078e0a11 */
[----:B------:R-:W-:Y:S01]  /*5d70*/  ISETP.GT.U32.AND P0, PT, R0, R193, PT ;  /* 0x000000c10000720c */ /* 0x000fe20003f04070 */
[----:B------:R-:W-:Y:S01]  /*5d80*/  @!P5 IMAD.IADD R2, R2, 0x1, -R0 ;  /* 0x000000010202d824 */ /* 0x000fe200078e0a00 */
[----:B------:R-:W-:Y:S01]  /*5d90*/  ISETP.GE.AND P5, PT, R35, RZ, PT ;  /* 0x000000ff2300720c */ /* 0x000fe20003fa6270 */
[----:B------:R-:W-:Y:S01]  /*5da0*/  @!P6 IMAD.MOV R65, RZ, RZ, -R65 ;  /* 0x000000ffff41e224 */ /* 0x000fe200078e0a41 */
[----:B------:R-:W-:Y:S01]  /*5db0*/  ISETP.GT.U32.AND P6, PT, R0, R40, PT ;  /* 0x000000280000720c */ /* 0x000fe20003fc4070 */
[----:B------:R-:W-:Y:S02]  /*5dc0*/  IMAD.MOV.U32 R24, RZ, RZ, R2 ;  /* 0x000000ffff187224 */ /* 0x000fe400078e0002 */
[----:B------:R-:W-:-:S04]  /*5dd0*/  IMAD.HI.U32 R2, R4, R136, RZ ;  /* 0x0000008804027227 */ /* 0x000fc800078e00ff */
[----:B------:R-:W-:Y:S01]  /*5de0*/  @!P2 IMAD.MOV R24, RZ, RZ, -R24 ;  /* 0x000000ffff18a224 */ /* 0x000fe200078e0a18 */
[----:B------:R-:W-:Y:S01]  /*5df0*/  ISETP.GE.AND P2, PT, R34, RZ, PT ;  /* 0x000000ff2200720c */ /* 0x000fe20003f46270 */
[----:B------:R-:W-:Y:S02]  /*5e00*/  IMAD.MOV R2, RZ, RZ, -R2 ;  /* 0x000000ffff027224 */ /* 0x000fe400078e0a02 */
[----:B------:R-:W-:-:S04]  /*5e10*/  IMAD.HI.U32 R34, R4, R73, RZ ;  /* 0x0000004904227227 */ /* 0x000fc800078e00ff */
[--C-:B------:R-:W-:Y:S01]  /*5e20*/  @!P4 IMAD.IADD R47, R47, 0x1, -R0.reuse ;  /* 0x000000012f2fc824 */ /* 0x100fe200078e0a00 */
[----:B------:R-:W-:Y:S01]  /*5e30*/  ISETP.GE.AND P4, PT, R31, RZ, PT ;  /* 0x000000ff1f00720c */ /* 0x000fe20003f86270 */
[----:B------:R-:W-:Y:S01]  /*5e40*/  @!P0 IMAD.IADD R193, R193, 0x1, -R0 ;  /* 0x00000001c1c18824 */ /* 0x000fe200078e0a00 */
[----:B------:R-:W-:Y:S01]  /*5e50*/  ISETP.GE.AND P0, PT, R33, RZ, PT ;  /* 0x000000ff2100720c */ /* 0x000fe20003f06270 */
[----:B------:R-:W-:Y:S02]  /*5e60*/  IMAD R136, R0, R2, R136 ;  /* 0x0000000200887224 */ /* 0x000fe400078e0288 */
[----:B------:R-:W-:Y:S02]  /*5e70*/  IMAD.MOV R31, RZ, RZ, -R34 ;  /* 0x000000ffff1f7224 */ /* 0x000fe400078e0a22 */
[----:B------:R-:W-:Y:S02]  /*5e80*/  @!P6 IMAD.IADD R40, R40, 0x1, -R0 ;  /* 0x000000012828e824 */ /* 0x000fe400078e0a00 */
[----:B------:R-:W-:Y:S01]  /*5e90*/  @!P5 IMAD.MOV R193, RZ, RZ, -R193 ;  /* 0x000000ffffc1d224 */ /* 0x000fe200078e0ac1 */
[C---:B------:R-:W-:Y:S01]  /*5ea0*/  ISETP.GT.U32.AND P5, PT, R0.reuse, R136, PT ;  /* 0x000000880000720c */ /* 0x040fe20003fa4070 */
[C---:B------:R-:W-:Y:S01]  /*5eb0*/  IMAD R73, R0.reuse, R31, R73 ;  /* 0x0000001f00497224 */ /* 0x040fe200078e0249 */
[----:B------:R-:W-:Y:S01]  /*5ec0*/  ISETP.GT.U32.AND P6, PT, R0, R40, PT ;  /* 0x000000280000720c */ /* 0x000fe20003fc4070 */
[----:B------:R-:W-:-:S04]  /*5ed0*/  IMAD.HI.U32 R31, R4, R91, RZ ;  /* 0x0000005b041f7227 */ /* 0x000fc800078e00ff */
[----:B------:R-:W-:-:S04]  /*5ee0*/  IMAD.HI.U32 R33, R4, R82, RZ ;  /* 0x0000005204217227 */ /* 0x000fc800078e00ff */
[----:B------:R-:W-:Y:S02]  /*5ef0*/  IMAD.MOV R31, RZ, RZ, -R31 ;  /* 0x000000ffff1f7224 */ /* 0x000fe400078e0a1f */
[----:B------:R-:W-:Y:S02]  /*5f00*/  IMAD.MOV R2, RZ, RZ, -R33 ;  /* 0x000000ffff027224 */ /* 0x000fe400078e0a21 */
[----:B------:R-:W-:Y:S01]  /*5f10*/  @!P3 IMAD.MOV R47, RZ, RZ, -R47 ;  /* 0x000000ffff2fb224 */ /* 0x000fe200078e0a2f */
[C---:B------:R-:W-:Y:S01]  /*5f20*/  ISETP.GT.U32.AND P3, PT, R0.reuse, R73, PT ;  /* 0x000000490000720c */ /* 0x040fe20003f64070 */
[C---:B------:R-:W-:Y:S02]  /*5f30*/  IMAD R91, R0.reuse, R31, R91 ;  /* 0x0000001f005b7224 */ /* 0x040fe400078e025b */
[----:B------:R-:W-:Y:S01]  /*5f40*/  IMAD R82, R0, R2, R82 ;  /* 0x0000000200527224 */ /* 0x000fe200078e0252 */
[----:B------:R-:W-:Y:S01]  /*5f50*/  IABS R2, R29 ;  /* 0x0000001d00027213 */ /* 0x000fe20000000000 */
[--C-:B------:R-:W-:Y:S01]  /*5f60*/  @!P5 IMAD.IADD R136, R136, 0x1, -R0.reuse ;  /* 0x000000018888d824 */ /* 0x100fe200078e0a00 */
[----:B------:R-:W-:Y:S01]  /*5f70*/  ISETP.GT.U32.AND P5, PT, R0, R91, PT ;  /* 0x0000005b0000720c */ /* 0x000fe20003fa4070 */
[----:B------:R-:W-:Y:S01]  /*5f80*/  @!P6 IMAD.IADD R40, R40, 0x1, -R0 ;  /* 0x000000012828e824 */ /* 0x000fe200078e0a00 */
[----:B------:R-:W-:Y:S01]  /*5f90*/  ISETP.GT.U32.AND P6, PT, R0, R82, PT ;  /* 0x000000520000720c */ /* 0x000fe20003fc4070 */
[----:B------:R-:W-:-:S04]  /*5fa0*/  IMAD.HI.U32 R31, R4, R2, RZ ;  /* 0x00000002041f7227 */ /* 0x000fc800078e00ff */
[----:B------:R-:W-:Y:S01]  /*5fb0*/  @!P3 IMAD.IADD R73, R73, 0x1, -R0 ;  /* 0x000000014949b824 */ /* 0x000fe200078e0a00 */
[C---:B------:R-:W-:Y:S01]  /*5fc0*/  ISETP.GT.U32.AND P3, PT, R0.reuse, R136, PT ;  /* 0x000000880000720c */ /* 0x040fe20003f64070 */
[----:B------:R-:W-:Y:S01]  /*5fd0*/  IMAD.MOV.U32 R56, RZ, RZ, R40 ;  /* 0x000000ffff387224 */ /* 0x000fe200078e0028 */
[----:B------:R-:W-:Y:S01]  /*5fe0*/  IABS R40, R7 ;  /* 0x0000000700287213 */ /* 0x000fe20000000000 */
[----:B------:R-:W-:Y:S02]  /*5ff0*/  IMAD.MOV R31, RZ, RZ, -R31 ;  /* 0x000000ffff1f7224 */ /* 0x000fe400078e0a1f */
[----:B------:R-:W-:Y:S01]  /*6000*/  @!P1 IMAD.MOV R56, RZ, RZ, -R56 ;  /* 0x000000ffff389224 */ /* 0x000fe200078e0a38 */
[----:B------:R-:W-:Y:S01]  /*6010*/  ISETP.GT.U32.AND P1, PT, R0, R73, PT ;  /* 0x000000490000720c */ /* 0x000fe20003f24070 */
[----:B------:R-:W-:Y:S02]  /*6020*/  @!P5 IMAD.IADD R91, R91, 0x1, -R0 ;  /* 0x000000015b5bd824 */ /* 0x000fe400078e0a00 */
[----:B------:R-:W-:-:S03]  /*6030*/  IMAD.HI.U32 R33, R4, R50, RZ ;  /* 0x0000003204217227 */ /* 0x000fc600078e00ff */
[----:B------:R-:W-:Y:S01]  /*6040*/  ISETP.GT.U32.AND P5, PT, R0, R91, PT ;  /* 0x0000005b0000720c */ /* 0x000fe20003fa4070 */
[----:B------:R-:W-:Y:S02]  /*6050*/  @!P6 IMAD.IADD R82, R82, 0x1, -R0 ;  /* 0x000000015252e824 */ /* 0x000fe400078e0a00 */
[C---:B------:R-:W-:Y:S02]  /*6060*/  IMAD R2, R0.reuse, R31, R2 ;  /* 0x0000001f00027224 */ /* 0x040fe400078e0202 */
[----:B------:R-:W-:Y:S01]  /*6070*/  IMAD.MOV R33, RZ, RZ, -R33 ;  /* 0x000000ffff217224 */ /* 0x000fe200078e0a21 */
[----:B------:R-:W-:Y:S01]  /*6080*/  ISETP.GT.U32.AND P6, PT, R0, R82, PT ;  /* 0x000000520000720c */ /* 0x000fe20003fc4070 */
[----:B------:R-:W-:-:S04]  /*6090*/  IMAD.HI.U32 R31, R4, R81, RZ ;  /* 0x00000051041f7227 */ /* 0x000fc800078e00ff */
[C---:B------:R-:W-:Y:S02]  /*60a0*/  IMAD R50, R0.reuse, R33, R50 ;  /* 0x0000002100327224 */ /* 0x040fe400078e0232 */
[----:B------:R-:W-:Y:S02]  /*60b0*/  IMAD.MOV R31, RZ, RZ, -R31 ;  /* 0x000000ffff1f7224 */ /* 0x000fe400078e0a1f */
[--C-:B------:R-:W-:Y:S01]  /*60c0*/  @!P1 IMAD.IADD R73, R73, 0x1, -R0.reuse ;  /* 0x0000000149499824 */ /* 0x100fe200078e0a00 */
[C---:B------:R-:W-:Y:S01]  /*60d0*/  ISETP.GT.U32.AND P1, PT, R0.reuse, R50, PT ;  /* 0x000000320000720c */ /* 0x040fe20003f24070 */
[----:B------:R-:W-:Y:S02]  /*60e0*/  IMAD R81, R0, R31, R81 ;  /* 0x0000001f00517224 */ /* 0x000fe400078e0251 */
[--C-:B------:R-:W-:Y:S02]  /*60f0*/  @!P5 IMAD.IADD R91, R91, 0x1, -R0.reuse ;  /* 0x000000015b5bd824 */ /* 0x100fe400078e0a00 */
[--C-:B------:R-:W-:Y:S01]  /*6100*/  @!P3 IMAD.IADD R136, R136, 0x1, -R0.reuse ;  /* 0x000000018888b824 */ /* 0x100fe200078e0a00 */
[----:B------:R-:W-:Y:S01]  /*6110*/  ISETP.GT.U32.AND P5, PT, R0, R81, PT ;  /* 0x000000510000720c */ /* 0x000fe20003fa4070 */
[----:B------:R-:W-:Y:S01]  /*6120*/  @!P6 IMAD.IADD R82, R82, 0x1, -R0 ;  /* 0x000000015252e824 */ /* 0x000fe200078e0a00 */
[----:B------:R-:W-:Y:S01]  /*6130*/  ISETP.GT.U32.AND P3, PT, R0, R2, PT ;  /* 0x000000020000720c */ /* 0x000fe20003f64070 */
[----:B------:R-:W-:Y:S01]  /*6140*/  @!P2 IMAD.MOV R136, RZ, RZ, -R136 ;  /* 0x000000ffff88a224 */ /* 0x000fe200078e0a88 */
[----:B------:R-:W-:Y:S01]  /*6150*/  ISETP.GE.AND P6, PT, R28, RZ, PT ;  /* 0x000000ff1c00720c */ /* 0x000fe20003fc6270 */
[----:B------:R-:W-:-:S04]  /*6160*/  IMAD.HI.U32 R28, R4, R113, RZ ;  /* 0x00000071041c7227 */ /* 0x000fc800078e00ff */
[----:B------:R-:W-:Y:S02]  /*6170*/  IMAD.MOV R28, RZ, RZ, -R28 ;  /* 0x000000ffff1c7224 */ /* 0x000fe400078e0a1c */
[--C-:B------:R-:W-:Y:S01]  /*6180*/  @!P1 IMAD.IADD R50, R50, 0x1, -R0.reuse ;  /* 0x0000000132329824 */ /* 0x100fe200078e0a00 */
[----:B------:R-:W-:Y:S01]  /*6190*/  ISETP.GE.AND P1, PT, R30, RZ, PT ;  /* 0x000000ff1e00720c */ /* 0x000fe20003f26270 */
[C---:B------:R-:W-:Y:S02]  /*61a0*/  IMAD R113, R0.reuse, R28, R113 ;  /* 0x0000001c00717224 */ /* 0x040fe400078e0271 */
[----:B------:R-:W-:Y:S01]  /*61b0*/  @!P5 IMAD.IADD R81, R81, 0x1, -R0 ;  /* 0x000000015151d824 */ /* 0x000fe200078e0a00 */
[----:B------:R-:W-:Y:S01]  /*61c0*/  ISETP.GT.U32.AND P5, PT, R0, R50, PT ;  /* 0x000000320000720c */ /* 0x000fe20003fa4070 */
[----:B------:R-:W-:-:S04]  /*61d0*/  IMAD.HI.U32 R28, R4, R145, RZ ;  /* 0x00000091041c7227 */ /* 0x000fc800078e00ff */
[----:B------:R-:W-:Y:S01]  /*61e0*/  @!P3 IMAD.IADD R2, R2, 0x1, -R0 ;  /* 0x000000010202b824 */ /* 0x000fe200078e0a00 */
[----:B------:R-:W-:Y:S01]  /*61f0*/  ISETP.GE.AND P3, PT, R29, RZ, PT ;  /* 0x000000ff1d00720c */ /* 0x000fe20003f66270 */
[----:B------:R-:W-:Y:S01]  /*6200*/  @!P6 IMAD.MOV R91, RZ, RZ, -R91 ;  /* 0x000000ffff5be224 */ /* 0x000fe200078e0a5b */
[----:B------:R-:W-:Y:S01]  /*6210*/  ISETP.GT.U32.AND P6, PT, R0, R113, PT ;  /* 0x000000710000720c */ /* 0x000fe20003fc4070 */
[----:B------:R-:W-:Y:S01]  /*6220*/  IMAD.HI.U32 R29, R4, R177, RZ ;  /* 0x000000b1041d7227 */ /* 0x000fe200078e00ff */
[----:B------:R-:W-:-:S03]  /*6230*/  ISETP.GT.U32.AND P2, PT, R0, R2, PT ;  /* 0x000000020000720c */ /* 0x000fc60003f44070 */
[----:B------:R-:W-:Y:S02]  /*6240*/  IMAD.MOV R28, RZ, RZ, -R28 ;  /* 0x000000ffff1c7224 */ /* 0x000fe400078e0a1c */
[----:B------:R-:W-:Y:S02]  /*6250*/  IMAD.MOV R29, RZ, RZ, -R29 ;  /* 0x000000ffff1d7224 */ /* 0x000fe400078e0a1d */
[C---:B------:R-:W-:Y:S02]  /*6260*/  IMAD R145, R0.reuse, R28, R145 ;  /* 0x0000001c00917224 */ /* 0x040fe400078e0291 */
[----:B------:R-:W-:Y:S01]  /*6270*/  @!P0 IMAD.MOV R73, RZ, RZ, -R73 ;  /* 0x000000ffff498224 */ /* 0x000fe200078e0a49 */
[C---:B------:R-:W-:Y:S01]  /*6280*/  ISETP.GT.U32.AND P0, PT, R0.reuse, R81, PT ;  /* 0x000000510000720c */ /* 0x040fe20003f04070 */
[----:B------:R-:W-:Y:S02]  /*6290*/  IMAD R177, R0, R29, R177 ;  /* 0x0000001d00b17224 */ /* 0x000fe400078e02b1 */
[--C-:B------:R-:W-:Y:S01]  /*62a0*/  @!P5 IMAD.IADD R50, R50, 0x1, -R0.reuse ;  /* 0x000000013232d824 */ /* 0x100fe200078e0a00 */
[C---:B------:R-:W-:Y:S01]  /*62b0*/  ISETP.GT.U32.AND P5, PT, R0.reuse, R145, PT ;  /* 0x000000910000720c */ /* 0x040fe20003fa4070 */
[--C-:B------:R-:W-:Y:S01]  /*62c0*/  @!P6 IMAD.IADD R113, R113, 0x1, -R0.reuse ;  /* 0x000000017171e824 */ /* 0x100fe200078e0a00 */
[----:B------:R-:W-:Y:S01]  /*62d0*/  ISETP.GT.U32.AND P6, PT, R0, R177, PT ;  /* 0x000000b10000720c */ /* 0x000fe20003fc4070 */
[----:B------:R-:W-:Y:S01]  /*62e0*/  @!P2 IMAD.IADD R2, R2, 0x1, -R0 ;  /* 0x000000010202a824 */ /* 0x000fe200078e0a00 */
[----:B------:R-:W-:Y:S01]  /*62f0*/  ISETP.GE.AND P2, PT, R25, RZ, PT ;  /* 0x000000ff1900720c */ /* 0x000fe20003f46270 */
[----:B------:R-:W-:-:S04]  /*6300*/  IMAD.HI.U32 R25, R4, R239, RZ ;  /* 0x000000ef04197227 */ /* 0x000fc800078e00ff */
[----:B------:R-:W-:Y:S01]  /*6310*/  @!P0 IMAD.IADD R81, R81, 0x1, -R0 ;  /* 0x0000000151518824 */ /* 0x000fe200078e0a00 */
[----:B------:R-:W-:Y:S01]  /*6320*/  ISETP.GE.AND P0, PT, R22, RZ, PT ;  /* 0x000000ff1600720c */ /* 0x000fe20003f06270 */
[----:B------:R-:W-:Y:S02]  /*6330*/  IMAD.MOV.U32 R22, RZ, RZ, R2 ;  /* 0x000000ffff167224 */ /* 0x000fe400078e0002 */
[----:B------:R-:W-:Y:S01]  /*6340*/  @!P5 IMAD.IADD R145, R145, 0x1, -R0 ;  /* 0x000000019191d824 */ /* 0x000fe200078e0a00 */
[----:B------:R-:W-:Y:S01]  /*6350*/  ISETP.GE.AND P5, PT, R23, RZ, PT ;  /* 0x000000ff1700720c */ /* 0x000fe20003fa6270 */
[----:B------:R-:W-:Y:S01]  /*6360*/  @!P3 IMAD.MOV R22, RZ, RZ, -R22 ;  /* 0x000000ffff16b224 */ /* 0x000fe200078e0a16 */
[C---:B------:R-:W-:Y:S01]  /*6370*/  ISETP.GT.U32.AND P3, PT, R0.reuse, R113, PT ;  /* 0x000000710000720c */ /* 0x040fe20003f64070 */
[----:B------:R-:W-:Y:S01]  /*6380*/  @!P6 IMAD.IADD R177, R177, 0x1, -R0 ;  /* 0x00000001b1b1e824 */ /* 0x000fe200078e0a00 */
[----:B------:R-:W-:Y:S01]  /*6390*/  ISETP.GT.U32.AND P6, PT, R0, R145, PT ;  /* 0x000000910000720c */ /* 0x000fe20003fc4070 */
[----:B------:R-:W-:-:S04]  /*63a0*/  IMAD.HI.U32 R2, R4, R209, RZ ;  /* 0x000000d104027227 */ /* 0x000fc800078e00ff */
[----:B------:R-:W-:Y:S02]  /*63b0*/  IMAD.MOV R2, RZ, RZ, -R2 ;  /* 0x000000ffff027224 */ /* 0x000fe400078e0a02 */
[----:B------:R-:W-:Y:S02]  /*63c0*/  IMAD.MOV R25, RZ, RZ, -R25 ;  /* 0x000000ffff197224 */ /* 0x000fe400078e0a19 */
[C---:B------:R-:W-:Y:S02]  /*63d0*/  IMAD R209, R0.reuse, R2, R209 ;  /* 0x0000000200d17224 */ /* 0x040fe400078e02d1 */
[C---:B------:R-:W-:Y:S02]  /*63e0*/  IMAD R239, R0.reuse, R25, R239 ;  /* 0x0000001900ef7224 */ /* 0x040fe400078e02ef */
[--C-:B------:R-:W-:Y:S01]  /*63f0*/  @!P3 IMAD.IADD R113, R113, 0x1, -R0.reuse ;  /* 0x000000017171b824 */ /* 0x100fe200078e0a00 */
[C---:B------:R-:W-:Y:S01]  /*6400*/  ISETP.GT.U32.AND P3, PT, R0.reuse, R209, PT ;  /* 0x000000d10000720c */ /* 0x040fe20003f64070 */
[----:B------:R-:W-:Y:S01]  /*6410*/  @!P6 IMAD.IADD R145, R145, 0x1, -R0 ;  /* 0x000000019191e824 */ /* 0x000fe200078e0a00 */
[C---:B------:R-:W-:Y:S01]  /*6420*/  ISETP.GT.U32.AND P6, PT, R0.reuse, R239, PT ;  /* 0x000000ef0000720c */ /* 0x040fe20003fc4070 */
[----:B------:R-:W-:Y:S01]  /*6430*/  @!P1 IMAD.MOV R50, RZ, RZ, -R50 ;  /* 0x000000ffff329224 */ /* 0x000fe200078e0a32 */
[----:B------:R-:W-:Y:S01]  /*6440*/  ISETP.GT.U32.AND P1, PT, R0, R177, PT ;  /* 0x000000b10000720c */ /* 0x000fe20003f24070 */
[----:B------:R-:W-:-:S04]  /*6450*/  IMAD.HI.U32 R2, R4, R74, RZ ;  /* 0x0000004a04027227 */ /* 0x000fc800078e00ff */
[----:B------:R-:W-:Y:S02]  /*6460*/  IMAD.MOV R2, RZ, RZ, -R2 ;  /* 0x000000ffff027224 */ /* 0x000fe400078e0a02 */
[----:B------:R-:W-:Y:S01]  /*6470*/  @!P0 IMAD.MOV R145, RZ, RZ, -R145 ;  /* 0x000000ffff918224 */ /* 0x000fe200078e0a91 */
[----:B------:R-:W-:Y:S01]  /*6480*/  ISETP.GE.AND P0, PT, R19, RZ, PT ;  /* 0x000000ff1300720c */ /* 0x000fe20003f06270 */
[--C-:B------:R-:W-:Y:S02]  /*6490*/  @!P3 IMAD.IADD R209, R209, 0x1, -R0.reuse ;  /* 0x00000001d1d1b824 */ /* 0x100fe400078e0a00 */
[----:B------:R-:W-:Y:S02]  /*64a0*/  @!P6 IMAD.IADD R239, R239, 0x1, -R0 ;  /* 0x00000001efefe824 */ /* 0x000fe400078e0a00 */
[C---:B------:R-:W-:Y:S01]  /*64b0*/  IMAD R74, R0.reuse, R2, R74 ;  /* 0x00000002004a7224 */ /* 0x040fe200078e024a */
[----:B------:R-:W-:Y:S01]  /*64c0*/  ISETP.GT.U32.AND P3, PT, R0, R209, PT ;  /* 0x000000d10000720c */ /* 0x000fe20003f64070 */
[----:B------:R-:W-:Y:S01]  /*64d0*/  IMAD.HI.U32 R19, R4, R202, RZ ;  /* 0x000000ca04137227 */ /* 0x000fe200078e00ff */
[----:B------:R-:W-:-:S03]  /*64e0*/  ISETP.GT.U32.AND P6, PT, R0, R239, PT ;  /* 0x000000ef0000720c */ /* 0x000fc60003fc4070 */
[----:B------:R-:W-:Y:S01]  /*64f0*/  @!P1 IMAD.IADD R177, R177, 0x1, -R0 ;  /* 0x00000001b1b19824 */ /* 0x000fe200078e0a00 */
[----:B------:R-:W-:Y:S01]  /*6500*/  ISETP.GT.U32.AND P1, PT, R0, R74, PT ;  /* 0x0000004a0000720c */ /* 0x000fe20003f24070 */
[----:B------:R-:W-:Y:S02]  /*6510*/  IMAD.MOV R19, RZ, RZ, -R19 ;  /* 0x000000ffff137224 */ /* 0x000fe400078e0a13 */
[----:B------:R-:W-:-:S04]  /*6520*/  IMAD.HI.U32 R2, R4, R190, RZ ;  /* 0x000000be04027227 */ /* 0x000fc800078e00ff */
[----:B------:R-:W-:Y:S02]  /*6530*/  IMAD R202, R0, R19, R202 ;  /* 0x0000001300ca7224 */ /* 0x000fe400078e02ca */
[--C-:B------:R-:W-:Y:S01]  /*6540*/  @!P3 IMAD.IADD R209, R209, 0x1, -R0.reuse ;  /* 0x00000001d1d1b824 */ /* 0x100fe200078e0a00 */
[----:B------:R-:W-:Y:S01]  /*6550*/  ISETP.GE.AND P3, PT, R18, RZ, PT ;  /* 0x000000ff1200720c */ /* 0x000fe20003f66270 */
[----:B------:R-:W-:Y:S01]  /*6560*/  @!P6 IMAD.IADD R239, R239, 0x1, -R0 ;  /* 0x00000001efefe824 */ /* 0x000fe200078e0a00 */
[----:B------:R-:W-:Y:S01]  /*6570*/  ISETP.GT.U32.AND P6, PT, R0, R202, PT ;  /* 0x000000ca0000720c */ /* 0x000fe20003fc4070 */
[----:B------:R-:W-:-:S04]  /*6580*/  IMAD.HI.U32 R18, R4, R199, RZ ;  /* 0x000000c704127227 */ /* 0x000fc800078e00ff */
[----:B------:R-:W-:Y:S02]  /*6590*/  @!P1 IMAD.IADD R74, R74, 0x1, -R0 ;  /* 0x000000014a4a9824 */ /* 0x000fe400078e0a00 */
[----:B------:R-:W-:Y:S02]  /*65a0*/  IMAD.MOV R19, RZ, RZ, -R2 ;  /* 0x000000ffff137224 */ /* 0x000fe400078e0a02 */
[----:B------:R-:W-:Y:S01]  /*65b0*/  IMAD.MOV R18, RZ, RZ, -R18 ;  /* 0x000000ffff127224 */ /* 0x000fe200078e0a12 */
[----:B------:R-:W-:Y:S01]  /*65c0*/  ISETP.GT.U32.AND P1, PT, R0, R74, PT ;  /* 0x0000004a0000720c */ /* 0x000fe20003f24070 */
[----:B------:R-:W-:-:S04]  /*65d0*/  IMAD.HI.U32 R2, R4, R153, RZ ;  /* 0x0000009904027227 */ /* 0x000fc800078e00ff */
[----:B------:R-:W-:Y:S02]  /*65e0*/  IMAD R199, R0, R18, R199 ;  /* 0x0000001200c77224 */ /* 0x000fe400078e02c7 */
[----:B------:R-:W-:Y:S02]  /*65f0*/  IMAD.MOV R2, RZ, RZ, -R2 ;  /* 0x000000ffff027224 */ /* 0x000fe400078e0a02 */
[----:B------:R-:W-:Y:S01]  /*6600*/  @!P6 IMAD.IADD R202, R202, 0x1, -R0 ;  /* 0x00000001cacae824 */ /* 0x000fe200078e0a00 */
[C---:B------:R-:W-:Y:S01]  /*6610*/  ISETP.GT.U32.AND P6, PT, R0.reuse, R199, PT ;  /* 0x000000c70000720c */ /* 0x040fe20003fc4070 */
[----:B------:R-:W-:Y:S02]  /*6620*/  IMAD R153, R0, R2, R153 ;  /* 0x0000000200997224 */ /* 0x000fe400078e0299 */
[----:B------:R-:W-:-:S04]  /*6630*/  IMAD.HI.U32 R2, R4, R216, RZ ;  /* 0x000000d804027227 */ /* 0x000fc800078e00ff */
[----:B------:R-:W-:Y:S01]  /*6640*/  @!P4 IMAD.MOV R82, RZ, RZ, -R82 ;  /* 0x000000ffff52c224 */ /* 0x000fe200078e0a52 */
[----:B------:R-:W-:Y:S01]  /*6650*/  ISETP.GE.AND P4, PT, R27, RZ, PT ;  /* 0x000000ff1b00720c */ /* 0x000fe20003f86270 */
[----:B------:R-:W-:Y:S02]  /*6660*/  IMAD R190, R0, R19, R190 ;  /* 0x0000001300be7224 */ /* 0x000fe400078e02be */
[----:B------:R-:W-:Y:S02]  /*6670*/  IMAD.MOV R2, RZ, RZ, -R2 ;  /* 0x000000ffff027224 */ /* 0x000fe400078e0a02 */
        /* <DEDUP_REMOVED lines=8> */
[----:B------:R-:W-:Y:S01]  /*6700*/  @!P5 IMAD.MOV R177, RZ, RZ, -R177 ;  /* 0x000000ffffb1d224 */ /* 0x000fe200078e0ab1 */
[----:B------:R-:W-:Y:S01]  /*6710*/  ISETP.GE.AND P2, PT, R20, RZ, PT ;  /* 0x000000ff1400720c */ /* 0x000fe20003f46270 */
[----:B------:R-:W-:Y:S01]  /*6720*/  IMAD.HI.U32 R20, R4, R225, RZ ;  /* 0x000000e104147227 */ /* 0x000fe200078e00ff */
[----:B------:R-:W-:-:S03]  /*6730*/  ISETP.GT.U32.AND P5, PT, R0, R202, PT ;  /* 0x000000ca0000720c */ /* 0x000fc60003fa4070 */
[----:B------:R-:W-:Y:S01]  /*6740*/  @!P1 IMAD.IADD R190, R190, 0x1, -R0 ;  /* 0x00000001bebe9824 */ /* 0x000fe200078e0a00 */
[----:B------:R-:W-:Y:S01]  /*6750*/  ISETP.GT.U32.AND P1, PT, R0, R153, PT ;  /* 0x000000990000720c */ /* 0x000fe20003f24070 */
[----:B------:R-:W-:-:S04]  /*6760*/  IMAD.HI.U32 R19, R4, R233, RZ ;  /* 0x000000e904137227 */ /* 0x000fc800078e00ff */
[----:B------:R-:W-:Y:S02]  /*6770*/  @!P6 IMAD.IADD R216, R216, 0x1, -R0 ;  /* 0x00000001d8d8e824 */ /* 0x000fe400078e0a00 */
[----:B------:R-:W-:Y:S01]  /*6780*/  @!P4 IMAD.MOV R209, RZ, RZ, -R209 ;  /* 0x000000ffffd1c224 */ /* 0x000fe200078e0ad1 */
[C---:B------:R-:W-:Y:S01]  /*6790*/  ISETP.GT.U32.AND P4, PT, R0.reuse, R190, PT ;  /* 0x000000be0000720c */ /* 0x040fe20003f84070 */
[----:B------:R-:W-:Y:S01]  /*67a0*/  IMAD.MOV R20, RZ, RZ, -R20 ;  /* 0x000000ffff147224 */ /* 0x000fe200078e0a14 */
[----:B------:R-:W-:Y:S01]  /*67b0*/  ISETP.GT.U32.AND P6, PT, R0, R216, PT ;  /* 0x000000d80000720c */ /* 0x000fe20003fc4070 */
[----:B------:R-:W-:-:S04]  /*67c0*/  IMAD.HI.U32 R2, R4, R103, RZ ;  /* 0x0000006704027227 */ /* 0x000fc800078e00ff */
[----:B------:R-:W-:Y:S01]  /*67d0*/  @!P1 IMAD.IADD R153, R153, 0x1, -R0 ;  /* 0x0000000199999824 */ /* 0x000fe200078e0a00 */
[----:B------:R-:W-:Y:S01]  /*67e0*/  ISETP.GE.AND P1, PT, R16, RZ, PT ;  /* 0x000000ff1000720c */ /* 0x000fe20003f26270 */
[----:B------:R-:W-:Y:S02]  /*67f0*/  IMAD.MOV R19, RZ, RZ, -R19 ;  /* 0x000000ffff137224 */ /* 0x000fe400078e0a13 */
[C---:B------:R-:W-:Y:S02]  /*6800*/  IMAD R225, R0.reuse, R20, R225 ;  /* 0x0000001400e17224 */ /* 0x040fe400078e02e1 */
[----:B------:R-:W-:Y:S02]  /*6810*/  IMAD.MOV R2, RZ, RZ, -R2 ;  /* 0x000000ffff027224 */ /* 0x000fe400078e0a02 */
[----:B------:R-:W-:Y:S01]  /*6820*/  @!P0 IMAD.MOV R74, RZ, RZ, -R74 ;  /* 0x000000ffff4a8224 */ /* 0x000fe200078e0a4a */
[C---:B------:R-:W-:Y:S01]  /*6830*/  ISETP.GT.U32.AND P0, PT, R0.reuse, R153, PT ;  /* 0x000000990000720c */ /* 0x040fe20003f04070 */
[----:B------:R-:W-:-:S02]  /*6840*/  IMAD R233, R0, R19, R233 ;  /* 0x0000001300e97224 */ /* 0x000fc400078e02e9 */
[----:B------:R-:W-:Y:S02]  /*6850*/  IMAD R103, R0, R2, R103 ;  /* 0x0000000200677224 */ /* 0x000fe400078e0267 */
[--C-:B------:R-:W-:Y:S01]  /*6860*/  @!P5 IMAD.IADD R202, R202, 0x1, -R0.reuse ;  /* 0x00000001cacad824 */ /* 0x100fe200078e0a00 */
[----:B------:R-:W-:Y:S01]  /*6870*/  ISETP.GT.U32.AND P5, PT, R0, R225, PT ;  /* 0x000000e10000720c */ /* 0x000fe20003fa4070 */
[--C-:B------:R-:W-:Y:S01]  /*6880*/  @!P4 IMAD.IADD R190, R190, 0x1, -R0.reuse ;  /* 0x00000001bebec824 */ /* 0x100fe200078e0a00 */
[----:B------:R-:W-:Y:S01]  /*6890*/  ISETP.GT.U32.AND P4, PT, R0, R233, PT ;  /* 0x000000e90000720c */ /* 0x000fe20003f84070 */
[----:B------:R-:W-:Y:S01]  /*68a0*/  @!P6 IMAD.IADD R216, R216, 0x1, -R0 ;  /* 0x00000001d8d8e824 */ /* 0x000fe200078e0a00 */
[C---:B------:R-:W-:Y:S01]  /*68b0*/  ISETP.GT.U32.AND P6, PT, R0.reuse, R103, PT ;  /* 0x000000670000720c */ /* 0x040fe20003fc4070 */
[----:B------:R-:W-:Y:S01]  /*68c0*/  @!P2 IMAD.MOV R239, RZ, RZ, -R239 ;  /* 0x000000ffffefa224 */ /* 0x000fe200078e0aef */
[----:B------:R-:W-:Y:S01]  /*68d0*/  ISETP.GT.U32.AND P2, PT, R0, R199, PT ;  /* 0x000000c70000720c */ /* 0x000fe20003f44070 */
[----:B------:R-:W-:-:S04]  /*68e0*/  IMAD.HI.U32 R18, R4, R40, RZ ;  /* 0x0000002804127227 */ /* 0x000fc800078e00ff */
[--C-:B------:R-:W-:Y:S01]  /*68f0*/  @!P0 IMAD.IADD R153, R153, 0x1, -R0.reuse ;  /* 0x0000000199998824 */ /* 0x100fe200078e0a00 */
[----:B------:R-:W-:Y:S01]  /*6900*/  ISETP.GE.AND P0, PT, R15, RZ, PT ;  /* 0x000000ff0f00720c */ /* 0x000fe20003f06270 */
[----:B------:R-:W-:Y:S01]  /*6910*/  @!P5 IMAD.IADD R225, R225, 0x1, -R0 ;  /* 0x00000001e1e1d824 */ /* 0x000fe200078e0a00 */
[----:B------:R-:W-:Y:S01]  /*6920*/  ISETP.GE.AND P5, PT, R12, RZ, PT ;  /* 0x000000ff0c00720c */ /* 0x000fe20003fa6270 */
[----:B------:R-:W-:Y:S02]  /*6930*/  IMAD.MOV R18, RZ, RZ, -R18 ;  /* 0x000000ffff127224 */ /* 0x000fe400078e0a12 */
[--C-:B------:R-:W-:Y:S01]  /*6940*/  @!P4 IMAD.IADD R233, R233, 0x1, -R0.reuse ;  /* 0x00000001e9e9c824 */ /* 0x100fe200078e0a00 */
[----:B------:R-:W-:Y:S01]  /*6950*/  ISETP.GE.AND P4, PT, R11, RZ, PT ;  /* 0x000000ff0b00720c */ /* 0x000fe20003f86270 */
[----:B------:R-:W-:Y:S01]  /*6960*/  @!P6 IMAD.IADD R103, R103, 0x1, -R0 ;  /* 0x000000016767e824 */ /* 0x000fe200078e0a00 */
[C---:B------:R-:W-:Y:S01]  /*6970*/  ISETP.GT.U32.AND P6, PT, R0.reuse, R225, PT ;  /* 0x000000e10000720c */ /* 0x040fe20003fc4070 */
[----:B------:R-:W-:-:S02]  /*6980*/  IMAD R40, R0, R18, R40 ;  /* 0x0000001200287224 */ /* 0x000fc400078e0228 */
[----:B------:R-:W-:-:S04]  /*6990*/  IMAD.HI.U32 R2, R4, R230, RZ ;  /* 0x000000e604027227 */ /* 0x000fc800078e00ff */
[----:B------:R-:W-:Y:S01]  /*69a0*/  @!P2 IMAD.IADD R199, R199, 0x1, -R0 ;  /* 0x00000001c7c7a824 */ /* 0x000fe200078e0a00 */
[----:B------:R-:W-:Y:S01]  /*69b0*/  ISETP.GT.U32.AND P2, PT, R0, R40, PT ;  /* 0x000000280000720c */ /* 0x000fe20003f44070 */
[----:B------:R-:W-:-:S04]  /*69c0*/  IMAD.HI.U32 R15, R4, R167, RZ ;  /* 0x000000a7040f7227 */ /* 0x000fc800078e00ff */
[----:B------:R-:W-:Y:S02]  /*69d0*/  IMAD.MOV R2, RZ, RZ, -R2 ;  /* 0x000000ffff027224 */ /* 0x000fe400078e0a02 */
[----:B------:R-:W-:Y:S01]  /*69e0*/  @!P0 IMAD.MOV R199, RZ, RZ, -R199 ;  /* 0x000000ffffc78224 */ /* 0x000fe200078e0ac7 */
[C---:B------:R-:W-:Y:S01]  /*69f0*/  ISETP.GT.U32.AND P0, PT, R0.reuse, R103, PT ;  /* 0x000000670000720c */ /* 0x040fe20003f04070 */
[----:B------:R-:W-:Y:S02]  /*6a00*/  IMAD.MOV R15, RZ, RZ, -R15 ;  /* 0x000000ffff0f7224 */ /* 0x000fe400078e0a0f */
[C---:B------:R-:W-:Y:S01]  /*6a10*/  IMAD R230, R0.reuse, R2, R230 ;  /* 0x0000000200e67224 */ /* 0x040fe200078e02e6 */
[----:B------:R-:W-:Y:S01]  /*6a20*/  IABS R2, R151 ;  /* 0x0000009700027213 */ /* 0x000fe20000000000 */
[----:B------:R-:W-:Y:S01]  /*6a30*/  @!P3 IMAD.MOV R202, RZ, RZ, -R202 ;  /* 0x000000ffffcab224 */ /* 0x000fe200078e0aca */
[C---:B------:R-:W-:Y:S01]  /*6a40*/  ISETP.GT.U32.AND P3, PT, R0.reuse, R233, PT ;  /* 0x000000e90000720c */ /* 0x040fe20003f64070 */
[----:B------:R-:W-:-:S02]  /*6a50*/  IMAD R167, R0, R15, R167 ;  /* 0x0000000f00a77224 */ /* 0x000fc400078e02a7 */
[----:B------:R-:W-:Y:S01]  /*6a60*/  @!P4 IMAD.MOV R216, RZ, RZ, -R216 ;  /* 0x000000ffffd8c224 */ /* 0x000fe200078e0ad8 */
[----:B------:R-:W-:Y:S01]  /*6a70*/  ISETP.GE.AND P4, PT, R8, RZ, PT ;  /* 0x000000ff0800720c */ /* 0x000fe20003f86270 */
[----:B------:R-:W-:Y:S01]  /*6a80*/  @!P6 IMAD.IADD R225, R225, 0x1, -R0 ;  /* 0x00000001e1e1e824 */ /* 0x000fe200078e0a00 */
[----:B------:R-:W-:Y:S01]  /*6a90*/  ISETP.GT.U32.AND P6, PT, R0, R230, PT ;  /* 0x000000e60000720c */ /* 0x000fe20003fc4070 */
[----:B------:R-:W-:-:S04]  /*6aa0*/  IMAD.HI.U32 R8, R4, R2, RZ ;  /* 0x0000000204087227 */ /* 0x000fc800078e00ff */
[----:B------:R-:W-:Y:S01]  /*6ab0*/  @!P5 IMAD.MOV R153, RZ, RZ, -R153 ;  /* 0x000000ffff99d224 */ /* 0x000fe200078e0a99 */
[----:B------:R-:W-:Y:S01]  /*6ac0*/  ISETP.GT.U32.AND P5, PT, R0, R167, PT ;  /* 0x000000a70000720c */ /* 0x000fe20003fa4070 */
[----:B------:R-:W-:Y:S01]  /*6ad0*/  @!P2 IMAD.IADD R40, R40, 0x1, -R0 ;  /* 0x000000012828a824 */ /* 0x000fe200078e0a00 */
[----:B------:R-:W-:Y:S01]  /*6ae0*/  ISETP.GE.AND P2, PT, R10, RZ, PT ;  /* 0x000000ff0a00720c */ /* 0x000fe20003f46270 */
[----:B------:R-:W-:Y:S02]  /*6af0*/  IMAD.MOV R8, RZ, RZ, -R8 ;  /* 0x000000ffff087224 */ /* 0x000fe400078e0a08 */
[----:B------:R-:W-:Y:S01]  /*6b00*/  @!P1 IMAD.MOV R190, RZ, RZ, -R190 ;  /* 0x000000ffffbe9224 */ /* 0x000fe200078e0abe */
[C---:B------:R-:W-:Y:S01]  /*6b10*/  ISETP.GT.U32.AND P1, PT, R0.reuse, R40, PT ;  /* 0x000000280000720c */ /* 0x040fe20003f24070 */
[----:B------:R-:W-:Y:S01]  /*6b20*/  @!P0 IMAD.IADD R103, R103, 0x1, -R0 ;  /* 0x0000000167678824 */ /* 0x000fe200078e0a00 */
[----:B------:R-:W-:Y:S01]  /*6b30*/  ISETP.GE.AND P0, PT, R5, RZ, PT ;  /* 0x000000ff0500720c */ /* 0x000fe20003f06270 */
[----:B------:R-:W-:Y:S01]  /*6b40*/  IMAD R162, R0, R8, R2 ;  /* 0x0000000800a27224 */ /* 0x000fe200078e0202 */
[----:B------:R-:W-:Y:S01]  /*6b50*/  IABS R5, R149 ;  /* 0x0000009500057213 */ /* 0x000fe20000000000 */
[--C-:B------:R-:W-:Y:S01]  /*6b60*/  @!P3 IMAD.IADD R233, R233, 0x1, -R0.reuse ;  /* 0x00000001e9e9b824 */ /* 0x100fe200078e0a00 */
[----:B------:R-:W-:Y:S01]  /*6b70*/  ISETP.GE.AND P3, PT, R7, RZ, PT ;  /* 0x000000ff0700720c */ /* 0x000fe20003f66270 */
[----:B------:R-:W-:Y:S01]  /*6b80*/  @!P6 IMAD.IADD R230, R230, 0x1, -R0 ;  /* 0x00000001e6e6e824 */ /* 0x000fe200078e0a00 */
[----:B------:R-:W-:Y:S01]  /*6b90*/  ISETP.GT.U32.AND P6, PT, R0, R162, PT ;  /* 0x000000a20000720c */ /* 0x000fe20003fc4070 */
[----:B------:R-:W-:Y:S01]  /*6ba0*/  IMAD.HI.U32 R2, R4, R5, RZ ;  /* 0x0000000504027227 */ /* 0x000fe200078e00ff */
[----:B------:R-:W-:-:S03]  /*6bb0*/  IABS R7, R142 ;  /* 0x0000008e00077213 */ /* 0x000fc60000000000 */
[----:B------:R-:W-:Y:S01]  /*6bc0*/  @!P5 IMAD.IADD R167, R167, 0x1, -R0 ;  /* 0x00000001a7a7d824 */ /* 0x000fe200078e0a00 */
[----:B------:R-:W-:Y:S01]  /*6bd0*/  ISETP.GE.AND P5, PT, R163, RZ, PT ;  /* 0x000000ffa300720c */ /* 0x000fe20003fa6270 */
[----:B------:R-:W-:Y:S02]  /*6be0*/  IMAD.MOV R2, RZ, RZ, -R2 ;  /* 0x000000ffff027224 */ /* 0x000fe400078e0a02 */
[----:B------:R-:W-:Y:S01]  /*6bf0*/  @!P2 IMAD.MOV R225, RZ, RZ, -R225 ;  /* 0x000000ffffe1a224 */ /* 0x000fe200078e0ae1 */
[----:B------:R-:W-:Y:S01]  /*6c00*/  ISETP.GT.U32.AND P2, PT, R0, R167, PT ;  /* 0x000000a70000720c */ /* 0x000fe20003f44070 */
[----:B------:R-:W-:Y:S01]  /*6c10*/  @!P1 IMAD.IADD R40, R40, 0x1, -R0 ;  /* 0x0000000128289824 */ /* 0x000fe200078e0a00 */
[----:B------:R-:W-:Y:S01]  /*6c20*/  ISETP.GE.AND P1, PT, R6, RZ, PT ;  /* 0x000000ff0600720c */ /* 0x000fe20003f26270 */
[----:B------:R-:W-:Y:S02]  /*6c30*/  IMAD R139, R0, R2, R5 ;  /* 0x00000002008b7224 */ /* 0x000fe400078e0205 */
[----:B------:R-:W-:Y:S01]  /*6c40*/  @!P3 IMAD.MOV R40, RZ, RZ, -R40 ;  /* 0x000000ffff28b224 */ /* 0x000fe200078e0a28 */
[----:B------:R-:W-:Y:S01]  /*6c50*/  ISETP.GE.AND P3, PT, R151, RZ, PT ;  /* 0x000000ff9700720c */ /* 0x000fe20003f66270 */
[----:B------:R-:W-:Y:S01]  /*6c60*/  @!P6 IMAD.IADD R162, R162, 0x1, -R0 ;  /* 0x00000001a2a2e824 */ /* 0x000fe200078e0a00 */
[----:B------:R-:W-:Y:S01]  /*6c70*/  ISETP.GT.U32.AND P6, PT, R0, R139, PT ;  /* 0x0000008b0000720c */ /* 0x000fe20003fc4070 */
[----:B------:R-:W-:-:S02]  /*6c80*/  VIADD R151, R13, 0x85 ;  /* 0x000000850d977836 */ /* 0x000fc40000000000 */
[----:B------:R-:W-:Y:S01]  /*6c90*/  @!P4 IMAD.MOV R233, RZ, RZ, -R233 ;  /* 0x000000ffffe9c224 */ /* 0x000fe200078e0ae9 */
[----:B------:R-:W-:Y:S01]  /*6ca0*/  ISETP.GT.U32.AND P4, PT, R0, R230, PT ;  /* 0x000000e60000720c */ /* 0x000fe20003f84070 */
[----:B------:R-:W-:Y:S01]  /*6cb0*/  @!P2 IMAD.IADD R167, R167, 0x1, -R0 ;  /* 0x00000001a7a7a824 */ /* 0x000fe200078e0a00 */
[----:B------:R-:W-:Y:S01]  /*6cc0*/  IABS R174, R151 ;  /* 0x0000009700ae7213 */ /* 0x000fe20000000000 */
[----:B------:R-:W-:Y:S01]  /*6cd0*/  @!P1 IMAD.MOV R103, RZ, RZ, -R103 ;  /* 0x000000ffff679224 */ /* 0x000fe200078e0a67 */
[----:B------:R-:W-:Y:S01]  /*6ce0*/  ISETP.GE.AND P2, PT, R151, RZ, PT ;  /* 0x000000ff9700720c */ /* 0x000fe20003f46270 */
[----:B------:R-:W-:Y:S01]  /*6cf0*/  VIADD R151, R13, 0x84 ;  /* 0x000000840d977836 */ /* 0x000fe20000000000 */
[----:B------:R-:W-:Y:S01]  /*6d00*/  ISETP.GE.AND P1, PT, R149, RZ, PT ;  /* 0x000000ff9500720c */ /* 0x000fe20003f26270 */
[----:B------:R-:W-:-:S03]  /*6d10*/  IMAD.HI.U32 R2, R4, R174, RZ ;  /* 0x000000ae04027227 */ /* 0x000fc600078e00ff */
[----:B------:R-:W-:Y:S01]  /*6d20*/  IABS R210, R151 ;  /* 0x0000009700d27213 */ /* 0x000fe20000000000 */
[----:B------:R-:W-:Y:S02]  /*6d30*/  @!P6 IMAD.IADD R139, R139, 0x1, -R0 ;  /* 0x000000018b8be824 */ /* 0x000fe400078e0a00 */
[----:B------:R-:W-:Y:S02]  /*6d40*/  IMAD.MOV R2, RZ, RZ, -R2 ;  /* 0x000000ffff027224 */ /* 0x000fe400078e0a02 */
[----:B------:R-:W-:Y:S01]  /*6d50*/  @!P4 IMAD.IADD R230, R230, 0x1, -R0 ;  /* 0x00000001e6e6c824 */ /* 0x000fe200078e0a00 */
[----:B------:R-:W-:Y:S01]  /*6d60*/  ISETP.GE.AND P4, PT, R151, RZ, PT ;  /* 0x000000ff9700720c */ /* 0x000fe20003f86270 */
[C---:B------:R-:W-:Y:S01]  /*6d70*/  VIADD R149, R13.reuse, 0x83 ;  /* 0x000000830d957836 */ /* 0x040fe20000000000 */
[C---:B------:R-:W-:Y:S01]  /*6d80*/  ISETP.GT.U32.AND P6, PT, R0.reuse, R139, PT ;  /* 0x0000008b0000720c */ /* 0x040fe20003fc4070 */
[----:B------:R-:W-:Y:S02]  /*6d90*/  VIADD R151, R13, 0x82 ;  /* 0x000000820d977836 */ /* 0x000fe40000000000 */
[----:B------:R-:W-:Y:S01]  /*6da0*/  IMAD R174, R0, R2, R174 ;  /* 0x0000000200ae7224 */ /* 0x000fe200078e02ae */
[----:B------:R-:W-:Y:S01]  /*6db0*/  IABS R83, R149 ;  /* 0x0000009500537213 */ /* 0x000fe20000000000 */
[----:B------:R-:W-:Y:S01]  /*6dc0*/  IMAD.HI.U32 R2, R4, R210, RZ ;  /* 0x000000d204027227 */ /* 0x000fe200078e00ff */
[----:B------:R-:W-:-:S03]  /*6dd0*/  IABS R211, R151 ;  /* 0x0000009700d37213 */ /* 0x000fc60000000000 */
[----:B------:R-:W-:Y:S01]  /*6de0*/  @!P0 IMAD.MOV R167, RZ, RZ, -R167 ;  /* 0x000000ffffa78224 */ /* 0x000fe200078e0aa7 */
[----:B------:R-:W-:Y:S01]  /*6df0*/  ISETP.GT.U32.AND P0, PT, R0, R162, PT ;  /* 0x000000a20000720c */ /* 0x000fe20003f04070 */
[----:B------:R-:W-:Y:S02]  /*6e00*/  IMAD.MOV R2, RZ, RZ, -R2 ;  /* 0x000000ffff027224 */ /* 0x000fe400078e0a02 */
[----:B------:R-:W-:-:S04]  /*6e10*/  IMAD.HI.U32 R6, R4, R83, RZ ;  /* 0x0000005304067227 */ /* 0x000fc800078e00ff */
[----:B------:R-:W-:Y:S02]  /*6e20*/  IMAD R210, R0, R2, R210 ;  /* 0x0000000200d27224 */ /* 0x000fe400078e02d2 */
[----:B------:R-:W-:-:S04]  /*6e30*/  IMAD.HI.U32 R5, R4, R211, RZ ;  /* 0x000000d304057227 */ /* 0x000fc800078e00ff */
[----:B------:R-:W-:Y:S02]  /*6e40*/  IMAD.MOV R6, RZ, RZ, -R6 ;  /* 0x000000ffff067224 */ /* 0x000fe400078e0a06 */
[----:B------:R-:W-:Y:S01]  /*6e50*/  @!P6 IMAD.IADD R139, R139, 0x1, -R0 ;  /* 0x000000018b8be824 */ /* 0x000fe200078e0a00 */
[----:B------:R-:W-:Y:S01]  /*6e60*/  ISETP.GT.U32.AND P6, PT, R0, R210, PT ;  /* 0x000000d20000720c */ /* 0x000fe20003fc4070 */
[----:B------:R-:W-:Y:S02]  /*6e70*/  IMAD.MOV R5, RZ, RZ, -R5 ;  /* 0x000000ffff057224 */ /* 0x000fe400078e0a05 */
[----:B------:R-:W-:-:S04]  /*6e80*/  IMAD.HI.U32 R2, R4, R7, RZ ;  /* 0x0000000704027227 */ /* 0x000fc800078e00ff */
[----:B------:R-:W-:Y:S01]  /*6e90*/  @!P0 IMAD.IADD R162, R162, 0x1, -R0 ;  /* 0x00000001a2a28824 */ /* 0x000fe200078e0a00 */
[C---:B------:R-:W-:Y:S01]  /*6ea0*/  ISETP.GT.U32.AND P0, PT, R0.reuse, R174, PT ;  /* 0x000000ae0000720c */ /* 0x040fe20003f04070 */
[C---:B------:R-:W-:Y:S02]  /*6eb0*/  IMAD R83, R0.reuse, R6, R83 ;  /* 0x0000000600537224 */ /* 0x040fe400078e0253 */
[C---:B------:R-:W-:Y:S02]  /*6ec0*/  IMAD R211, R0.reuse, R5, R211 ;  /* 0x0000000500d37224 */ /* 0x040fe400078e02d3 */
[----:B------:R-:W-:Y:S02]  /*6ed0*/  IMAD.MOV R5, RZ, RZ, -R2 ;  /* 0x000000ffff057224 */ /* 0x000fe400078e0a02 */
[----:B------:R-:W-:Y:S01]  /*6ee0*/  @!P3 IMAD.MOV R162, RZ, RZ, -R162 ;  /* 0x000000ffffa2b224 */ /* 0x000fe200078e0aa2 */
[C---:B------:R-:W-:Y:S01]  /*6ef0*/  ISETP.GT.U32.AND P3, PT, R0.reuse, R83, PT ;  /* 0x000000530000720c */ /* 0x040fe20003f64070 */
[----:B------:R-:W-:-:S02]  /*6f00*/  IMAD R7, R0, R5, R7 ;  /* 0x0000000500077224 */ /* 0x000fc400078e0207 */
[----:B------:R-:W-:Y:S01]  /*6f10*/  @!P1 IMAD.MOV R139, RZ, RZ, -R139 ;  /* 0x000000ffff8b9224 */ /* 0x000fe200078e0a8b */
[----:B------:R-:W-:Y:S01]  /*6f20*/  ISETP.GT.U32.AND P1, PT, R0, R211, PT ;  /* 0x000000d30000720c */ /* 0x000fe20003f24070 */
[----:B------:R-:W-:Y:S01]  /*6f30*/  @!P6 IMAD.IADD R210, R210, 0x1, -R0 ;  /* 0x00000001d2d2e824 */ /* 0x000fe200078e0a00 */
[----:B------:R-:W-:Y:S01]  /*6f40*/  ISETP.GT.U32.AND P6, PT, R0, R7, PT ;  /* 0x000000070000720c */ /* 0x000fe20003fc4070 */
[----:B------:R-:W-:-:S04]  /*6f50*/  IMAD.HI.U32 R2, R4, R130, RZ ;  /* 0x0000008204027227 */ /* 0x000fc800078e00ff */
[----:B------:R-:W-:Y:S02]  /*6f60*/  IMAD.MOV R2, RZ, RZ, -R2 ;  /* 0x000000ffff027224 */ /* 0x000fe400078e0a02 */
[--C-:B------:R-:W-:Y:S01]  /*6f70*/  @!P3 IMAD.IADD R83, R83, 0x1, -R0.reuse ;  /* 0x000000015353b824 */ /* 0x100fe200078e0a00 */
[----:B------:R-:W-:Y:S01]  /*6f80*/  ISETP.GT.U32.AND P3, PT, R0, R210, PT ;  /* 0x000000d20000720c */ /* 0x000fe20003f64070 */
[--C-:B------:R-:W-:Y:S02]  /*6f90*/  @!P0 IMAD.IADD R174, R174, 0x1, -R0.reuse ;  /* 0x00000001aeae8824 */ /* 0x100fe400078e0a00 */
[--C-:B------:R-:W-:Y:S01]  /*6fa0*/  @!P1 IMAD.IADD R211, R211, 0x1, -R0.reuse ;  /* 0x00000001d3d39824 */ /* 0x100fe200078e0a00 */
        /* <DEDUP_REMOVED lines=8> */
[----:B------:R-:W-:Y:S01]  /*7030*/  ISETP.GE.AND P5, PT, R149, RZ, PT ;  /* 0x000000ff9500720c */ /* 0x000fe20003fa6270 */
[--C-:B------:R-:W-:Y:S01]  /*7040*/  @!P3 IMAD.IADD R210, R210, 0x1, -R0.reuse ;  /* 0x00000001d2d2b824 */ /* 0x100fe200078e0a00 */
[C---:B------:R-:W-:Y:S01]  /*7050*/  ISETP.GT.U32.AND P3, PT, R0.reuse, R130, PT ;  /* 0x000000820000720c */ /* 0x040fe20003f64070 */
[----:B------:R-:W-:Y:S02]  /*7060*/  VIADD R149, R13, 0x7d ;  /* 0x0000007d0d957836 */ /* 0x000fe40000000000 */
[----:B------:R-:W-:Y:S02]  /*7070*/  IMAD R171, R0, R2, R171 ;  /* 0x0000000200ab7224 */ /* 0x000fe400078e02ab */
[--C-:B------:R-:W-:Y:S01]  /*7080*/  @!P6 IMAD.IADD R211, R211, 0x1, -R0.reuse ;  /* 0x00000001d3d3e824 */ /* 0x100fe200078e0a00 */
[----:B------:R-:W-:Y:S01]  /*7090*/  IABS R35, R149 ;  /* 0x0000009500237213 */ /* 0x000fe20000000000 */
[----:B------:R-:W-:Y:S01]  /*70a0*/  @!P0 IMAD.IADD R174, R174, 0x1, -R0 ;  /* 0x00000001aeae8824 */ /* 0x000fe200078e0a00 */
[----:B------:R-:W-:Y:S01]  /*70b0*/  ISETP.GT.U32.AND P6, PT, R0, R171, PT ;  /* 0x000000ab0000720c */ /* 0x000fe20003fc4070 */
[----:B------:R-:W-:Y:S01]  /*70c0*/  IMAD.HI.U32 R8, R4, R97, RZ ;  /* 0x0000006104087227 */ /* 0x000fe200078e00ff */
[----:B------:R-:W-:-:S03]  /*70d0*/  ISETP.GE.AND P0, PT, R151, RZ, PT ;  /* 0x000000ff9700720c */ /* 0x000fc60003f06270 */
[----:B------:R-:W-:Y:S02]  /*70e0*/  VIADD R151, R13, 0x7c ;  /* 0x0000007c0d977836 */ /* 0x000fe40000000000 */
[----:B------:R-:W-:-:S03]  /*70f0*/  IMAD.HI.U32 R5, R4, R35, RZ ;  /* 0x0000002304057227 */ /* 0x000fc600078e00ff */
[----:B------:R-:W-:Y:S01]  /*7100*/  IABS R6, R151 ;  /* 0x0000009700067213 */ /* 0x000fe20000000000 */
[----:B------:R-:W-:Y:S02]  /*7110*/  IMAD.MOV R8, RZ, RZ, -R8 ;  /* 0x000000ffff087224 */ /* 0x000fe400078e0a08 */
[----:B------:R-:W-:Y:S01]  /*7120*/  @!P2 IMAD.MOV R174, RZ, RZ, -R174 ;  /* 0x000000ffffaea224 */ /* 0x000fe200078e0aae */
[----:B------:R-:W-:Y:S01]  /*7130*/  ISETP.GT.U32.AND P2, PT, R0, R7, PT ;  /* 0x000000070000720c */ /* 0x000fe20003f44070 */
[----:B------:R-:W-:Y:S01]  /*7140*/  @!P3 IMAD.IADD R130, R130, 0x1, -R0 ;  /* 0x000000018282b824 */ /* 0x000fe200078e0a00 */
[----:B------:R-:W-:Y:S01]  /*7150*/  ISETP.GE.AND P3, PT, R147, RZ, PT ;  /* 0x000000ff9300720c */ /* 0x000fe20003f66270 */
[----:B------:R-:W-:Y:S02]  /*7160*/  IMAD.MOV R5, RZ, RZ, -R5 ;  /* 0x000000ffff057224 */ /* 0x000fe400078e0a05 */
[C---:B------:R-:W-:Y:S02]  /*7170*/  IMAD R97, R0.reuse, R8, R97 ;  /* 0x0000000800617224 */ /* 0x040fe400078e0261 */
[----:B------:R-:W-:Y:S01]  /*7180*/  @!P4 IMAD.MOV R210, RZ, RZ, -R210 ;  /* 0x000000ffffd2c224 */ /* 0x000fe200078e0ad2 */
[----:B------:R-:W-:Y:S01]  /*7190*/  ISETP.GT.U32.AND P4, PT, R0, R130, PT ;  /* 0x000000820000720c */ /* 0x000fe20003f84070 */
[----:B------:R-:W-:-:S04]  /*71a0*/  IMAD.HI.U32 R2, R4, R6, RZ ;  /* 0x0000000604027227 */ /* 0x000fc800078e00ff */
[C---:B------:R-:W-:Y:S02]  /*71b0*/  IMAD R35, R0.reuse, R5, R35 ;  /* 0x0000000500237224 */ /* 0x040fe400078e0223 */
[----:B------:R-:W-:Y:S01]  /*71c0*/  @!P6 IMAD.IADD R171, R171, 0x1, -R0 ;  /* 0x00000001ababe824 */ /* 0x000fe200078e0a00 */
[C---:B------:R-:W-:Y:S01]  /*71d0*/  ISETP.GT.U32.AND P6, PT, R0.reuse, R97, PT ;  /* 0x000000610000720c */ /* 0x040fe20003fc4070 */
[----:B------:R-:W-:Y:S02]  /*71e0*/  IMAD.MOV R2, RZ, RZ, -R2 ;  /* 0x000000ffff027224 */ /* 0x000fe400078e0a02 */
[----:B------:R-:W-:Y:S01]  /*71f0*/  @!P0 IMAD.MOV R211, RZ, RZ, -R211 ;  /* 0x000000ffffd38224 */ /* 0x000fe200078e0ad3 */
[----:B------:R-:W-:Y:S01]  /*7200*/  ISETP.GT.U32.AND P0, PT, R0, R35, PT ;  /* 0x000000230000720c */ /* 0x000fe20003f04070 */
[--C-:B------:R-:W-:Y:S01]  /*7210*/  @!P1 IMAD.IADD R83, R83, 0x1, -R0.reuse ;  /* 0x0000000153539824 */ /* 0x100fe200078e0a00 */
[----:B------:R-:W-:Y:S01]  /*7220*/  ISETP.GE.AND P1, PT, R142, RZ, PT ;  /* 0x000000ff8e00720c */ /* 0x000fe20003f26270 */
[----:B------:R-:W-:Y:S01]  /*7230*/  @!P2 IMAD.IADD R7, R7, 0x1, -R0 ;  /* 0x000000010707a824 */ /* 0x000fe200078e0a00 */
[----:B------:R-:W-:Y:S01]  /*7240*/  ISETP.GE.AND P2, PT, R146, RZ, PT ;  /* 0x000000ff9200720c */ /* 0x000fe20003f46270 */
[----:B------:R-:W-:-:S02]  /*7250*/  IMAD R6, R0, R2, R6 ;  /* 0x0000000200067224 */ /* 0x000fc400078e0206 */
[----:B------:R-:W-:Y:S02]  /*7260*/  VIADD R146, R13, 0x7b ;  /* 0x0000007b0d927836 */ /* 0x000fe40000000000 */
[--C-:B------:R-:W-:Y:S01]  /*7270*/  @!P4 IMAD.IADD R130, R130, 0x1, -R0.reuse ;  /* 0x000000018282c824 */ /* 0x100fe200078e0a00 */
[C---:B------:R-:W-:Y:S01]  /*7280*/  ISETP.GT.U32.AND P4, PT, R0.reuse, R6, PT ;  /* 0x000000060000720c */ /* 0x040fe20003f84070 */
[--C-:B------:R-:W-:Y:S01]  /*7290*/  @!P6 IMAD.IADD R97, R97, 0x1, -R0.reuse ;  /* 0x000000016161e824 */ /* 0x100fe200078e0a00 */
[----:B------:R-:W-:Y:S01]  /*72a0*/  IABS R12, R146 ;  /* 0x00000092000c7213 */ /* 0x000fe20000000000 */
[----:B------:R-:W-:Y:S01]  /*72b0*/  VIADD R147, R13, 0x7a ;  /* 0x0000007a0d937836 */ /* 0x000fe20000000000 */
[----:B------:R-:W-:Y:S01]  /*72c0*/  ISETP.GE.AND P6, PT, R151, RZ, PT ;  /* 0x000000ff9700720c */ /* 0x000fe20003fc6270 */
[----:B------:R-:W-:Y:S01]  /*72d0*/  @!P5 IMAD.MOV R83, RZ, RZ, -R83 ;  /* 0x000000ffff53d224 */ /* 0x000fe200078e0a53 */
[C---:B------:R-:W-:Y:S01]  /*72e0*/  ISETP.GT.U32.AND P5, PT, R0.reuse, R171, PT ;  /* 0x000000ab0000720c */ /* 0x040fe20003fa4070 */
[----:B------:R-:W-:Y:S01]  /*72f0*/  @!P0 IMAD.IADD R35, R35, 0x1, -R0 ;  /* 0x0000000123238824 */ /* 0x000fe200078e0a00 */
[----:B------:R-:W-:Y:S01]  /*7300*/  ISETP.GT.U32.AND P0, PT, R0, R97, PT ;  /* 0x000000610000720c */ /* 0x000fe20003f04070 */
[----:B------:R-:W-:Y:S01]  /*7310*/  IMAD.HI.U32 R2, R4, R12, RZ ;  /* 0x0000000c04027227 */ /* 0x000fe200078e00ff */
[----:B------:R-:W-:-:S03]  /*7320*/  IABS R19, R147 ;  /* 0x0000009300137213 */ /* 0x000fc60000000000 */
[----:B------:R-:W-:Y:S01]  /*7330*/  @!P1 IMAD.MOV R7, RZ, RZ, -R7 ;  /* 0x000000ffff079224 */ /* 0x000fe200078e0a07 */
[----:B------:R-:W-:Y:S01]  /*7340*/  ISETP.GE.AND P1, PT, R143, RZ, PT ;  /* 0x000000ff8f00720c */ /* 0x000fe20003f26270 */
[----:B------:R-:W-:Y:S02]  /*7350*/  IMAD.MOV R2, RZ, RZ, -R2 ;  /* 0x000000ffff027224 */ /* 0x000fe400078e0a02 */
[C---:B------:R-:W-:Y:S02]  /*7360*/  VIADD R142, R13.reuse, 0x79 ;  /* 0x000000790d8e7836 */ /* 0x040fe40000000000 */
[----:B------:R-:W-:Y:S02]  /*7370*/  VIADD R143, R13, 0x78 ;  /* 0x000000780d8f7836 */ /* 0x000fe40000000000 */
[----:B------:R-:W-:Y:S01]  /*7380*/  @!P4 IMAD.IADD R6, R6, 0x1, -R0 ;  /* 0x000000010606c824 */ /* 0x000fe200078e0a00 */
[----:B------:R-:W-:Y:S01]  /*7390*/  ISETP.GT.U32.AND P4, PT, R0, R35, PT ;  /* 0x000000230000720c */ /* 0x000fe20003f84070 */
[----:B------:R-:W-:Y:S01]  /*73a0*/  IMAD.HI.U32 R5, R4, R19, RZ ;  /* 0x0000001304057227 */ /* 0x000fe200078e00ff */
[----:B------:R-:W-:-:S02]  /*73b0*/  IABS R25, R142 ;  /* 0x0000008e00197213 */ /* 0x000fc40000000000 */
[----:B------:R-:W-:Y:S01]  /*73c0*/  IABS R31, R143 ;  /* 0x0000008f001f7213 */ /* 0x000fe20000000000 */
[C---:B------:R-:W-:Y:S02]  /*73d0*/  IMAD R12, R0.reuse, R2, R12 ;  /* 0x00000002000c7224 */ /* 0x040fe400078e020c */
[----:B------:R-:W-:Y:S02]  /*73e0*/  VIADD R151, R13, 0x77 ;  /* 0x000000770d977836 */ /* 0x000fe40000000000 */
[----:B------:R-:W-:Y:S01]  /*73f0*/  @!P5 IMAD.IADD R171, R171, 0x1, -R0 ;  /* 0x00000001ababd824 */ /* 0x000fe200078e0a00 */
[----:B------:R-:W-:Y:S01]  /*7400*/  ISETP.GE.AND P5, PT, R149, RZ, PT ;  /* 0x000000ff9500720c */ /* 0x000fe20003fa6270 */
[----:B------:R-:W-:Y:S01]  /*7410*/  IMAD.MOV R5, RZ, RZ, -R5 ;  /* 0x000000ffff057224 */ /* 0x000fe200078e0a05 */
[----:B------:R-:W-:Y:S01]  /*7420*/  IABS R38, R151 ;  /* 0x0000009700267213 */ /* 0x000fe20000000000 */
[----:B------:R-:W-:Y:S01]  /*7430*/  @!P2 IMAD.MOV R130, RZ, RZ, -R130 ;  /* 0x000000ffff82a224 */ /* 0x000fe200078e0a82 */
[C---:B------:R-:W-:Y:S01]  /*7440*/  ISETP.GT.U32.AND P2, PT, R0.reuse, R6, PT ;  /* 0x000000060000720c */ /* 0x040fe20003f44070 */
[----:B------:R-:W-:Y:S01]  /*7450*/  @!P0 IMAD.IADD R97, R97, 0x1, -R0 ;  /* 0x0000000161618824 */ /* 0x000fe200078e0a00 */
[----:B------:R-:W-:Y:S01]  /*7460*/  ISETP.GT.U32.AND P0, PT, R0, R12, PT ;  /* 0x0000000c0000720c */ /* 0x000fe20003f04070 */
[----:B------:R-:W-:-:S04]  /*7470*/  IMAD.HI.U32 R2, R4, R25, RZ ;  /* 0x0000001904027227 */ /* 0x000fc800078e00ff */
[----:B------:R-:W-:-:S04]  /*7480*/  IMAD.HI.U32 R8, R4, R31, RZ ;  /* 0x0000001f04087227 */ /* 0x000fc800078e00ff */
[----:B------:R-:W-:Y:S02]  /*7490*/  IMAD R19, R0, R5, R19 ;  /* 0x0000000500137224 */ /* 0x000fe400078e0213 */
[----:B------:R-:W-:Y:S02]  /*74a0*/  IMAD.MOV R2, RZ, RZ, -R2 ;  /* 0x000000ffff027224 */ /* 0x000fe400078e0a02 */
[----:B------:R-:W-:-:S04]  /*74b0*/  IMAD.HI.U32 R5, R4, R38, RZ ;  /* 0x0000002604057227 */ /* 0x000fc800078e00ff */
[----:B------:R-:W-:Y:S02]  /*74c0*/  IMAD.MOV R8, RZ, RZ, -R8 ;  /* 0x000000ffff087224 */ /* 0x000fe400078e0a08 */
[----:B------:R-:W-:Y:S01]  /*74d0*/  @!P4 IMAD.IADD R35, R35, 0x1, -R0 ;  /* 0x000000012323c824 */ /* 0x000fe200078e0a00 */
[C---:B------:R-:W-:Y:S01]  /*74e0*/  ISETP.GT.U32.AND P4, PT, R0.reuse, R19, PT ;  /* 0x000000130000720c */ /* 0x040fe20003f84070 */
[----:B------:R-:W-:Y:S02]  /*74f0*/  VIADD R149, R13, 0x76 ;  /* 0x000000760d957836 */ /* 0x000fe40000000000 */
[C---:B------:R-:W-:Y:S02]  /*7500*/  IMAD R25, R0.reuse, R2, R25 ;  /* 0x0000000200197224 */ /* 0x040fe400078e0219 */
[----:B------:R-:W-:Y:S01]  /*7510*/  IMAD.MOV R5, RZ, RZ, -R5 ;  /* 0x000000ffff057224 */ /* 0x000fe200078e0a05 */
[----:B------:R-:W-:Y:S01]  /*7520*/  IABS R46, R149 ;  /* 0x00000095002e7213 */ /* 0x000fe20000000000 */
[----:B------:R-:W-:-:S02]  /*7530*/  IMAD R31, R0, R8, R31 ;  /* 0x00000008001f7224 */ /* 0x000fc400078e021f */
[--C-:B------:R-:W-:Y:S01]  /*7540*/  @!P2 IMAD.IADD R6, R6, 0x1, -R0.reuse ;  /* 0x000000010606a824 */ /* 0x100fe200078e0a00 */
[----:B------:R-:W-:Y:S01]  /*7550*/  ISETP.GE.AND P2, PT, R146, RZ, PT ;  /* 0x000000ff9200720c */ /* 0x000fe20003f46270 */
[----:B------:R-:W-:Y:S01]  /*7560*/  @!P0 IMAD.IADD R12, R12, 0x1, -R0 ;  /* 0x000000010c0c8824 */ /* 0x000fe200078e0a00 */
[C---:B------:R-:W-:Y:S01]  /*7570*/  ISETP.GT.U32.AND P0, PT, R0.reuse, R25, PT ;  /* 0x000000190000720c */ /* 0x040fe20003f04070 */
[C---:B------:R-:W-:Y:S02]  /*7580*/  IMAD R38, R0.reuse, R5, R38 ;  /* 0x0000000500267224 */ /* 0x040fe400078e0226 */
[----:B------:R-:W-:Y:S01]  /*7590*/  @!P5 IMAD.MOV R35, RZ, RZ, -R35 ;  /* 0x000000ffff23d224 */ /* 0x000fe200078e0a23 */
[C---:B------:R-:W-:Y:S01]  /*75a0*/  ISETP.GT.U32.AND P5, PT, R0.reuse, R31, PT ;  /* 0x0000001f0000720c */ /* 0x040fe20003fa4070 */
[----:B------:R-:W-:Y:S01]  /*75b0*/  @!P6 IMAD.MOV R6, RZ, RZ, -R6 ;  /* 0x000000ffff06e224 */ /* 0x000fe200078e0a06 */
[----:B------:R-:W-:Y:S01]  /*75c0*/  ISETP.GT.U32.AND P6, PT, R0, R38, PT ;  /* 0x000000260000720c */ /* 0x000fe20003fc4070 */
[----:B------:R-:W-:-:S04]  /*75d0*/  IMAD.HI.U32 R2, R4, R46, RZ ;  /* 0x0000002e04027227 */ /* 0x000fc800078e00ff */
[----:B------:R-:W-:Y:S01]  /*75e0*/  @!P4 IMAD.IADD R19, R19, 0x1, -R0 ;  /* 0x000000011313c824 */ /* 0x000fe200078e0a00 */
[----:B------:R-:W-:Y:S01]  /*75f0*/  ISETP.GE.AND P4, PT, R147, RZ, PT ;  /* 0x000000ff9300720c */ /* 0x000fe20003f86270 */
[----:B------:R-:W-:Y:S02]  /*7600*/  IMAD.MOV R2, RZ, RZ, -R2 ;  /* 0x000000ffff027224 */ /* 0x000fe400078e0a02 */
[C---:B------:R-:W-:Y:S02]  /*7610*/  VIADD R147, R13.reuse, 0x74 ;  /* 0x000000740d937836 */ /* 0x040fe40000000000 */
[----:B------:R-:W-:Y:S02]  /*7620*/  VIADD R146, R13, 0x75 ;  /* 0x000000750d927836 */ /* 0x000fe40000000000 */
[----:B------:R-:W-:Y:S01]  /*7630*/  @!P1 IMAD.MOV R97, RZ, RZ, -R97 ;  /* 0x000000ffff619224 */ /* 0x000fe200078e0a61 */
[C---:B------:R-:W-:Y:S01]  /*7640*/  ISETP.GT.U32.AND P1, PT, R0.reuse, R19, PT ;  /* 0x000000130000720c */ /* 0x040fe20003f24070 */
[C---:B------:R-:W-:Y:S01]  /*7650*/  IMAD R46, R0.reuse, R2, R46 ;  /* 0x00000002002e7224 */ /* 0x040fe200078e022e */
[----:B------:R-:W-:Y:S01]  /*7660*/  IABS R2, R147 ;  /* 0x0000009300027213 */ /* 0x000fe20000000000 */
[--C-:B------:R-:W-:Y:S01]  /*7670*/  @!P0 IMAD.IADD R25, R25, 0x1, -R0.reuse ;  /* 0x0000000119198824 */ /* 0x100fe200078e0a00 */
[----:B------:R-:W-:Y:S01]  /*7680*/  ISETP.GT.U32.AND P0, PT, R0, R12, PT ;  /* 0x0000000c0000720c */ /* 0x000fe20003f04070 */
[--C-:B------:R-:W-:Y:S01]  /*7690*/  @!P5 IMAD.IADD R31, R31, 0x1, -R0.reuse ;  /* 0x000000011f1fd824 */ /* 0x100fe200078e0a00 */
[----:B------:R-:W-:Y:S01]  /*76a0*/  IABS R5, R146 ;  /* 0x0000009200057213 */ /* 0x000fe20000000000 */
[----:B------:R-:W-:Y:S01]  /*76b0*/  @!P6 IMAD.IADD R38, R38, 0x1, -R0 ;  /* 0x000000012626e824 */ /* 0x000fe200078e0a00 */
[----:B------:R-:W-:Y:S01]  /*76c0*/  ISETP.GE.AND P5, PT, R151, RZ, PT ;  /* 0x000000ff9700720c */ /* 0x000fe20003fa6270 */
[----:B------:R-:W-:Y:S01]  /*76d0*/  IMAD.HI.U32 R8, R4, R2, RZ ;  /* 0x0000000204087227 */ /* 0x000fe200078e00ff */
[----:B------:R-:W-:-:S03]  /*76e0*/  ISETP.GT.U32.AND P6, PT, R0, R31, PT ;  /* 0x0000001f0000720c */ /* 0x000fc60003fc4070 */
[----:B------:R-:W-:Y:S01]  /*76f0*/  @!P3 IMAD.MOV R171, RZ, RZ, -R171 ;  /* 0x000000ffffabb224 */ /* 0x000fe200078e0aab */
[----:B------:R-:W-:Y:S01]  /*7700*/  ISETP.GT.U32.AND P3, PT, R0, R25, PT ;  /* 0x000000190000720c */ /* 0x000fe20003f64070 */
[----:B------:R-:W-:-:S04]  /*7710*/  IMAD.HI.U32 R10, R4, R5, RZ ;  /* 0x00000005040a7227 */ /* 0x000fc800078e00ff */
[----:B------:R-:W-:Y:S02]  /*7720*/  IMAD.MOV R8, RZ, RZ, -R8 ;  /* 0x000000ffff087224 */ /* 0x000fe400078e0a08 */
[----:B------:R-:W-:Y:S01]  /*7730*/  @!P1 IMAD.IADD R19, R19, 0x1, -R0 ;  /* 0x0000000113139824 */ /* 0x000fe200078e0a00 */
[----:B------:R-:W-:Y:S01]  /*7740*/  ISETP.GE.AND P1, PT, R142, RZ, PT ;  /* 0x000000ff8e00720c */ /* 0x000fe20003f26270 */
[----:B------:R-:W-:Y:S02]  /*7750*/  IMAD.MOV R10, RZ, RZ, -R10 ;  /* 0x000000ffff0a7224 */ /* 0x000fe400078e0a0a */
[----:B------:R-:W-:Y:S01]  /*7760*/  @!P0 IMAD.IADD R12, R12, 0x1, -R0 ;  /* 0x000000010c0c8824 */ /* 0x000fe200078e0a00 */
[C---:B------:R-:W-:Y:S01]  /*7770*/  ISETP.GT.U32.AND P0, PT, R0.reuse, R46, PT ;  /* 0x0000002e0000720c */ /* 0x040fe20003f04070 */
[C---:B------:R-:W-:Y:S02]  /*7780*/  IMAD R61, R0.reuse, R8, R2 ;  /* 0x00000008003d7224 */ /* 0x040fe400078e0202 */
[----:B------:R-:W-:-:S02]  /*7790*/  IMAD R54, R0, R10, R5 ;  /* 0x0000000a00367224 */ /* 0x000fc400078e0205 */
[----:B------:R-:W-:Y:S02]  /*77a0*/  VIADD R151, R13, 0x73 ;  /* 0x000000730d977836 */ /* 0x000fe40000000000 */
[----:B------:R-:W-:Y:S01]  /*77b0*/  @!P6 IMAD.IADD R31, R31, 0x1, -R0 ;  /* 0x000000011f1fe824 */ /* 0x000fe200078e0a00 */
[C---:B------:R-:W-:Y:S01]  /*77c0*/  ISETP.GT.U32.AND P6, PT, R0.reuse, R61, PT ;  /* 0x0000003d0000720c */ /* 0x040fe20003fc4070 */
[----:B------:R-:W-:Y:S01]  /*77d0*/  @!P2 IMAD.MOV R12, RZ, RZ, -R12 ;  /* 0x000000ffff0ca224 */ /* 0x000fe200078e0a0c */
[C---:B------:R-:W-:Y:S01]  /*77e0*/  ISETP.GT.U32.AND P2, PT, R0.reuse, R38, PT ;  /* 0x000000260000720c */ /* 0x040fe20003f44070 */
[----:B------:R-:W-:Y:S01]  /*77f0*/  @!P4 IMAD.MOV R19, RZ, RZ, -R19 ;  /* 0x000000ffff13c224 */ /* 0x000fe200078e0a13 */
[----:B------:R-:W-:Y:S01]  /*7800*/  IABS R69, R151 ;  /* 0x0000009700457213 */ /* 0x000fe20000000000 */
[--C-:B------:R-:W-:Y:S01]  /*7810*/  @!P3 IMAD.IADD R25, R25, 0x1, -R0.reuse ;  /* 0x000000011919b824 */ /* 0x100fe200078e0a00 */
[----:B------:R-:W-:Y:S01]  /*7820*/  ISETP.GT.U32.AND P4, PT, R0, R54, PT ;  /* 0x000000360000720c */ /* 0x000fe20003f84070 */
[----:B------:R-:W-:Y:S01]  /*7830*/  @!P0 IMAD.IADD R46, R46, 0x1, -R0 ;  /* 0x000000012e2e8824 */ /* 0x000fe200078e0a00 */
[----:B------:R-:W-:Y:S01]  /*7840*/  ISETP.GE.AND P3, PT, R143, RZ, PT ;  /* 0x000000ff8f00720c */ /* 0x000fe20003f66270 */
[----:B------:R-:W-:Y:S01]  /*7850*/  @!P1 IMAD.MOV R25, RZ, RZ, -R25 ;  /* 0x000000ffff199224 */ /* 0x000fe200078e0a19 */
[----:B------:R-:W-:Y:S01]  /*7860*/  ISETP.GE.AND P1, PT, R149, RZ, PT ;  /* 0x000000ff9500720c */ /* 0x000fe20003f26270 */
[----:B------:R-:W-:Y:S01]  /*7870*/  IMAD.HI.U32 R2, R4, R69, RZ ;  /* 0x0000004504027227 */ /* 0x000fe200078e00ff */
[----:B------:R-:W-:-:S03]  /*7880*/  ISETP.GT.U32.AND P0, PT, R0, R46, PT ;  /* 0x0000002e0000720c */ /* 0x000fc60003f04070 */
[----:B------:R-:W-:Y:S02]  /*7890*/  VIADD R149, R13, 0x72 ;  /* 0x000000720d957836 */ /* 0x000fe40000000000 */
[----:B------:R-:W-:Y:S02]  /*78a0*/  IMAD.MOV R2, RZ, RZ, -R2 ;  /* 0x000000ffff027224 */ /* 0x000fe400078e0a02 */
[--C-:B------:R-:W-:Y:S01]  /*78b0*/  @!P6 IMAD.IADD R61, R61, 0x1, -R0.reuse ;  /* 0x000000013d3de824 */ /* 0x100fe200078e0a00 */
[----:B------:R-:W-:Y:S01]  /*78c0*/  IABS R77, R149 ;  /* 0x00000095004d7213 */ /* 0x000fe20000000000 */
[--C-:B------:R-:W-:Y:S01]  /*78d0*/  @!P2 IMAD.IADD R38, R38, 0x1, -R0.reuse ;  /* 0x000000012626a824 */ /* 0x100fe200078e0a00 */
[----:B------:R-:W-:Y:S01]  /*78e0*/  ISETP.GE.AND P2, PT, R146, RZ, PT ;  /* 0x000000ff9200720c */ /* 0x000fe20003f46270 */
[----:B------:R-:W-:Y:S01]  /*78f0*/  @!P4 IMAD.IADD R54, R54, 0x1, -R0 ;  /* 0x000000013636c824 */ /* 0x000fe200078e0a00 */
[C---:B------:R-:W-:Y:S01]  /*7900*/  ISETP.GT.U32.AND P6, PT, R0.reuse, R61, PT ;  /* 0x0000003d0000720c */ /* 0x040fe20003fc4070 */
[C---:B------:R-:W-:Y:S01]  /*7910*/  IMAD R69, R0.reuse, R2, R69 ;  /* 0x0000000200457224 */ /* 0x040fe200078e0245 */
[----:B------:R-:W-:Y:S01]  /*7920*/  ISETP.GE.AND P4, PT, R151, RZ, PT ;  /* 0x000000ff9700720c */ /* 0x000fe20003f86270 */
[----:B------:R-:W-:Y:S01]  /*7930*/  @!P3 IMAD.MOV R31, RZ, RZ, -R31 ;  /* 0x000000ffff1fb224 */ /* 0x000fe200078e0a1f */
[----:B------:R-:W-:Y:S01]  /*7940*/  ISETP.GT.U32.AND P3, PT, R0, R54, PT ;  /* 0x000000360000720c */ /* 0x000fe20003f64070 */
[----:B------:R-:W-:-:S04]  /*7950*/  IMAD.HI.U32 R2, R4, R77, RZ ;  /* 0x0000004d04027227 */ /* 0x000fc800078e00ff */
[----:B------:R-:W-:Y:S01]  /*7960*/  @!P5 IMAD.MOV R38, RZ, RZ, -R38 ;  /* 0x000000ffff26d224 */ /* 0x000fe200078e0a26 */
[----:B------:R-:W-:Y:S01]  /*7970*/  ISETP.GT.U32.AND P5, PT, R0, R69, PT ;  /* 0x000000450000720c */ /* 0x000fe20003fa4070 */
[----:B------:R-:W-:Y:S02]  /*7980*/  VIADD R151, R13, 0x71 ;  /* 0x000000710d977836 */ /* 0x000fe40000000000 */
[----:B------:R-:W-:Y:S02]  /*7990*/  IMAD.MOV R2, RZ, RZ, -R2 ;  /* 0x000000ffff027224 */ /* 0x000fe400078e0a02 */
[----:B------:R-:W-:Y:S01]  /*79a0*/  @!P0 IMAD.IADD R46, R46, 0x1, -R0 ;  /* 0x000000012e2e8824 */ /* 0x000fe200078e0a00 */
[----:B------:R-:W-:Y:S01]  /*79b0*/  IABS R5, R151 ;  /* 0x0000009700057213 */ /* 0x000fe20000000000 */
[C---:B------:R-:W-:Y:S01]  /*79c0*/  IMAD R77, R0.reuse, R2, R77 ;  /* 0x00000002004d7224 */ /* 0x040fe200078e024d */
[----:B------:R-:W-:Y:S01]  /*79d0*/  ISETP.GE.AND P0, PT, R147, RZ, PT ;  /* 0x000000ff9300720c */ /* 0x000fe20003f06270 */
[----:B------:R-:W-:Y:S01]  /*79e0*/  @!P1 IMAD.MOV R46, RZ, RZ, -R46 ;  /* 0x000000ffff2e9224 */ /* 0x000fe200078e0a2e */
[----:B------:R-:W-:Y:S01]  /*79f0*/  ISETP.GE.AND P1, PT, R149, RZ, PT ;  /* 0x000000ff9500720c */ /* 0x000fe20003f26270 */
[--C-:B------:R-:W-:Y:S01]  /*7a00*/  @!P6 IMAD.IADD R61, R61, 0x1, -R0.reuse ;  /* 0x000000013d3de824 */ /* 0x100fe200078e0a00 */
[----:B------:R-:W-:Y:S01]  /*7a10*/  ISETP.GT.U32.AND P6, PT, R0, R77, PT ;  /* 0x0000004d0000720c */ /* 0x000fe20003fc4070 */
[----:B------:R-:W-:Y:S01]  /*7a20*/  @!P3 IMAD.IADD R54, R54, 0x1, -R0 ;  /* 0x000000013636b824 */ /* 0x000fe200078e0a00 */
[----:B------:R-:W-:Y:S01]  /*7a30*/  ISETP.GE.AND P3, PT, R151, RZ, PT ;  /* 0x000000ff9700720c */ /* 0x000fe20003f66270 */
[----:B------:R-:W-:-:S02]  /*7a40*/  VIADD R149, R13, 0x6f ;  /* 0x0000006f0d957836 */ /* 0x000fc40000000000 */
[----:B------:R-:W-:-:S03]  /*7a50*/  IMAD.HI.U32 R85, R4, R5, RZ ;  /* 0x0000000504557227 */ /* 0x000fc600078e00ff */
[----:B------:R-:W-:Y:S01]  /*7a60*/  IABS R101, R149 ;  /* 0x0000009500657213 */ /* 0x000fe20000000000 */
[----:B------:R-:W-:Y:S02]  /*7a70*/  @!P5 IMAD.IADD R69, R69, 0x1, -R0 ;  /* 0x000000014545d824 */ /* 0x000fe400078e0a00 */
[----:B------:R-:W-:Y:S02]  /*7a80*/  IMAD.MOV R85, RZ, RZ, -R85 ;  /* 0x000000ffff557224 */ /* 0x000fe400078e0a55 */
[----:B------:R-:W-:Y:S01]  /*7a90*/  @!P2 IMAD.MOV R54, RZ, RZ, -R54 ;  /* 0x000000ffff36a224 */ /* 0x000fe200078e0a36 */
[C---:B------:R-:W-:Y:S01]  /*7aa0*/  ISETP.GT.U32.AND P2, PT, R0.reuse, R69, PT ;  /* 0x000000450000720c */ /* 0x040fe20003f44070 */
[----:B------:R-:W-:Y:S02]  /*7ab0*/  VIADD R151, R13, 0x70 ;  /* 0x000000700d977836 */ /* 0x000fe40000000000 */
[----:B------:R-:W-:Y:S02]  /*7ac0*/  IMAD R85, R0, R85, R5 ;  /* 0x0000005500557224 */ /* 0x000fe400078e0205 */
[----:B------:R-:W-:Y:S01]  /*7ad0*/  IMAD.HI.U32 R2, R4, R101, RZ ;  /* 0x0000006504027227 */ /* 0x000fe200078e00ff */
[----:B------:R-:W-:-:S02]  /*7ae0*/  IABS R93, R151 ;  /* 0x00000097005d7213 */ /* 0x000fc40000000000 */
[----:B------:R-:W-:Y:S01]  /*7af0*/  ISETP.GE.AND P5, PT, R151, RZ, PT ;  /* 0x000000ff9700720c */ /* 0x000fe20003fa6270 */
        /* <DEDUP_REMOVED lines=8> */
[C---:B------:R-:W-:Y:S02]  /*7b80*/  IMAD R101, R0.reuse, R2, R101 ;  /* 0x0000000200657224 */ /* 0x040fe400078e0265 */
[----:B------:R-:W-:Y:S02]  /*7b90*/  IMAD.MOV R5, RZ, RZ, -R5 ;  /* 0x000000ffff057224 */ /* 0x000fe400078e0a05 */
[----:B------:R-:W-:Y:S01]  /*7ba0*/  @!P4 IMAD.MOV R69, RZ, RZ, -R69 ;  /* 0x000000ffff45c224 */ /* 0x000fe200078e0a45 */
[----:B------:R-:W-:Y:S01]  /*7bb0*/  ISETP.GT.U32.AND P4, PT, R0, R101, PT ;  /* 0x000000650000720c */ /* 0x000fe20003f84070 */
[C---:B------:R-:W-:Y:S02]  /*7bc0*/  VIADD R151, R13.reuse, 0x6e ;  /* 0x0000006e0d977836 */ /* 0x040fe40000000000 */
[----:B------:R-:W-:-:S02]  /*7bd0*/  VIADD R146, R13, 0x6d ;  /* 0x0000006d0d927836 */ /* 0x000fc40000000000 */
[C---:B------:R-:W-:Y:S01]  /*7be0*/  IMAD R93, R0.reuse, R5, R93 ;  /* 0x00000005005d7224 */ /* 0x040fe200078e025d */
[----:B------:R-:W-:Y:S01]  /*7bf0*/  IABS R109, R151 ;  /* 0x00000097006d7213 */ /* 0x000fe20000000000 */
[--C-:B------:R-:W-:Y:S01]  /*7c00*/  @!P0 IMAD.IADD R85, R85, 0x1, -R0.reuse ;  /* 0x0000000155558824 */ /* 0x100fe200078e0a00 */
[----:B------:R-:W-:Y:S01]  /*7c10*/  IABS R117, R146 ;  /* 0x0000009200757213 */ /* 0x000fe20000000000 */
[----:B------:R-:W-:Y:S01]  /*7c20*/  @!P6 IMAD.IADD R77, R77, 0x1, -R0 ;  /* 0x000000014d4de824 */ /* 0x000fe200078e0a00 */
[C---:B------:R-:W-:Y:S01]  /*7c30*/  ISETP.GT.U32.AND P6, PT, R0.reuse, R93, PT ;  /* 0x0000005d0000720c */ /* 0x040fe20003fc4070 */
[----:B------:R-:W-:Y:S01]  /*7c40*/  VIADD R147, R13, 0x6c ;  /* 0x0000006c0d937836 */ /* 0x000fe20000000000 */
[----:B------:R-:W-:Y:S01]  /*7c50*/  ISETP.GT.U32.AND P0, PT, R0, R85, PT ;  /* 0x000000550000720c */ /* 0x000fe20003f04070 */
[----:B------:R-:W-:-:S03]  /*7c60*/  IMAD.HI.U32 R2, R4, R109, RZ ;  /* 0x0000006d04027227 */ /* 0x000fc600078e00ff */
[----:B------:R-:W-:Y:S01]  /*7c70*/  IABS R126, R147 ;  /* 0x00000093007e7213 */ /* 0x000fe20000000000 */
[----:B------:R-:W-:-:S04]  /*7c80*/  IMAD.HI.U32 R5, R4, R117, RZ ;  /* 0x0000007504057227 */ /* 0x000fc800078e00ff */
[----:B------:R-:W-:Y:S02]  /*7c90*/  @!P4 IMAD.IADD R101, R101, 0x1, -R0 ;  /* 0x000000016565c824 */ /* 0x000fe400078e0a00 */
[----:B------:R-:W-:Y:S02]  /*7ca0*/  IMAD.MOV R2, RZ, RZ, -R2 ;  /* 0x000000ffff027224 */ /* 0x000fe400078e0a02 */
[----:B------:R-:W-:Y:S01]  /*7cb0*/  IMAD.MOV R5, RZ, RZ, -R5 ;  /* 0x000000ffff057224 */ /* 0x000fe200078e0a05 */
[C---:B------:R-:W-:Y:S01]  /*7cc0*/  ISETP.GT.U32.AND P4, PT, R0.reuse, R101, PT ;  /* 0x000000650000720c */ /* 0x040fe20003f84070 */
[----:B------:R-:W-:Y:S02]  /*7cd0*/  IMAD R109, R0, R2, R109 ;  /* 0x00000002006d7224 */ /* 0x000fe400078e026d */
[----:B------:R-:W-:-:S04]  /*7ce0*/  IMAD.HI.U32 R2, R4, R126, RZ ;  /* 0x0000007e04027227 */ /* 0x000fc800078e00ff */
[--C-:B------:R-:W-:Y:S02]  /*7cf0*/  @!P6 IMAD.IADD R93, R93, 0x1, -R0.reuse ;  /* 0x000000015d5de824 */ /* 0x100fe400078e0a00 */
[C---:B------:R-:W-:Y:S02]  /*7d00*/  IMAD R117, R0.reuse, R5, R117 ;  /* 0x0000000500757224 */ /* 0x040fe400078e0275 */
[----:B------:R-:W-:Y:S01]  /*7d10*/  @!P0 IMAD.IADD R85, R85, 0x1, -R0 ;  /* 0x0000000155558824 */ /* 0x000fe200078e0a00 */
[C---:B------:R-:W-:Y:S01]  /*7d20*/  ISETP.GT.U32.AND P6, PT, R0.reuse, R93, PT ;  /* 0x0000005d0000720c */ /* 0x040fe20003fc4070 */
[----:B------:R-:W-:Y:S01]  /*7d30*/  IMAD.MOV R2, RZ, RZ, -R2 ;  /* 0x000000ffff027224 */ /* 0x000fe200078e0a02 */
[C---:B------:R-:W-:Y:S01]  /*7d40*/  ISETP.GT.U32.AND P0, PT, R0.reuse, R109, PT ;  /* 0x0000006d0000720c */ /* 0x040fe20003f04070 */
[----:B------:R-:W-:Y:S01]  /*7d50*/  @!P3 IMAD.MOV R85, RZ, RZ, -R85 ;  /* 0x000000ffff55b224 */ /* 0x000fe200078e0a55 */
[C---:B------:R-:W-:Y:S01]  /*7d60*/  ISETP.GT.U32.AND P3, PT, R0.reuse, R117, PT ;  /* 0x000000750000720c */ /* 0x040fe20003f64070 */
[----:B------:R-:W-:-:S02]  /*7d70*/  IMAD R126, R0, R2, R126 ;  /* 0x00000002007e7224 */ /* 0x000fc400078e027e */
[--C-:B------:R-:W-:Y:S02]  /*7d80*/  @!P4 IMAD.IADD R101, R101, 0x1, -R0.reuse ;  /* 0x000000016565c824 */ /* 0x100fe400078e0a00 */
[----:B------:R-:W-:Y:S01]  /*7d90*/  VIADD R149, R13, 0x6b ;  /* 0x0000006b0d957836 */ /* 0x000fe20000000000 */
[----:B------:R-:W-:Y:S01]  /*7da0*/  ISETP.GT.U32.AND P4, PT, R0, R126, PT ;  /* 0x0000007e0000720c */ /* 0x000fe20003f84070 */
[----:B------:R-:W-:Y:S01]  /*7db0*/  @!P1 IMAD.MOV R77, RZ, RZ, -R77 ;  /* 0x000000ffff4d9224 */ /* 0x000fe200078e0a4d */
[----:B------:R-:W-:Y:S01]  /*7dc0*/  ISETP.GE.AND P1, PT, R151, RZ, PT ;  /* 0x000000ff9700720c */ /* 0x000fe20003f26270 */
[--C-:B------:R-:W-:Y:S01]  /*7dd0*/  @!P6 IMAD.IADD R93, R93, 0x1, -R0.reuse ;  /* 0x000000015d5de824 */ /* 0x100fe200078e0a00 */
[----:B------:R-:W-:Y:S01]  /*7de0*/  IABS R134, R149 ;  /* 0x0000009500867213 */ /* 0x000fe20000000000 */
[--C-:B------:R-:W-:Y:S01]  /*7df0*/  @!P0 IMAD.IADD R109, R109, 0x1, -R0.reuse ;  /* 0x000000016d6d8824 */ /* 0x100fe200078e0a00 */
[----:B------:R-:W-:Y:S01]  /*7e00*/  ISETP.GE.AND P6, PT, R146, RZ, PT ;  /* 0x000000ff9200720c */ /* 0x000fe20003fc6270 */
[----:B------:R-:W-:-:S02]  /*7e10*/  @!P3 IMAD.IADD R117, R117, 0x1, -R0 ;  /* 0x000000017575b824 */ /* 0x000fc400078e0a00 */
[----:B------:R-:W-:Y:S01]  /*7e20*/  @!P5 IMAD.MOV R93, RZ, RZ, -R93 ;  /* 0x000000ffff5dd224 */ /* 0x000fe200078e0a5d */
[----:B------:R-:W-:Y:S01]  /*7e30*/  ISETP.GE.AND P5, PT, R147, RZ, PT ;  /* 0x000000ff9300720c */ /* 0x000fe20003fa6270 */
[----:B------:R-:W-:Y:S01]  /*7e40*/  IMAD.HI.U32 R2, R4, R134, RZ ;  /* 0x0000008604027227 */ /* 0x000fe200078e00ff */
[C---:B------:R-:W-:Y:S02]  /*7e50*/  ISETP.GT.U32.AND P3, PT, R0.reuse, R117, PT ;  /* 0x000000750000720c */ /* 0x040fe40003f64070 */
[----:B------:R-:W-:Y:S01]  /*7e60*/  ISETP.GT.U32.AND P0, PT, R0, R109, PT ;  /* 0x0000006d0000720c */ /* 0x000fe20003f04070 */
[----:B------:R-:W-:Y:S02]  /*7e70*/  VIADD R147, R13, 0x69 ;  /* 0x000000690d937836 */ /* 0x000fe40000000000 */
[----:B------:R-:W-:Y:S02]  /*7e80*/  @!P4 IMAD.IADD R126, R126, 0x1, -R0 ;  /* 0x000000017e7ec824 */ /* 0x000fe400078e0a00 */
[----:B------:R-:W-:Y:S01]  /*7e90*/  @!P2 IMAD.MOV R101, RZ, RZ, -R101 ;  /* 0x000000ffff65a224 */ /* 0x000fe200078e0a65 */
[----:B------:R-:W-:Y:S01]  /*7ea0*/  ISETP.GE.AND P2, PT, R149, RZ, PT ;  /* 0x000000ff9500720c */ /* 0x000fe20003f46270 */
[----:B------:R-:W-:Y:S01]  /*7eb0*/  VIADD R151, R13, 0x6a ;  /* 0x0000006a0d977836 */ /* 0x000fe20000000000 */
[----:B------:R-:W-:Y:S01]  /*7ec0*/  IABS R149, R147 ;  /* 0x0000009300957213 */ /* 0x000fe20000000000 */
[----:B------:R-:W-:Y:S01]  /*7ed0*/  IMAD.MOV R2, RZ, RZ, -R2 ;  /* 0x000000ffff027224 */ /* 0x000fe200078e0a02 */
[C---:B------:R-:W-:Y:S01]  /*7ee0*/  ISETP.GT.U32.AND P4, PT, R0.reuse, R126, PT ;  /* 0x0000007e0000720c */ /* 0x040fe20003f84070 */
[----:B------:R-:W-:Y:S01]  /*7ef0*/  @!P3 IMAD.IADD R117, R117, 0x1, -R0 ;  /* 0x000000017575b824 */ /* 0x000fe200078e0a00 */
[----:B------:R-:W-:Y:S01]  /*7f00*/  IABS R142, R151 ;  /* 0x00000097008e7213 */ /* 0x000fe20000000000 */
[----:B------:R-:W-:-:S02]  /*7f10*/  IMAD R134, R0, R2, R134 ;  /* 0x0000000200867224 */ /* 0x000fc400078e0286 */
[----:B------:R-:W-:-:S03]  /*7f20*/  IMAD.HI.U32 R2, R4, R149, RZ ;  /* 0x0000009504027227 */ /* 0x000fc600078e00ff */
[----:B------:R-:W-:Y:S01]  /*7f30*/  ISETP.GT.U32.AND P3, PT, R0, R134, PT ;  /* 0x000000860000720c */ /* 0x000fe20003f64070 */
[----:B------:R-:W-:-:S04]  /*7f40*/  IMAD.HI.U32 R5, R4, R142, RZ ;  /* 0x0000008e04057227 */ /* 0x000fc800078e00ff */
[----:B------:R-:W-:Y:S02]  /*7f50*/  IMAD.MOV R2, RZ, RZ, -R2 ;  /* 0x000000ffff027224 */ /* 0x000fe400078e0a02 */
[----:B------:R-:W-:Y:S02]  /*7f60*/  IMAD.MOV R5, RZ, RZ, -R5 ;  /* 0x000000ffff057224 */ /* 0x000fe400078e0a05 */
[--C-:B------:R-:W-:Y:S02]  /*7f70*/  @!P4 IMAD.IADD R126, R126, 0x1, -R0.reuse ;  /* 0x000000017e7ec824 */ /* 0x100fe400078e0a00 */
[C---:B------:R-:W-:Y:S02]  /*7f80*/  IMAD R149, R0.reuse, R2, R149 ;  /* 0x0000000200957224 */ /* 0x040fe400078e0295 */
[----:B------:R-:W-:Y:S01]  /*7f90*/  @!P0 IMAD.IADD R109, R109, 0x1, -R0 ;  /* 0x000000016d6d8824 */ /* 0x000fe200078e0a00 */
[----:B------:R-:W-:Y:S01]  /*7fa0*/  ISETP.GE.AND P0, PT, R151, RZ, PT ;  /* 0x000000ff9700720c */ /* 0x000fe20003f06270 */
[----:B------:R-:W-:-:S02]  /*7fb0*/  IMAD R142, R0, R5, R142 ;  /* 0x00000005008e7224 */ /* 0x000fc400078e028e */
[C---:B------:R-:W-:Y:S02]  /*7fc0*/  VIADD R151, R13.reuse, 0x68 ;  /* 0x000000680d977836 */ /* 0x040fe40000000000 */
[C---:B------:R-:W-:Y:S02]  /*7fd0*/  VIADD R143, R13.reuse, 0x67 ;  /* 0x000000670d8f7836 */ /* 0x040fe40000000000 */
[----:B------:R-:W-:Y:S01]  /*7fe0*/  @!P5 IMAD.MOV R126, RZ, RZ, -R126 ;  /* 0x000000ffff7ed224 */ /* 0x000fe200078e0a7e */
[----:B------:R-:W-:Y:S01]  /*7ff0*/  ISETP.GT.U32.AND P5, PT, R0, R149, PT ;  /* 0x000000950000720c */ /* 0x000fe20003fa4070 */
[----:B------:R-:W-:Y:S01]  /*8000*/  @!P6 IMAD.MOV R117, RZ, RZ, -R117 ;  /* 0x000000ffff75e224 */ /* 0x000fe200078e0a75 */
[----:B------:R-:W-:Y:S01]  /*8010*/  IABS R157, R151 ;  /* 0x00000097009d7213 */ /* 0x000fe20000000000 */
[----:B------:R-:W-:Y:S01]  /*8020*/  @!P3 IMAD.IADD R134, R134, 0x1, -R0 ;  /* 0x000000018686b824 */ /* 0x000fe200078e0a00 */
[----:B------:R-:W-:Y:S01]  /*8030*/  ISETP.GT.U32.AND P6, PT, R0, R142, PT ;  /* 0x0000008e0000720c */ /* 0x000fe20003fc4070 */
[----:B------:R-:W-:Y:S01]  /*8040*/  VIADD R146, R13, 0x65 ;  /* 0x000000650d927836 */ /* 0x000fe20000000000 */
[----:B------:R-:W-:Y:S01]  /*8050*/  IABS R165, R143 ;  /* 0x0000008f00a57213 */ /* 0x000fe20000000000 */
[----:B------:R-:W-:Y:S01]  /*8060*/  IMAD.HI.U32 R5, R4, R157, RZ ;  /* 0x0000009d04057227 */ /* 0x000fe200078e00ff */
[----:B------:R-:W-:-:S02]  /*8070*/  ISETP.GE.AND P4, PT, R151, RZ, PT ;  /* 0x000000ff9700720c */ /* 0x000fc40003f86270 */
[----:B------:R-:W-:Y:S01]  /*8080*/  ISETP.GT.U32.AND P3, PT, R0, R134, PT ;  /* 0x000000860000720c */ /* 0x000fe20003f64070 */
[----:B------:R-:W-:Y:S01]  /*8090*/  VIADD R151, R13, 0x66 ;  /* 0x000000660d977836 */ /* 0x000fe20000000000 */
[----:B------:R-:W-:Y:S01]  /*80a0*/  IABS R181, R146 ;  /* 0x0000009200b57213 */ /* 0x000fe20000000000 */
[----:B------:R-:W-:-:S03]  /*80b0*/  IMAD.HI.U32 R2, R4, R165, RZ ;  /* 0x000000a504027227 */ /* 0x000fc600078e00ff */
[----:B------:R-:W-:Y:S01]  /*80c0*/  IABS R173, R151 ;  /* 0x0000009700ad7213 */ /* 0x000fe20000000000 */
[----:B------:R-:W-:Y:S02]  /*80d0*/  IMAD.MOV R5, RZ, RZ, -R5 ;  /* 0x000000ffff057224 */ /* 0x000fe400078e0a05 */
[----:B------:R-:W-:Y:S02]  /*80e0*/  IMAD.MOV R2, RZ, RZ, -R2 ;  /* 0x000000ffff027224 */ /* 0x000fe400078e0a02 */
[--C-:B------:R-:W-:Y:S02]  /*80f0*/  @!P5 IMAD.IADD R149, R149, 0x1, -R0.reuse ;  /* 0x000000019595d824 */ /* 0x100fe400078e0a00 */
[----:B------:R-:W-:Y:S02]  /*8100*/  @!P6 IMAD.IADD R142, R142, 0x1, -R0 ;  /* 0x000000018e8ee824 */ /* 0x000fe400078e0a00 */
[C---:B------:R-:W-:Y:S01]  /*8110*/  IMAD R157, R0.reuse, R5, R157 ;  /* 0x00000005009d7224 */ /* 0x040fe200078e029d */
[C---:B------:R-:W-:Y:S01]  /*8120*/  ISETP.GT.U32.AND P5, PT, R0.reuse, R149, PT ;  /* 0x000000950000720c */ /* 0x040fe20003fa4070 */
[C---:B------:R-:W-:Y:S01]  /*8130*/  IMAD R165, R0.reuse, R2, R165 ;  /* 0x0000000200a57224 */ /* 0x040fe200078e02a5 */
[----:B------:R-:W-:Y:S01]  /*8140*/  ISETP.GT.U32.AND P6, PT, R0, R142, PT ;  /* 0x0000008e0000720c */ /* 0x000fe20003fc4070 */
[----:B------:R-:W-:-:S04]  /*8150*/  IMAD.HI.U32 R2, R4, R173, RZ ;  /* 0x000000ad04027227 */ /* 0x000fc800078e00ff */
[----:B------:R-:W-:Y:S01]  /*8160*/  @!P1 IMAD.MOV R109, RZ, RZ, -R109 ;  /* 0x000000ffff6d9224 */ /* 0x000fe200078e0a6d */
[----:B------:R-:W-:Y:S01]  /*8170*/  ISETP.GE.AND P1, PT, R147, RZ, PT ;  /* 0x000000ff9300720c */ /* 0x000fe20003f26270 */
[----:B------:R-:W-:Y:S01]  /*8180*/  @!P3 IMAD.IADD R134, R134, 0x1, -R0 ;  /* 0x000000018686b824 */ /* 0x000fe200078e0a00 */
[----:B------:R-:W-:Y:S01]  /*8190*/  ISETP.GT.U32.AND P3, PT, R0, R157, PT ;  /* 0x0000009d0000720c */ /* 0x000fe20003f64070 */
[----:B------:R-:W-:Y:S02]  /*81a0*/  IMAD.MOV R8, RZ, RZ, -R2 ;  /* 0x000000ffff087224 */ /* 0x000fe400078e0a02 */
[----:B------:R-:W-:-:S04]  /*81b0*/  IMAD.HI.U32 R2, R4, R181, RZ ;  /* 0x000000b504027227 */ /* 0x000fc800078e00ff */
[C---:B------:R-:W-:Y:S02]  /*81c0*/  IMAD R173, R0.reuse, R8, R173 ;  /* 0x0000000800ad7224 */ /* 0x040fe400078e02ad */
[----:B------:R-:W-:Y:S02]  /*81d0*/  IMAD.MOV R2, RZ, RZ, -R2 ;  /* 0x000000ffff027224 */ /* 0x000fe400078e0a02 */
[----:B------:R-:W-:Y:S02]  /*81e0*/  VIADD R147, R13, 0x64 ;  /* 0x000000640d937836 */ /* 0x000fe40000000000 */
[--C-:B------:R-:W-:Y:S01]  /*81f0*/  @!P5 IMAD.IADD R149, R149, 0x1, -R0.reuse ;  /* 0x000000019595d824 */ /* 0x100fe200078e0a00 */
[C---:B------:R-:W-:Y:S01]  /*8200*/  ISETP.GT.U32.AND P5, PT, R0.reuse, R173, PT ;  /* 0x000000ad0000720c */ /* 0x040fe20003fa4070 */
[----:B------:R-:W-:Y:S01]  /*8210*/  IMAD R181, R0, R2, R181 ;  /* 0x0000000200b57224 */ /* 0x000fe200078e02b5 */
[----:B------:R-:W-:Y:S01]  /*8220*/  IABS R189, R147 ;  /* 0x0000009300bd7213 */ /* 0x000fe20000000000 */
[--C-:B------:R-:W-:Y:S01]  /*8230*/  @!P6 IMAD.IADD R142, R142, 0x1, -R0.reuse ;  /* 0x000000018e8ee824 */ /* 0x100fe200078e0a00 */
[C---:B------:R-:W-:Y:S01]  /*8240*/  ISETP.GT.U32.AND P6, PT, R0.reuse, R165, PT ;  /* 0x000000a50000720c */ /* 0x040fe20003fc4070 */
[----:B------:R-:W-:Y:S01]  /*8250*/  @!P3 IMAD.IADD R157, R157, 0x1, -R0 ;  /* 0x000000019d9db824 */ /* 0x000fe200078e0a00 */
[----:B------:R-:W-:Y:S01]  /*8260*/  ISETP.GE.AND P3, PT, R151, RZ, PT ;  /* 0x000000ff9700720c */ /* 0x000fe20003f66270 */
[----:B------:R-:W-:Y:S01]  /*8270*/  @!P1 IMAD.MOV R149, RZ, RZ, -R149 ;  /* 0x000000ffff959224 */ /* 0x000fe200078e0a95 */
[C---:B------:R-:W-:Y:S01]  /*8280*/  ISETP.GT.U32.AND P1, PT, R0.reuse, R181, PT ;  /* 0x000000b50000720c */ /* 0x040fe20003f24070 */
[----:B------:R-:W-:Y:S01]  /*8290*/  @!P0 IMAD.MOV R142, RZ, RZ, -R142 ;  /* 0x000000ffff8e8224 */ /* 0x000fe200078e0a8e */
[----:B------:R-:W-:Y:S01]  /*82a0*/  ISETP.GT.U32.AND P0, PT, R0, R157, PT ;  /* 0x0000009d0000720c */ /* 0x000fe20003f04070 */
[----:B------:R-:W-:-:S04]  /*82b0*/  IMAD.HI.U32 R5, R4, R189, RZ ;  /* 0x000000bd04057227 */ /* 0x000fc800078e00ff */
[----:B------:R-:W-:Y:S02]  /*82c0*/  VIADD R151, R13, 0x63 ;  /* 0x000000630d977836 */ /* 0x000fe40000000000 */
[----:B------:R-:W-:Y:S02]  /*82d0*/  IMAD.MOV R5, RZ, RZ, -R5 ;  /* 0x000000ffff057224 */ /* 0x000fe400078e0a05 */
[--C-:B------:R-:W-:Y:S01]  /*82e0*/  @!P5 IMAD.IADD R173, R173, 0x1, -R0.reuse ;  /* 0x00000001adadd824 */ /* 0x100fe200078e0a00 */
[----:B------:R-:W-:Y:S01]  /*82f0*/  IABS R197, R151 ;  /* 0x0000009700c57213 */ /* 0x000fe20000000000 */
[C---:B------:R-:W-:Y:S01]  /*8300*/  IMAD R189, R0.reuse, R5, R189 ;  /* 0x0000000500bd7224 */ /* 0x040fe200078e02bd */
[----:B------:R-:W-:Y:S01]  /*8310*/  ISETP.GE.AND P5, PT, R147, RZ, PT ;  /* 0x000000ff9300720c */ /* 0x000fe20003fa6270 */
[----:B------:R-:W-:Y:S01]  /*8320*/  @!P1 IMAD.IADD R181, R181, 0x1, -R0 ;  /* 0x00000001b5b59824 */ /* 0x000fe200078e0a00 */
[----:B------:R-:W-:Y:S01]  /*8330*/  ISETP.GT.U32.AND P1, PT, R0, R173, PT ;  /* 0x000000ad0000720c */ /* 0x000fe20003f24070 */
[----:B------:R-:W-:-:S04]  /*8340*/  IMAD.HI.U32 R5, R4, R197, RZ ;  /* 0x000000c504057227 */ /* 0x000fc800078e00ff */
[----:B------:R-:W-:Y:S01]  /*8350*/  @!P0 IMAD.IADD R157, R157, 0x1, -R0 ;  /* 0x000000019d9d8824 */ /* 0x000fe200078e0a00 */
[C---:B------:R-:W-:Y:S01]  /*8360*/  ISETP.GT.U32.AND P0, PT, R0.reuse, R189, PT ;  /* 0x000000bd0000720c */ /* 0x040fe20003f04070 */
[----:B------:R-:W-:Y:S02]  /*8370*/  IMAD.MOV R5, RZ, RZ, -R5 ;  /* 0x000000ffff057224 */ /* 0x000fe400078e0a05 */
[----:B------:R-:W-:Y:S01]  /*8380*/  @!P2 IMAD.MOV R134, RZ, RZ, -R134 ;  /* 0x000000ffff86a224 */ /* 0x000fe200078e0a86 */
[----:B------:R-:W-:Y:S01]  /*8390*/  ISETP.GE.AND P2, PT, R143, RZ, PT ;  /* 0x000000ff8f00720c */ /* 0x000fe20003f46270 */
[----:B------:R-:W-:Y:S02]  /*83a0*/  @!P6 IMAD.IADD R165, R165, 0x1, -R0 ;  /* 0x00000001a5a5e824 */ /* 0x000fe400078e0a00 */
[----:B------:R-:W-:Y:S02]  /*83b0*/  VIADD R143, R13, 0x61 ;  /* 0x000000610d8f7836 */ /* 0x000fe40000000000 */
[C---:B------:R-:W-:Y:S01]  /*83c0*/  IMAD R197, R0.reuse, R5, R197 ;  /* 0x0000000500c57224 */ /* 0x040fe200078e02c5 */
[----:B------:R-:W-:Y:S01]  /*83d0*/  ISETP.GT.U32.AND P6, PT, R0, R165, PT ;  /* 0x000000a50000720c */ /* 0x000fe20003fc4070 */
[----:B------:R-:W-:Y:S01]  /*83e0*/  IMAD.HI.U32 R2, R4, R205, RZ ;  /* 0x000000cd04027227 */ /* 0x000fe200078e00ff */
[----:B------:R-:W-:-:S03]  /*83f0*/  IABS R213, R143 ;  /* 0x0000008f00d57213 */ /* 0x000fc60000000000 */
[----:B------:R-:W-:Y:S01]  /*8400*/  @!P1 IMAD.IADD R173, R173, 0x1, -R0 ;  /* 0x00000001adad9824 */ /* 0x000fe200078e0a00 */
[C---:B------:R-:W-:Y:S01]  /*8410*/  ISETP.GT.U32.AND P1, PT, R0.reuse, R197, PT ;  /* 0x000000c50000720c */ /* 0x040fe20003f24070 */
[----:B------:R-:W-:Y:S02]  /*8420*/  IMAD.MOV R2, RZ, RZ, -R2 ;  /* 0x000000ffff027224 */ /* 0x000fe400078e0a02 */
[----:B------:R-:W-:Y:S01]  /*8430*/  @!P0 IMAD.IADD R189, R189, 0x1, -R0 ;  /* 0x00000001bdbd8824 */ /* 0x000fe200078e0a00 */
[C---:B------:R-:W-:Y:S01]  /*8440*/  ISETP.GT.U32.AND P0, PT, R0.reuse, R181, PT ;  /* 0x000000b50000720c */ /* 0x040fe20003f04070 */
[----:B------:R-:W-:Y:S02]  /*8450*/  IMAD R205, R0, R2, R205 ;  /* 0x0000000200cd7224 */ /* 0x000fe400078e02cd */
[----:B------:R-:W-:-:S04]  /*8460*/  IMAD.HI.U32 R2, R4, R213, RZ ;  /* 0x000000d504027227 */ /* 0x000fc800078e00ff */
[----:B------:R-:W-:Y:S02]  /*8470*/  IMAD.MOV R2, RZ, RZ, -R2 ;  /* 0x000000ffff027224 */ /* 0x000fe400078e0a02 */
[--C-:B------:R-:W-:Y:S01]  /*8480*/  @!P6 IMAD.IADD R165, R165, 0x1, -R0.reuse ;  /* 0x00000001a5a5e824 */ /* 0x100fe200078e0a00 */
[----:B------:R-:W-:Y:S01]  /*8490*/  ISETP.GE.AND P6, PT, R146, RZ, PT ;  /* 0x000000ff9200720c */ /* 0x000fe20003fc6270 */
[----:B------:R-:W-:Y:S02]  /*84a0*/  VIADD R147, R13, 0x5f ;  /* 0x0000005f0d937836 */ /* 0x000fe40000000000 */
[C---:B------:R-:W-:Y:S02]  /*84b0*/  IMAD R213, R0.reuse, R2, R213 ;  /* 0x0000000200d57224 */ /* 0x040fe400078e02d5 */
[--C-:B------:R-:W-:Y:S01]  /*84c0*/  @!P1 IMAD.IADD R197, R197, 0x1, -R0.reuse ;  /* 0x00000001c5c59824 */ /* 0x100fe200078e0a00 */
[----:B------:R-:W-:Y:S01]  /*84d0*/  IABS R228, R147 ;  /* 0x0000009300e47213 */ /* 0x000fe20000000000 */
[----:B------:R-:W-:Y:S01]  /*84e0*/  @!P2 IMAD.MOV R165, RZ, RZ, -R165 ;  /* 0x000000ffffa5a224 */ /* 0x000fe200078e0aa5 */
[C---:B------:R-:W-:Y:S01]  /*84f0*/  ISETP.GT.U32.AND P2, PT, R0.reuse, R189, PT ;  /* 0x000000bd0000720c */ /* 0x040fe20003f44070 */
[----:B------:R-:W-:Y:S01]  /*8500*/  VIADD R146, R13, 0x60 ;  /* 0x000000600d927836 */ /* 0x000fe20000000000 */
[C---:B------:R-:W-:Y:S01]  /*8510*/  ISETP.GT.U32.AND P1, PT, R0.reuse, R213, PT ;  /* 0x000000d50000720c */ /* 0x040fe20003f24070 */
[----:B------:R-:W-:Y:S01]  /*8520*/  @!P0 IMAD.IADD R181, R181, 0x1, -R0 ;  /* 0x00000001b5b58824 */ /* 0x000fe200078e0a00 */
[C---:B------:R-:W-:Y:S01]  /*8530*/  ISETP.GT.U32.AND P0, PT, R0.reuse, R205, PT ;  /* 0x000000cd0000720c */ /* 0x040fe20003f04070 */
[----:B------:R-:W-:Y:S01]  /*8540*/  @!P3 IMAD.MOV R173, RZ, RZ, -R173 ;  /* 0x000000ffffadb224 */ /* 0x000fe200078e0aad */
[----:B------:R-:W-:Y:S01]  /*8550*/  ISETP.GT.U32.AND P3, PT, R0, R197, PT ;  /* 0x000000c50000720c */ /* 0x000fe20003f64070 */
[----:B------:R-:W-:Y:S01]  /*8560*/  @!P4 IMAD.MOV R157, RZ, RZ, -R157 ;  /* 0x000000ffff9dc224 */ /* 0x000fe200078e0a9d */
[----:B------:R-:W-:Y:S01]  /*8570*/  IABS R220, R146 ;  /* 0x0000009200dc7213 */ /* 0x000fe20000000000 */
[----:B------:R-:W-:Y:S01]  /*8580*/  IMAD.HI.U32 R5, R4, R228, RZ ;  /* 0x000000e404057227 */ /* 0x000fe200078e00ff */
[----:B------:R-:W-:-:S03]  /*8590*/  ISETP.GE.AND P4, PT, R151, RZ, PT ;  /* 0x000000ff9700720c */ /* 0x000fc60003f86270 */
[----:B------:R-:W-:Y:S02]  /*85a0*/  VIADD R151, R13, 0x5e ;  /* 0x0000005e0d977836 */ /* 0x000fe40000000000 */
[----:B------:R-:W-:-:S03]  /*85b0*/  IMAD.HI.U32 R2, R4, R220, RZ ;  /* 0x000000dc04027227 */ /* 0x000fc600078e00ff */
[----:B------:R-:W-:Y:S01]  /*85c0*/  IABS R235, R151 ;  /* 0x0000009700eb7213 */ /* 0x000fe20000000000 */
[----:B------:R-:W-:Y:S02]  /*85d0*/  IMAD.MOV R5, RZ, RZ, -R5 ;  /* 0x000000ffff057224 */ /* 0x000fe400078e0a05 */
[----:B------:R-:W-:Y:S01]  /*85e0*/  @!P2 IMAD.IADD R189, R189, 0x1, -R0 ;  /* 0x00000001bdbda824 */ /* 0x000fe200078e0a00 */
[----:B------:R-:W-:Y:S01]  /*85f0*/  ISETP.GE.AND P2, PT, R140, RZ, PT ;  /* 0x000000ff8c00720c */ /* 0x000fe20003f46270 */
[----:B------:R-:W-:Y:S02]  /*8600*/  IMAD.MOV R2, RZ, RZ, -R2 ;  /* 0x000000ffff027224 */ /* 0x000fe400078e0a02 */
[----:B------:R-:W-:Y:S01]  /*8610*/  @!P0 IMAD.IADD R205, R205, 0x1, -R0 ;  /* 0x00000001cdcd8824 */ /* 0x000fe200078e0a00 */
[----:B------:R-:W-:Y:S01]  /*8620*/  ISETP.GE.AND P0, PT, R143, RZ, PT ;  /* 0x000000ff8f00720c */ /* 0x000fe20003f06270 */
[----:B------:R-:W-:Y:S02]  /*8630*/  VIADD R140, R13, 0x5d ;  /* 0x0000005d0d8c7836 */ /* 0x000fe40000000000 */
[----:B------:R-:W-:-:S02]  /*8640*/  IMAD R228, R0, R5, R228 ;  /* 0x0000000500e47224 */ /* 0x000fc400078e02e4 */
[--C-:B------:R-:W-:Y:S02]  /*8650*/  @!P1 IMAD.IADD R213, R213, 0x1, -R0.reuse ;  /* 0x00000001d5d59824 */ /* 0x100fe400078e0a00 */
[----:B------:R-:W-:Y:S02]  /*8660*/  @!P3 IMAD.IADD R197, R197, 0x1, -R0 ;  /* 0x00000001c5c5b824 */ /* 0x000fe400078e0a00 */
[----:B------:R-:W-:Y:S01]  /*8670*/  IMAD.HI.U32 R5, R4, R235, RZ ;  /* 0x000000eb04057227 */ /* 0x000fe200078e00ff */
[----:B------:R-:W-:-:S03]  /*8680*/  ISETP.GT.U32.AND P1, PT, R0, R213, PT ;  /* 0x000000d50000720c */ /* 0x000fc60003f24070 */
[C---:B------:R-:W-:Y:S01]  /*8690*/  IMAD R220, R0.reuse, R2, R220 ;  /* 0x0000000200dc7224 */ /* 0x040fe200078e02dc */
[----:B------:R-:W-:Y:S01]  /*86a0*/  IABS R2, R140 ;  /* 0x0000008c00027213 */ /* 0x000fe20000000000 */
[----:B------:R-:W-:Y:S01]  /*86b0*/  @!P6 IMAD.MOV R181, RZ, RZ, -R181 ;  /* 0x000000ffffb5e224 */ /* 0x000fe200078e0ab5 */
[C---:B------:R-:W-:Y:S01]  /*86c0*/  ISETP.GT.U32.AND P6, PT, R0.reuse, R205, PT ;  /* 0x000000cd0000720c */ /* 0x040fe20003fc4070 */
[----:B------:R-:W-:Y:S01]  /*86d0*/  @!P4 IMAD.MOV R197, RZ, RZ, -R197 ;  /* 0x000000ffffc5c224 */ /* 0x000fe200078e0ac5 */
[C---:B------:R-:W-:Y:S01]  /*86e0*/  ISETP.GT.U32.AND P4, PT, R0.reuse, R228, PT ;  /* 0x000000e40000720c */ /* 0x040fe20003f84070 */
[----:B------:R-:W-:Y:S01]  /*86f0*/  IMAD.MOV R5, RZ, RZ, -R5 ;  /* 0x000000ffff057224 */ /* 0x000fe200078e0a05 */
[C---:B------:R-:W-:Y:S01]  /*8700*/  ISETP.GT.U32.AND P3, PT, R0.reuse, R220, PT ;  /* 0x000000dc0000720c */ /* 0x040fe20003f64070 */
[----:B------:R-:W-:Y:S02]  /*8710*/  VIADD R143, R13, 0x5c ;  /* 0x0000005c0d8f7836 */ /* 0x000fe40000000000 */
[----:B------:R-:W-:-:S02]  /*8720*/  IMAD R235, R0, R5, R235 ;  /* 0x0000000500eb7224 */ /* 0x000fc400078e02eb */
[----:B------:R-:W-:-:S04]  /*8730*/  IMAD.HI.U32 R5, R4, R2, RZ ;  /* 0x0000000204057227 */ /* 0x000fc800078e00ff */
[----:B------:R-:W-:Y:S02]  /*8740*/  IMAD.MOV R5, RZ, RZ, -R5 ;  /* 0x000000ffff057224 */ /* 0x000fe400078e0a05 */
[----:B------:R-:W-:Y:S01]  /*8750*/  @!P5 IMAD.MOV R189, RZ, RZ, -R189 ;  /* 0x000000ffffbdd224 */ /* 0x000fe200078e0abd */
[----:B------:R-:W-:Y:S01]  /*8760*/  ISETP.GE.AND P5, PT, R146, RZ, PT ;  /* 0x000000ff9200720c */ /* 0x000fe20003fa6270 */
[--C-:B------:R-:W-:Y:S01]  /*8770*/  @!P6 IMAD.IADD R205, R205, 0x1, -R0.reuse ;  /* 0x00000001cdcde824 */ /* 0x100fe200078e0a00 */
[----:B------:R-:W-:Y:S01]  /*8780*/  ISETP.GE.AND P6, PT, R147, RZ, PT ;  /* 0x000000ff9300720c */ /* 0x000fe20003fc6270 */
[----:B------:R-:W-:Y:S01]  /*8790*/  @!P1 IMAD.IADD R213, R213, 0x1, -R0 ;  /* 0x00000001d5d59824 */ /* 0x000fe200078e0a00 */
[C---:B------:R-:W-:Y:S01]  /*87a0*/  ISETP.GT.U32.AND P1, PT, R0.reuse, R235, PT ;  /* 0x000000eb0000720c */ /* 0x040fe20003f24070 */
[----:B------:R-:W-:Y:S01]  /*87b0*/  IMAD R243, R0, R5, R2 ;  /* 0x0000000500f37224 */ /* 0x000fe200078e0202 */
[----:B------:R-:W-:Y:S01]  /*87c0*/  IABS R2, R143 ;  /* 0x0000008f00027213 */ /* 0x000fe20000000000 */
[----:B------:R-:W-:-:S02]  /*87d0*/  @!P4 IMAD.IADD R228, R228, 0x1, -R0 ;  /* 0x00000001e4e4c824 */ /* 0x000fc400078e0a00 */
[----:B------:R-:W-:Y:S01]  /*87e0*/  @!P3 IMAD.IADD R220, R220, 0x1, -R0 ;  /* 0x00000001dcdcb824 */ /* 0x000fe200078e0a00 */
[----:B------:R-:W-:Y:S01]  /*87f0*/  ISETP.GE.AND P3, PT, R151, RZ, PT ;  /* 0x000000ff9700720c */ /* 0x000fe20003f66270 */
[----:B------:R-:W-:Y:S02]  /*8800*/  VIADD R146, R13, 0x5b ;  /* 0x0000005b0d927836 */ /* 0x000fe40000000000 */
[----:B------:R-:W-:Y:S01]  /*8810*/  @!P2 IMAD.MOV R205, RZ, RZ, -R205 ;  /* 0x000000ffffcda224 */ /* 0x000fe200078e0acd */
[----:B------:R-:W-:Y:S01]  /*8820*/  ISETP.GT.U32.AND P2, PT, R0, R228, PT ;  /* 0x000000e40000720c */ /* 0x000fe20003f44070 */
[----:B------:R-:W-:Y:S01]  /*8830*/  IMAD.HI.U32 R5, R4, R2, RZ ;  /* 0x0000000204057227 */ /* 0x000fe200078e00ff */
[----:B------:R-:W-:Y:S02]  /*8840*/  IABS R29, R146 ;  /* 0x00000092001d7213 */ /* 0x000fe40000000000 */
[----:B------:R-:W-:Y:S01]  /*8850*/  ISETP.GT.U32.AND P4, PT, R0, R220, PT ;  /* 0x000000dc0000720c */ /* 0x000fe20003f84070 */
[----:B------:R-:W-:-:S02]  /*8860*/  IMAD.MOV R5, RZ, RZ, -R5 ;  /* 0x000000ffff057224 */ /* 0x000fc400078e0a05 */
[----:B------:R-:W-:-:S04]  /*8870*/  IMAD.HI.U32 R10, R4, R29, RZ ;  /* 0x0000001d040a7227 */ /* 0x000fc800078e00ff */
[----:B------:R-:W-:Y:S02]  /*8880*/  @!P1 IMAD.IADD R235, R235, 0x1, -R0 ;  /* 0x00000001ebeb9824 */ /* 0x000fe400078e0a00 */
[----:B------:R-:W-:Y:S01]  /*8890*/  @!P0 IMAD.MOV R213, RZ, RZ, -R213 ;  /* 0x000000ffffd58224 */ /* 0x000fe200078e0ad5 */
[C---:B------:R-:W-:Y:S01]  /*88a0*/  ISETP.GT.U32.AND P0, PT, R0.reuse, R243, PT ;  /* 0x000000f30000720c */ /* 0x040fe20003f04070 */
[C---:B------:R-:W-:Y:S01]  /*88b0*/  IMAD R2, R0.reuse, R5, R2 ;  /* 0x0000000500027224 */ /* 0x040fe200078e0202 */
[----:B------:R-:W-:Y:S01]  /*88c0*/  ISETP.GT.U32.AND P1, PT, R0, R235, PT ;  /* 0x000000eb0000720c */ /* 0x000fe20003f24070 */
[----:B------:R-:W-:Y:S02]  /*88d0*/  IMAD.MOV R10, RZ, RZ, -R10 ;  /* 0x000000ffff0a7224 */ /* 0x000fe400078e0a0a */
[--C-:B------:R-:W-:Y:S01]  /*88e0*/  @!P2 IMAD.IADD R228, R228, 0x1, -R0.reuse ;  /* 0x00000001e4e4a824 */ /* 0x100fe200078e0a00 */
[----:B------:R-:W-:Y:S01]  /*88f0*/  ISETP.GT.U32.AND P2, PT, R0, R2, PT ;  /* 0x000000020000720c */ /* 0x000fe20003f44070 */
[----:B------:R-:W-:Y:S01]  /*8900*/  @!P4 IMAD.IADD R220, R220, 0x1, -R0 ;  /* 0x00000001dcdcc824 */ /* 0x000fe200078e0a00 */
[----:B------:R-:W-:Y:S01]  /*8910*/  ISETP.GE.AND P4, PT, R140, RZ, PT ;  /* 0x000000ff8c00720c */ /* 0x000fe20003f86270 */
[----:B------:R-:W-:-:S02]  /*8920*/  IMAD R29, R0, R10, R29 ;  /* 0x0000000a001d7224 */ /* 0x000fc400078e021d */
[----:B------:R-:W-:Y:S02]  /*8930*/  VIADD R151, R13, 0x59 ;  /* 0x000000590d977836 */ /* 0x000fe40000000000 */
[----:B------:R-:W-:Y:S01]  /*8940*/  @!P5 IMAD.MOV R220, RZ, RZ, -R220 ;  /* 0x000000ffffdcd224 */ /* 0x000fe200078e0adc */
[----:B------:R-:W-:Y:S01]  /*8950*/  ISETP.GT.U32.AND P5, PT, R0, R29, PT ;  /* 0x0000001d0000720c */ /* 0x000fe20003fa4070 */
[--C-:B------:R-:W-:Y:S01]  /*8960*/  @!P0 IMAD.IADD R243, R243, 0x1, -R0.reuse ;  /* 0x00000001f3f38824 */ /* 0x100fe200078e0a00 */
[----:B------:R-:W-:Y:S01]  /*8970*/  IABS R90, R151 ;  /* 0x00000097005a7213 */ /* 0x000fe20000000000 */
[----:B------:R-:W-:Y:S01]  /*8980*/  VIADD R147, R13, 0x5a ;  /* 0x0000005a0d937836 */ /* 0x000fe20000000000 */
[----:B------:R-:W-:Y:S01]  /*8990*/  ISETP.GE.AND P0, PT, R146, RZ, PT ;  /* 0x000000ff9200720c */ /* 0x000fe20003f06270 */
[--C-:B------:R-:W-:Y:S01]  /*89a0*/  @!P1 IMAD.IADD R235, R235, 0x1, -R0.reuse ;  /* 0x00000001ebeb9824 */ /* 0x100fe200078e0a00 */
[----:B------:R-:W-:Y:S01]  /*89b0*/  ISETP.GE.AND P1, PT, R143, RZ, PT ;  /* 0x000000ff8f00720c */ /* 0x000fe20003f26270 */
[----:B------:R-:W-:Y:S01]  /*89c0*/  @!P2 IMAD.IADD R2, R2, 0x1, -R0 ;  /* 0x000000010202a824 */ /* 0x000fe200078e0a00 */
[----:B------:R-:W-:Y:S01]  /*89d0*/  ISETP.GT.U32.AND P2, PT, R0, R243, PT ;  /* 0x000000f30000720c */ /* 0x000fe20003f44070 */
[----:B------:R-:W-:Y:S01]  /*89e0*/  IMAD.HI.U32 R5, R4, R90, RZ ;  /* 0x0000005a04057227 */ /* 0x000fe200078e00ff */
[----:B------:R-:W-:-:S03]  /*89f0*/  IABS R59, R147 ;  /* 0x00000093003b7213 */ /* 0x000fc60000000000 */
[----:B------:R-:W-:Y:S02]  /*8a00*/  VIADD R143, R13, 0x58 ;  /* 0x000000580d8f7836 */ /* 0x000fe40000000000 */
[----:B------:R-:W-:Y:S02]  /*8a10*/  IMAD.MOV R5, RZ, RZ, -R5 ;  /* 0x000000ffff057224 */ /* 0x000fe400078e0a05 */
[----:B------:R-:W-:Y:S01]  /*8a20*/  @!P5 IMAD.IADD R29, R29, 0x1, -R0 ;  /* 0x000000011d1dd824 */ /* 0x000fe200078e0a00 */
[----:B------:R-:W-:Y:S01]  /*8a30*/  IABS R122, R143 ;  /* 0x0000008f007a7213 */ /* 0x000fe20000000000 */
[----:B------:R-:W-:-:S03]  /*8a40*/  IMAD.HI.U32 R8, R4, R59, RZ ;  /* 0x0000003b04087227 */ /* 0x000fc600078e00ff */
[C---:B------:R-:W-:Y:S01]  /*8a50*/  ISETP.GT.U32.AND P5, PT, R0.reuse, R29, PT ;  /* 0x0000001d0000720c */ /* 0x040fe20003fa4070 */
[----:B------:R-:W-:Y:S02]  /*8a60*/  IMAD R90, R0, R5, R90 ;  /* 0x00000005005a7224 */ /* 0x000fe400078e025a */
[----:B------:R-:W-:Y:S02]  /*8a70*/  IMAD.MOV R8, RZ, RZ, -R8 ;  /* 0x000000ffff087224 */ /* 0x000fe400078e0a08 */
[----:B------:R-:W-:-:S04]  /*8a80*/  IMAD.HI.U32 R5, R4, R122, RZ ;  /* 0x0000007a04057227 */ /* 0x000fc800078e00ff */
[----:B------:R-:W-:Y:S01]  /*8a90*/  @!P2 IMAD.IADD R243, R243, 0x1, -R0 ;  /* 0x00000001f3f3a824 */ /* 0x000fe200078e0a00 */
[C---:B------:R-:W-:Y:S01]  /*8aa0*/  ISETP.GT.U32.AND P2, PT, R0.reuse, R90, PT ;  /* 0x0000005a0000720c */ /* 0x040fe20003f44070 */
[C---:B------:R-:W-:Y:S02]  /*8ab0*/  IMAD R59, R0.reuse, R8, R59 ;  /* 0x00000008003b7224 */ /* 0x040fe400078e023b */
[----:B------:R-:W-:Y:S02]  /*8ac0*/  VIADD R140, R13, 0x56 ;  /* 0x000000560d8c7836 */ /* 0x000fe40000000000 */
[----:B------:R-:W-:Y:S02]  /*8ad0*/  IMAD.MOV R5, RZ, RZ, -R5 ;  /* 0x000000ffff057224 */ /* 0x000fe400078e0a05 */
[----:B------:R-:W-:Y:S01]  /*8ae0*/  @!P6 IMAD.MOV R228, RZ, RZ, -R228 ;  /* 0x000000ffffe4e224 */ /* 0x000fe200078e0ae4 */
[C---:B------:R-:W-:Y:S01]  /*8af0*/  ISETP.GT.U32.AND P6, PT, R0.reuse, R2, PT ;  /* 0x000000020000720c */ /* 0x040fe20003fc4070 */
[----:B------:R-:W-:Y:S01]  /*8b00*/  @!P3 IMAD.MOV R235, RZ, RZ, -R235 ;  /* 0x000000ffffebb224 */ /* 0x000fe200078e0aeb */
[C---:B------:R-:W-:Y:S01]  /*8b10*/  ISETP.GT.U32.AND P3, PT, R0.reuse, R59, PT ;  /* 0x0000003b0000720c */ /* 0x040fe20003f64070 */
[----:B------:R-:W-:Y:S01]  /*8b20*/  IMAD R122, R0, R5, R122 ;  /* 0x00000005007a7224 */ /* 0x000fe200078e027a */
[----:B------:R-:W-:Y:S01]  /*8b30*/  IABS R186, R140 ;  /* 0x0000008c00ba7213 */ /* 0x000fe20000000000 */
[----:B------:R-:W-:-:S02]  /*8b40*/  @!P5 IMAD.IADD R29, R29, 0x1, -R0 ;  /* 0x000000011d1dd824 */ /* 0x000fc400078e0a00 */
[----:B------:R-:W-:Y:S01]  /*8b50*/  VIADD R146, R13, 0x57 ;  /* 0x000000570d927836 */ /* 0x000fe20000000000 */
[----:B------:R-:W-:Y:S01]  /*8b60*/  ISETP.GT.U32.AND P5, PT, R0, R122, PT ;  /* 0x0000007a0000720c */ /* 0x000fe20003fa4070 */
[----:B------:R-:W-:-:S03]  /*8b70*/  IMAD.HI.U32 R5, R4, R186, RZ ;  /* 0x000000ba04057227 */ /* 0x000fc600078e00ff */
[----:B------:R-:W-:Y:S01]  /*8b80*/  IABS R154, R146 ;  /* 0x00000092009a7213 */ /* 0x000fe20000000000 */
[--C-:B------:R-:W-:Y:S01]  /*8b90*/  @!P2 IMAD.IADD R90, R90, 0x1, -R0.reuse ;  /* 0x000000015a5aa824 */ /* 0x100fe200078e0a00 */
[----:B------:R-:W-:Y:S01]  /*8ba0*/  ISETP.GE.AND P2, PT, R151, RZ, PT ;  /* 0x000000ff9700720c */ /* 0x000fe20003f46270 */
[----:B------:R-:W-:Y:S02]  /*8bb0*/  IMAD.MOV R5, RZ, RZ, -R5 ;  /* 0x000000ffff057224 */ /* 0x000fe400078e0a05 */
[----:B------:R-:W-:Y:S01]  /*8bc0*/  @!P4 IMAD.MOV R243, RZ, RZ, -R243 ;  /* 0x000000fffff3c224 */ /* 0x000fe200078e0af3 */
[----:B------:R-:W-:Y:S01]  /*8bd0*/  ISETP.GT.U32.AND P4, PT, R0, R90, PT ;  /* 0x0000005a0000720c */ /* 0x000fe20003f84070 */
[--C-:B------:R-:W-:Y:S01]  /*8be0*/  @!P6 IMAD.IADD R2, R2, 0x1, -R0.reuse ;  /* 0x000000010202e824 */ /* 0x100fe200078e0a00 */
[----:B------:R-:W-:Y:S01]  /*8bf0*/  ISETP.GE.AND P6, PT, R147, RZ, PT ;  /* 0x000000ff9300720c */ /* 0x000fe20003fc6270 */
[----:B------:R-:W-:Y:S02]  /*8c00*/  @!P3 IMAD.IADD R59, R59, 0x1, -R0 ;  /* 0x000000013b3bb824 */ /* 0x000fe400078e0a00 */
[----:B------:R-:W-:-:S02]  /*8c10*/  IMAD R186, R0, R5, R186 ;  /* 0x0000000500ba7224 */ /* 0x000fc400078e02ba */
[----:B------:R-:W-:Y:S01]  /*8c20*/  VIADD R147, R13, 0x55 ;  /* 0x000000550d937836 */ /* 0x000fe20000000000 */
[----:B------:R-:W-:Y:S01]  /*8c30*/  ISETP.GT.U32.AND P3, PT, R0, R59, PT ;  /* 0x0000003b0000720c */ /* 0x000fe20003f64070 */
[----:B------:R-:W-:-:S03]  /*8c40*/  IMAD.HI.U32 R8, R4, R154, RZ ;  /* 0x0000009a04087227 */ /* 0x000fc600078e00ff */
[----:B------:R-:W-:Y:S01]  /*8c50*/  IABS R217, R147 ;  /* 0x0000009300d97213 */ /* 0x000fe20000000000 */
[----:B------:R-:W-:Y:S01]  /*8c60*/  @!P5 IMAD.IADD R122, R122, 0x1, -R0 ;  /* 0x000000017a7ad824 */ /* 0x000fe200078e0a00 */
[C---:B------:R-:W-:Y:S01]  /*8c70*/  ISETP.GT.U32.AND P5, PT, R0.reuse, R186, PT ;  /* 0x000000ba0000720c */ /* 0x040fe20003fa4070 */
[----:B------:R-:W-:Y:S02]  /*8c80*/  IMAD.MOV R8, RZ, RZ, -R8 ;  /* 0x000000ffff087224 */ /* 0x000fe400078e0a08 */
[----:B------:R-:W-:Y:S02]  /*8c90*/  VIADD R151, R13, 0x54 ;  /* 0x000000540d977836 */ /* 0x000fe40000000000 */
[----:B------:R-:W-:Y:S02]  /*8ca0*/  IMAD R154, R0, R8, R154 ;  /* 0x00000008009a7224 */ /* 0x000fe400078e029a */
[----:B------:R-:W-:Y:S01]  /*8cb0*/  @!P4 IMAD.IADD R90, R90, 0x1, -R0 ;  /* 0x000000015a5ac824 */ /* 0x000fe200078e0a00 */
[----:B------:R-:W-:Y:S01]  /*8cc0*/  ISETP.GE.AND P4, PT, R143, RZ, PT ;  /* 0x000000ff8f00720c */ /* 0x000fe20003f86270 */
[----:B------:R-:W-:Y:S01]  /*8cd0*/  IMAD.HI.U32 R8, R4, R217, RZ ;  /* 0x000000d904087227 */ /* 0x000fe200078e00ff */
[----:B------:R-:W-:-:S03]  /*8ce0*/  IABS R248, R151 ;  /* 0x0000009700f87213 */ /* 0x000fc60000000000 */
[----:B------:R-:W-:Y:S02]  /*8cf0*/  VIADD R143, R13, 0x53 ;  /* 0x000000530d8f7836 */ /* 0x000fe40000000000 */
[----:B------:R-:W-:Y:S02]  /*8d00*/  IMAD.MOV R8, RZ, RZ, -R8 ;  /* 0x000000ffff087224 */ /* 0x000fe400078e0a08 */
[--C-:B------:R-:W-:Y:S01]  /*8d10*/  @!P3 IMAD.IADD R59, R59, 0x1, -R0.reuse ;  /* 0x000000013b3bb824 */ /* 0x100fe200078e0a00 */
[----:B------:R-:W-:Y:S01]  /*8d20*/  ISETP.GT.U32.AND P3, PT, R0, R154, PT ;  /* 0x0000009a0000720c */ /* 0x000fe20003f64070 */
[----:B------:R-:W-:Y:S01]  /*8d30*/  @!P5 IMAD.IADD R186, R186, 0x1, -R0 ;  /* 0x00000001babad824 */ /* 0x000fe200078e0a00 */
[----:B------:R-:W-:Y:S01]  /*8d40*/  IABS R110, R143 ;  /* 0x0000008f006e7213 */ /* 0x000fe20000000000 */
[----:B------:R-:W-:Y:S01]  /*8d50*/  @!P1 IMAD.MOV R2, RZ, RZ, -R2 ;  /* 0x000000ffff029224 */ /* 0x000fe200078e0a02 */
[----:B------:R-:W-:Y:S01]  /*8d60*/  ISETP.GT.U32.AND P1, PT, R0, R122, PT ;  /* 0x0000007a0000720c */ /* 0x000fe20003f24070 */
[----:B------:R-:W-:-:S04]  /*8d70*/  IMAD.HI.U32 R5, R4, R248, RZ ;  /* 0x000000f804057227 */ /* 0x000fc800078e00ff */
[C---:B------:R-:W-:Y:S02]  /*8d80*/  IMAD R217, R0.reuse, R8, R217 ;  /* 0x0000000800d97224 */ /* 0x040fe400078e02d9 */
[----:B------:R-:W-:Y:S01]  /*8d90*/  @!P0 IMAD.MOV R29, RZ, RZ, -R29 ;  /* 0x000000ffff1d8224 */ /* 0x000fe200078e0a1d */
[----:B------:R-:W-:Y:S01]  /*8da0*/  ISETP.GT.U32.AND P0, PT, R0, R186, PT ;  /* 0x000000ba0000720c */ /* 0x000fe20003f04070 */
[----:B------:R-:W-:Y:S02]  /*8db0*/  IMAD.MOV R5, RZ, RZ, -R5 ;  /* 0x000000ffff057224 */ /* 0x000fe400078e0a05 */
[----:B------:R-:W-:-:S04]  /*8dc0*/  IMAD.HI.U32 R8, R4, R110, RZ ;  /* 0x0000006e04087227 */ /* 0x000fc800078e00ff */
[----:B------:R-:W-:Y:S01]  /*8dd0*/  @!P6 IMAD.MOV R59, RZ, RZ, -R59 ;  /* 0x000000ffff3be224 */ /* 0x000fe200078e0a3b */
[C---:B------:R-:W-:Y:S01]  /*8de0*/  ISETP.GT.U32.AND P6, PT, R0.reuse, R217, PT ;  /* 0x000000d90000720c */ /* 0x040fe20003fc4070 */
[----:B------:R-:W-:Y:S02]  /*8df0*/  IMAD R248, R0, R5, R248 ;  /* 0x0000000500f87224 */ /* 0x000fe400078e02f8 */
[----:B------:R-:W-:Y:S02]  /*8e00*/  IMAD.MOV R8, RZ, RZ, -R8 ;  /* 0x000000ffff087224 */ /* 0x000fe400078e0a08 */
[----:B------:R-:W-:Y:S01]  /*8e10*/  @!P3 IMAD.IADD R154, R154, 0x1, -R0 ;  /* 0x000000019a9ab824 */ /* 0x000fe200078e0a00 */
[----:B------:R-:W-:Y:S01]  /*8e20*/  ISETP.GE.AND P3, PT, R146, RZ, PT ;  /* 0x000000ff9200720c */ /* 0x000fe20003f66270 */
[----:B------:R-:W-:Y:S02]  /*8e30*/  IMAD R110, R0, R8, R110 ;  /* 0x00000008006e7224 */ /* 0x000fe400078e026e */
[--C-:B------:R-:W-:Y:S01]  /*8e40*/  @!P1 IMAD.IADD R122, R122, 0x1, -R0.reuse ;  /* 0x000000017a7a9824 */ /* 0x100fe200078e0a00 */
[C---:B------:R-:W-:Y:S01]  /*8e50*/  ISETP.GT.U32.AND P1, PT, R0.reuse, R248, PT ;  /* 0x000000f80000720c */ /* 0x040fe20003f24070 */
[----:B------:R-:W-:Y:S01]  /*8e60*/  VIADD R146, R13, 0x52 ;  /* 0x000000520d927836 */ /* 0x000fe20000000000 */
[----:B------:R-:W-:Y:S01]  /*8e70*/  ISETP.GT.U32.AND P5, PT, R0, R154, PT ;  /* 0x0000009a0000720c */ /* 0x000fe20003fa4070 */
[--C-:B------:R-:W-:Y:S01]  /*8e80*/  @!P0 IMAD.IADD R186, R186, 0x1, -R0.reuse ;  /* 0x00000001baba8824 */ /* 0x100fe200078e0a00 */
[C---:B------:R-:W-:Y:S01]  /*8e90*/  ISETP.GT.U32.AND P0, PT, R0.reuse, R110, PT ;  /* 0x0000006e0000720c */ /* 0x040fe20003f04070 */
[----:B------:R-:W-:Y:S01]  /*8ea0*/  @!P6 IMAD.IADD R217, R217, 0x1, -R0 ;  /* 0x00000001d9d9e824 */ /* 0x000fe200078e0a00 */
[----:B------:R-:W-:Y:S01]  /*8eb0*/  IABS R5, R146 ;  /* 0x0000009200057213 */ /* 0x000fe20000000000 */
[----:B------:R-:W-:Y:S01]  /*8ec0*/  @!P4 IMAD.MOV R122, RZ, RZ, -R122 ;  /* 0x000000ffff7ac224 */ /* 0x000fe200078e0a7a */
[----:B------:R-:W-:Y:S01]  /*8ed0*/  ISETP.GE.AND P4, PT, R151, RZ, PT ;  /* 0x000000ff9700720c */ /* 0x000fe20003f86270 */
[----:B------:R-:W-:Y:S01]  /*8ee0*/  VIADD R151, R13, 0x50 ;  /* 0x000000500d977836 */ /* 0x000fe20000000000 */
[----:B------:R-:W-:Y:S01]  /*8ef0*/  ISETP.GT.U32.AND P6, PT, R0, R217, PT ;  /* 0x000000d90000720c */ /* 0x000fe20003fc4070 */
[----:B------:R-:W-:-:S04]  /*8f00*/  IMAD.HI.U32 R8, R4, R5, RZ ;  /* 0x0000000504087227 */ /* 0x000fc800078e00ff */
[----:B------:R-:W-:Y:S01]  /*8f10*/  @!P1 IMAD.IADD R248, R248, 0x1, -R0 ;  /* 0x00000001f8f89824 */ /* 0x000fe200078e0a00 */
[----:B------:R-:W-:Y:S01]  /*8f20*/  ISETP.GE.AND P1, PT, R143, RZ, PT ;  /* 0x000000ff8f00720c */ /* 0x000fe20003f26270 */
[----:B------:R-:W-:Y:S01]  /*8f30*/  IMAD.MOV R236, RZ, RZ, -R8 ;  /* 0x000000ffffec7224 */ /* 0x000fe200078e0a08 */
[----:B------:R-:W-:Y:S01]  /*8f40*/  IABS R8, R151 ;  /* 0x0000009700087213 */ /* 0x000fe20000000000 */
[--C-:B------:R-:W-:Y:S01]  /*8f50*/  @!P0 IMAD.IADD R110, R110, 0x1, -R0.reuse ;  /* 0x000000016e6e8824 */ /* 0x100fe200078e0a00 */
[----:B------:R-:W-:Y:S01]  /*8f60*/  ISETP.GT.U32.AND P0, PT, R0, R248, PT ;  /* 0x000000f80000720c */ /* 0x000fe20003f04070 */
[----:B------:R-:W-:Y:S01]  /*8f70*/  @!P5 IMAD.IADD R154, R154, 0x1, -R0 ;  /* 0x000000019a9ad824 */ /* 0x000fe200078e0a00 */
[----:B------:R-:W-:Y:S01]  /*8f80*/  ISETP.GE.AND P5, PT, R147, RZ, PT ;  /* 0x000000ff9300720c */ /* 0x000fe20003fa6270 */
[----:B------:R-:W-:Y:S02]  /*8f90*/  IMAD R236, R0, R236, R5 ;  /* 0x000000ec00ec7224 */ /* 0x000fe400078e0205 */
[----:B------:R-:W-:-:S02]  /*8fa0*/  VIADD R147, R13, 0x51 ;  /* 0x000000510d937836 */ /* 0x000fc40000000000 */
[----:B------:R-:W-:Y:S01]  /*8fb0*/  @!P6 IMAD.IADD R217, R217, 0x1, -R0 ;  /* 0x00000001d9d9e824 */ /* 0x000fe200078e0a00 */
[----:B------:R-:W-:Y:S01]  /*8fc0*/  ISETP.GT.U32.AND P6, PT, R0, R236, PT ;  /* 0x000000ec0000720c */ /* 0x000fe20003fc4070 */
[----:B------:R-:W-:Y:S01]  /*8fd0*/  @!P3 IMAD.MOV R154, RZ, RZ, -R154 ;  /* 0x000000ffff9ab224 */ /* 0x000fe200078e0a9a */
[----:B------:R-:W-:Y:S01]  /*8fe0*/  IABS R15, R147 ;  /* 0x00000093000f7213 */ /* 0x000fe20000000000 */
[----:B------:R-:W-:Y:S01]  /*8ff0*/  IMAD.HI.U32 R10, R4, R8, RZ ;  /* 0x00000008040a7227 */ /* 0x000fe200078e00ff */
[----:B------:R-:W-:-:S03]  /*9000*/  ISETP.GT.U32.AND P3, PT, R0, R110, PT ;  /* 0x0000006e0000720c */ /* 0x000fc60003f64070 */
[----:B------:R-:W-:-:S04]  /*9010*/  IMAD.HI.U32 R5, R4, R15, RZ ;  /* 0x0000000f04057227 */ /* 0x000fc800078e00ff */
[--C-:B------:R-:W-:Y:S01]  /*9020*/  @!P0 IMAD.IADD R248, R248, 0x1, -R0.reuse ;  /* 0x00000001f8f88824 */ /* 0x100fe200078e0a00 */
[----:B------:R-:W-:Y:S01]  /*9030*/  ISETP.GE.AND P0, PT, R151, RZ, PT ;  /* 0x000000ff9700720c */ /* 0x000fe20003f06270 */
[----:B------:R-:W-:Y:S02]  /*9040*/  VIADD R151, R13, 0x4f ;  /* 0x0000004f0d977836 */ /* 0x000fe40000000000 */
[----:B------:R-:W-:Y:S02]  /*9050*/  IMAD.MOV R5, RZ, RZ, -R5 ;  /* 0x000000ffff057224 */ /* 0x000fe400078e0a05 */
[----:B------:R-:W-:Y:S01]  /*9060*/  @!P6 IMAD.IADD R236, R236, 0x1, -R0 ;  /* 0x00000001ecece824 */ /* 0x000fe200078e0a00 */
[----:B------:R-:W-:Y:S01]  /*9070*/  IABS R224, R151 ;  /* 0x0000009700e07213 */ /* 0x000fe20000000000 */
[----:B------:R-:W-:Y:S01]  /*9080*/  IMAD.MOV R10, RZ, RZ, -R10 ;  /* 0x000000ffff0a7224 */ /* 0x000fe200078e0a0a */
[----:B------:R-:W-:Y:S01]  /*9090*/  ISETP.GE.AND P6, PT, R151, RZ, PT ;  /* 0x000000ff9700720c */ /* 0x000fe20003fc6270 */
[----:B------:R-:W-:-:S02]  /*90a0*/  IMAD R15, R0, R5, R15 ;  /* 0x00000005000f7224 */ /* 0x000fc400078e020f */
[----:B------:R-:W-:Y:S01]  /*90b0*/  @!P4 IMAD.MOV R248, RZ, RZ, -R248 ;  /* 0x000000fffff8c224 */ /* 0x000fe200078e0af8 */
[C---:B------:R-:W-:Y:S01]  /*90c0*/  ISETP.GT.U32.AND P4, PT, R0.reuse, R236, PT ;  /* 0x000000ec0000720c */ /* 0x040fe20003f84070 */
[----:B------:R-:W-:Y:S02]  /*90d0*/  IMAD R44, R0, R10, R8 ;  /* 0x0000000a002c7224 */ /* 0x000fe400078e0208 */
[----:B------:R-:W-:Y:S01]  /*90e0*/  @!P3 IMAD.IADD R110, R110, 0x1, -R0 ;  /* 0x000000016e6eb824 */ /* 0x000fe200078e0a00 */
[----:B------:R-:W-:Y:S01]  /*90f0*/  ISETP.GT.U32.AND P3, PT, R0, R15, PT ;  /* 0x0000000f0000720c */ /* 0x000fe20003f64070 */
[----:B------:R-:W-:-:S04]  /*9100*/  IMAD.HI.U32 R8, R4, R224, RZ ;  /* 0x000000e004087227 */ /* 0x000fc800078e00ff */
[----:B------:R-:W-:Y:S02]  /*9110*/  IMAD.MOV R8, RZ, RZ, -R8 ;  /* 0x000000ffff087224 */ /* 0x000fe400078e0a08 */
[----:B------:R-:W-:Y:S01]  /*9120*/  @!P5 IMAD.MOV R217, RZ, RZ, -R217 ;  /* 0x000000ffffd9d224 */ /* 0x000fe200078e0ad9 */
[----:B------:R-:W-:Y:S01]  /*9130*/  ISETP.GE.AND P5, PT, R147, RZ, PT ;  /* 0x000000ff9300720c */ /* 0x000fe20003fa6270 */
[----:B------:R-:W-:Y:S01]  /*9140*/  @!P1 IMAD.MOV R110, RZ, RZ, -R110 ;  /* 0x000000ffff6e9224 */ /* 0x000fe200078e0a6e */
[C---:B------:R-:W-:Y:S01]  /*9150*/  ISETP.GT.U32.AND P1, PT, R0.reuse, R44, PT ;  /* 0x0000002c0000720c */ /* 0x040fe20003f24070 */
[----:B------:R-:W-:Y:S02]  /*9160*/  IMAD R224, R0, R8, R224 ;  /* 0x0000000800e07224 */ /* 0x000fe400078e02e0 */
[----:B------:R-:W-:Y:S02]  /*9170*/  VIADD R147, R13, 0x4e ;  /* 0x0000004e0d937836 */ /* 0x000fe40000000000 */
[--C-:B------:R-:W-:Y:S01]  /*9180*/  @!P4 IMAD.IADD R236, R236, 0x1, -R0.reuse ;  /* 0x00000001ececc824 */ /* 0x100fe200078e0a00 */
[----:B------:R-:W-:Y:S01]  /*9190*/  ISETP.GT.U32.AND P4, PT, R0, R224, PT ;  /* 0x000000e00000720c */ /* 0x000fe20003f84070 */
[----:B------:R-:W-:Y:S01]  /*91a0*/  @!P3 IMAD.IADD R15, R15, 0x1, -R0 ;  /* 0x000000010f0fb824 */ /* 0x000fe200078e0a00 */
[----:B------:R-:W-:Y:S01]  /*91b0*/  IABS R115, R147 ;  /* 0x0000009300737213 */ /* 0x000fe20000000000 */
[----:B------:R-:W-:Y:S01]  /*91c0*/  @!P2 IMAD.MOV R90, RZ, RZ, -R90 ;  /* 0x000000ffff5aa224 */ /* 0x000fe200078e0a5a */
[----:B------:R-:W-:Y:S01]  /*91d0*/  ISETP.GE.AND P2, PT, R140, RZ, PT ;  /* 0x000000ff8c00720c */ /* 0x000fe20003f46270 */
[----:B------:R-:W-:Y:S01]  /*91e0*/  VIADD R140, R13, 0x4d ;  /* 0x0000004d0d8c7836 */ /* 0x000fe20000000000 */
[----:B------:R-:W-:Y:S01]  /*91f0*/  ISETP.GT.U32.AND P3, PT, R0, R15, PT ;  /* 0x0000000f0000720c */ /* 0x000fe20003f64070 */
[----:B------:R-:W-:-:S03]  /*9200*/  IMAD.HI.U32 R5, R4, R115, RZ ;  /* 0x0000007304057227 */ /* 0x000fc600078e00ff */
[----:B------:R-:W-:Y:S01]  /*9210*/  IABS R151, R140 ;  /* 0x0000008c00977213 */ /* 0x000fe20000000000 */
[--C-:B------:R-:W-:Y:S01]  /*9220*/  @!P1 IMAD.IADD R44, R44, 0x1, -R0.reuse ;  /* 0x000000012c2c9824 */ /* 0x100fe200078e0a00 */
[----:B------:R-:W-:Y:S01]  /*9230*/  ISETP.GE.AND P1, PT, R147, RZ, PT ;  /* 0x000000ff9300720c */ /* 0x000fe20003f26270 */
[----:B------:R-:W-:Y:S02]  /*9240*/  IMAD.MOV R5, RZ, RZ, -R5 ;  /* 0x000000ffff057224 */ /* 0x000fe400078e0a05 */
[----:B------:R-:W-:Y:S01]  /*9250*/  @!P4 IMAD.IADD R224, R224, 0x1, -R0 ;  /* 0x00000001e0e0c824 */ /* 0x000fe200078e0a00 */
[C---:B------:R-:W-:Y:S01]  /*9260*/  ISETP.GT.U32.AND P4, PT, R0.reuse, R44, PT ;  /* 0x0000002c0000720c */ /* 0x040fe20003f84070 */
[----:B------:R-:W-:Y:S02]  /*9270*/  IMAD R115, R0, R5, R115 ;  /* 0x0000000500737224 */ /* 0x000fe400078e0273 */
[----:B------:R-:W-:-:S04]  /*9280*/  IMAD.HI.U32 R5, R4, R123, RZ ;  /* 0x0000007b04057227 */ /* 0x000fc800078e00ff */
[----:B------:R-:W-:Y:S01]  /*9290*/  @!P3 IMAD.IADD R15, R15, 0x1, -R0 ;  /* 0x000000010f0fb824 */ /* 0x000fe200078e0a00 */
[----:B------:R-:W-:Y:S01]  /*92a0*/  ISETP.GT.U32.AND P3, PT, R0, R115, PT ;  /* 0x000000730000720c */ /* 0x000fe20003f64070 */
[----:B------:R-:W-:Y:S02]  /*92b0*/  IMAD.MOV R5, RZ, RZ, -R5 ;  /* 0x000000ffff057224 */ /* 0x000fe400078e0a05 */
[----:B------:R-:W-:Y:S01]  /*92c0*/  @!P2 IMAD.MOV R186, RZ, RZ, -R186 ;  /* 0x000000ffffbaa224 */ /* 0x000fe200078e0aba */
[----:B------:R-:W-:Y:S01]  /*92d0*/  ISETP.GE.AND P2, PT, R146, RZ, PT ;  /* 0x000000ff9200720c */ /* 0x000fe20003f46270 */
[----:B------:R-:W-:Y:S02]  /*92e0*/  IMAD R123, R0, R5, R123 ;  /* 0x00000005007b7224 */ /* 0x000fe400078e027b */
[----:B------:R-:W-:Y:S02]  /*92f0*/  VIADD R143, R13, 0x4b ;  /* 0x0000004b0d8f7836 */ /* 0x000fe40000000000 */
[----:B------:R-:W-:Y:S01]  /*9300*/  @!P4 IMAD.IADD R44, R44, 0x1, -R0 ;  /* 0x000000012c2cc824 */ /* 0x000fe200078e0a00 */
[----:B------:R-:W-:Y:S01]  /*9310*/  ISETP.GT.U32.AND P4, PT, R0, R123, PT ;  /* 0x0000007b0000720c */ /* 0x000fe20003f84070 */
[----:B------:R-:W-:Y:S01]  /*9320*/  IMAD.HI.U32 R8, R4, R151, RZ ;  /* 0x0000009704087227 */ /* 0x000fe200078e00ff */
[----:B------:R-:W-:-:S03]  /*9330*/  IABS R58, R143 ;  /* 0x0000008f003a7213 */ /* 0x000fc60000000000 */
[----:B------:R-:W-:Y:S02]  /*9340*/  VIADD R146, R13, 0x4a ;  /* 0x0000004a0d927836 */ /* 0x000fe40000000000 */
[----:B------:R-:W-:Y:S01]  /*9350*/  @!P3 IMAD.IADD R115, R115, 0x1, -R0 ;  /* 0x000000017373b824 */ /* 0x000fe200078e0a00 */
[----:B------:R-:W-:Y:S01]  /*9360*/  ISETP.GT.U32.AND P3, PT, R0, R224, PT ;  /* 0x000000e00000720c */ /* 0x000fe20003f64070 */
[----:B------:R-:W-:Y:S01]  /*9370*/  IMAD.HI.U32 R5, R4, R58, RZ ;  /* 0x0000003a04057227 */ /* 0x000fe200078e00ff */
[----:B------:R-:W-:-:S03]  /*9380*/  IABS R121, R146 ;  /* 0x0000009200797213 */ /* 0x000fc60000000000 */
[----:B------:R-:W-:Y:S02]  /*9390*/  IMAD.MOV R8, RZ, RZ, -R8 ;  /* 0x000000ffff087224 */ /* 0x000fe400078e0a08 */
[----:B------:R-:W-:Y:S01]  /*93a0*/  @!P2 IMAD.MOV R236, RZ, RZ, -R236 ;  /* 0x000000ffffeca224 */ /* 0x000fe200078e0aec */
[C---:B------:R-:W-:Y:S01]  /*93b0*/  ISETP.GT.U32.AND P2, PT, R0.reuse, R115, PT ;  /* 0x000000730000720c */ /* 0x040fe20003f44070 */
[----:B------:R-:W-:Y:S02]  /*93c0*/  VIADD R147, R13, 0x49 ;  /* 0x000000490d937836 */ /* 0x000fe40000000000 */
[----:B------:R-:W-:Y:S02]  /*93d0*/  IMAD.MOV R5, RZ, RZ, -R5 ;  /* 0x000000ffff057224 */ /* 0x000fe400078e0a05 */
[----:B------:R-:W-:Y:S01]  /*93e0*/  IMAD R151, R0, R8, R151 ;  /* 0x0000000800977224 */ /* 0x000fe200078e0297 */
[----:B------:R-:W-:Y:S01]  /*93f0*/  IABS R185, R147 ;  /* 0x0000009300b97213 */ /* 0x000fe20000000000 */
[----:B------:R-:W-:-:S02]  /*9400*/  @!P4 IMAD.IADD R123, R123, 0x1, -R0 ;  /* 0x000000017b7bc824 */ /* 0x000fc400078e0a00 */
[----:B------:R-:W-:Y:S02]  /*9410*/  IMAD R58, R0, R5, R58 ;  /* 0x00000005003a7224 */ /* 0x000fe400078e023a */
[----:B------:R-:W-:-:S04]  /*9420*/  IMAD.HI.U32 R5, R4, R121, RZ ;  /* 0x0000007904057227 */ /* 0x000fc800078e00ff */
[----:B------:R-:W-:Y:S01]  /*9430*/  @!P5 IMAD.MOV R15, RZ, RZ, -R15 ;  /* 0x000000ffff0fd224 */ /* 0x000fe200078e0a0f */
[C---:B------:R-:W-:Y:S01]  /*9440*/  ISETP.GT.U32.AND P5, PT, R0.reuse, R151, PT ;  /* 0x000000970000720c */ /* 0x040fe20003fa4070 */
[----:B------:R-:W-:Y:S01]  /*9450*/  @!P0 IMAD.MOV R44, RZ, RZ, -R44 ;  /* 0x000000ffff2c8224 */ /* 0x000fe200078e0a2c */
[----:B------:R-:W-:Y:S01]  /*9460*/  ISETP.GT.U32.AND P0, PT, R0, R123, PT ;  /* 0x0000007b0000720c */ /* 0x000fe20003f04070 */
[----:B------:R-:W-:Y:S02]  /*9470*/  IMAD.MOV R5, RZ, RZ, -R5 ;  /* 0x000000ffff057224 */ /* 0x000fe400078e0a05 */
[----:B------:R-:W-:-:S04]  /*9480*/  IMAD.HI.U32 R8, R4, R185, RZ ;  /* 0x000000b904087227 */ /* 0x000fc800078e00ff */
[--C-:B------:R-:W-:Y:S01]  /*9490*/  @!P3 IMAD.IADD R224, R224, 0x1, -R0.reuse ;  /* 0x00000001e0e0b824 */ /* 0x100fe200078e0a00 */
[----:B------:R-:W-:Y:S01]  /*94a0*/  ISETP.GT.U32.AND P3, PT, R0, R58, PT ;  /* 0x0000003a0000720c */ /* 0x000fe20003f64070 */
[----:B------:R-:W-:Y:S01]  /*94b0*/  @!P2 IMAD.IADD R115, R115, 0x1, -R0 ;  /* 0x000000017373a824 */ /* 0x000fe200078e0a00 */
[----:B------:R-:W-:Y:S01]  /*94c0*/  ISETP.GE.AND P2, PT, R140, RZ, PT ;  /* 0x000000ff8c00720c */ /* 0x000fe20003f46270 */
[C---:B------:R-:W-:Y:S02]  /*94d0*/  IMAD R121, R0.reuse, R5, R121 ;  /* 0x0000000500797224 */ /* 0x040fe400078e0279 */
[----:B------:R-:W-:Y:S02]  /*94e0*/  IMAD.MOV R8, RZ, RZ, -R8 ;  /* 0x000000ffff087224 */ /* 0x000fe400078e0a08 */
[----:B------:R-:W-:Y:S01]  /*94f0*/  @!P1 IMAD.MOV R115, RZ, RZ, -R115 ;  /* 0x000000ffff739224 */ /* 0x000fe200078e0a73 */
[C---:B------:R-:W-:Y:S01]  /*9500*/  ISETP.GT.U32.AND P1, PT, R0.reuse, R121, PT ;  /* 0x000000790000720c */ /* 0x040fe20003f24070 */
[----:B------:R-:W-:-:S02]  /*9510*/  IMAD R185, R0, R8, R185 ;  /* 0x0000000800b97224 */ /* 0x000fc400078e02b9 */
[--C-:B------:R-:W-:Y:S01]  /*9520*/  @!P5 IMAD.IADD R151, R151, 0x1, -R0.reuse ;  /* 0x000000019797d824 */ /* 0x100fe200078e0a00 */
[----:B------:R-:W-:Y:S01]  /*9530*/  ISETP.GE.AND P5, PT, R138, RZ, PT ;  /* 0x000000ff8a00720c */ /* 0x000fe20003fa6270 */
[--C-:B------:R-:W-:Y:S01]  /*9540*/  @!P0 IMAD.IADD R123, R123, 0x1, -R0.reuse ;  /* 0x000000017b7b8824 */ /* 0x100fe200078e0a00 */
[----:B------:R-:W-:Y:S01]  /*9550*/  ISETP.GT.U32.AND P0, PT, R0, R185, PT ;  /* 0x000000b90000720c */ /* 0x000fe20003f04070 */
[----:B------:R-:W-:Y:S01]  /*9560*/  @!P3 IMAD.IADD R58, R58, 0x1, -R0 ;  /* 0x000000013a3ab824 */ /* 0x000fe200078e0a00 */
[C---:B------:R-:W-:Y:S01]  /*9570*/  ISETP.GT.U32.AND P4, PT, R0.reuse, R151, PT ;  /* 0x000000970000720c */ /* 0x040fe20003f84070 */
[----:B------:R-:W-:Y:S01]  /*9580*/  @!P6 IMAD.MOV R224, RZ, RZ, -R224 ;  /* 0x000000ffffe0e224 */ /* 0x000fe200078e0ae0 */
[----:B------:R-:W-:Y:S01]  /*9590*/  ISETP.GE.AND P6, PT, R143, RZ, PT ;  /* 0x000000ff8f00720c */ /* 0x000fe20003fc6270 */
[C---:B------:R-:W-:Y:S01]  /*95a0*/  VIADD R140, R13.reuse, 0x48 ;  /* 0x000000480d8c7836 */ /* 0x040fe20000000000 */
[----:B------:R-:W-:Y:S01]  /*95b0*/  ISETP.GT.U32.AND P3, PT, R0, R58, PT ;  /* 0x0000003a0000720c */ /* 0x000fe20003f64070 */
[----:B------:R-:W-:-:S02]  /*95c0*/  VIADD R143, R13, 0x47 ;  /* 0x000000470d8f7836 */ /* 0x000fc40000000000 */
[--C-:B------:R-:W-:Y:S01]  /*95d0*/  @!P1 IMAD.IADD R121, R121, 0x1, -R0.reuse ;  /* 0x0000000179799824 */ /* 0x100fe200078e0a00 */
[----:B------:R-:W-:Y:S01]  /*95e0*/  IABS R5, R140 ;  /* 0x0000008c00057213 */ /* 0x000fe20000000000 */
[----:B------:R-:W-:Y:S01]  /*95f0*/  @!P5 IMAD.MOV R123, RZ, RZ, -R123 ;  /* 0x000000ffff7bd224 */ /* 0x000fe200078e0a7b */
[----:B------:R-:W-:Y:S01]  /*9600*/  IABS R232, R143 ;  /* 0x0000008f00e87213 */ /* 0x000fe20000000000 */
[----:B------:R-:W-:Y:S01]  /*9610*/  @!P0 IMAD.IADD R185, R185, 0x1, -R0 ;  /* 0x00000001b9b98824 */ /* 0x000fe200078e0a00 */
[----:B------:R-:W-:Y:S01]  /*9620*/  ISETP.GT.U32.AND P0, PT, R0, R121, PT ;  /* 0x000000790000720c */ /* 0x000fe20003f04070 */
[----:B------:R-:W-:Y:S01]  /*9630*/  IMAD.HI.U32 R247, R4, R5, RZ ;  /* 0x0000000504f77227 */ /* 0x000fe200078e00ff */
[----:B------:R-:W-:Y:S02]  /*9640*/  ISETP.GE.AND P1, PT, R140, RZ, PT ;  /* 0x000000ff8c00720c */ /* 0x000fe40003f26270 */
[----:B------:R-:W-:Y:S01]  /*9650*/  ISETP.GT.U32.AND P5, PT, R0, R185, PT ;  /* 0x000000b90000720c */ /* 0x000fe20003fa4070 */
[----:B------:R-:W-:-:S04]  /*9660*/  IMAD.HI.U32 R8, R4, R232, RZ ;  /* 0x000000e804087227 */ /* 0x000fc800078e00ff */
[----:B------:R-:W-:Y:S01]  /*9670*/  @!P4 IMAD.IADD R151, R151, 0x1, -R0 ;  /* 0x000000019797c824 */ /* 0x000fe200078e0a00 */
[----:B------:R-:W-:Y:S01]  /*9680*/  ISETP.GE.AND P4, PT, R146, RZ, PT ;  /* 0x000000ff9200720c */ /* 0x000fe20003f86270 */
[----:B------:R-:W-:Y:S02]  /*9690*/  VIADD R146, R13, 0x46 ;  /* 0x000000460d927836 */ /* 0x000fe40000000000 */
[----:B------:R-:W-:Y:S02]  /*96a0*/  IMAD.MOV R247, RZ, RZ, -R247 ;  /* 0x000000fffff77224 */ /* 0x000fe400078e0af7 */
[----:B------:R-:W-:Y:S01]  /*96b0*/  IMAD.MOV R8, RZ, RZ, -R8 ;  /* 0x000000ffff087224 */ /* 0x000fe200078e0a08 */
[----:B------:R-:W-:Y:S01]  /*96c0*/  IABS R169, R146 ;  /* 0x0000009200a97213 */ /* 0x000fe20000000000 */
[----:B------:R-:W-:Y:S01]  /*96d0*/  @!P3 IMAD.IADD R58, R58, 0x1, -R0 ;  /* 0x000000013a3ab824 */ /* 0x000fe200078e0a00 */
[----:B------:R-:W-:Y:S01]  /*96e0*/  ISETP.GE.AND P3, PT, R147, RZ, PT ;  /* 0x000000ff9300720c */ /* 0x000fe20003f66270 */
[----:B------:R-:W-:-:S02]  /*96f0*/  VIADD R147, R13, 0x45 ;  /* 0x000000450d937836 */ /* 0x000fc40000000000 */
[C---:B------:R-:W-:Y:S02]  /*9700*/  IMAD R247, R0.reuse, R247, R5 ;  /* 0x000000f700f77224 */ /* 0x040fe400078e0205 */
[C---:B------:R-:W-:Y:S01]  /*9710*/  IMAD R232, R0.reuse, R8, R232 ;  /* 0x0000000800e87224 */ /* 0x040fe200078e02e8 */
[----:B------:R-:W-:Y:S01]  /*9720*/  IABS R183, R147 ;  /* 0x0000009300b77213 */ /* 0x000fe20000000000 */
[----:B------:R-:W-:Y:S01]  /*9730*/  @!P2 IMAD.MOV R151, RZ, RZ, -R151 ;  /* 0x000000ffff97a224 */ /* 0x000fe200078e0a97 */
[C---:B------:R-:W-:Y:S01]  /*9740*/  ISETP.GT.U32.AND P2, PT, R0.reuse, R247, PT ;  /* 0x000000f70000720c */ /* 0x040fe20003f44070 */
[----:B------:R-:W-:Y:S01]  /*9750*/  @!P0 IMAD.IADD R121, R121, 0x1, -R0 ;  /* 0x0000000179798824 */ /* 0x000fe200078e0a00 */
[----:B------:R-:W-:Y:S01]  /*9760*/  ISETP.GT.U32.AND P0, PT, R0, R232, PT ;  /* 0x000000e80000720c */ /* 0x000fe20003f04070 */
[----:B------:R-:W-:-:S04]  /*9770*/  IMAD.HI.U32 R5, R4, R169, RZ ;  /* 0x000000a904057227 */ /* 0x000fc800078e00ff */
[----:B------:R-:W-:Y:S02]  /*9780*/  IMAD.MOV R5, RZ, RZ, -R5 ;  /* 0x000000ffff057224 */ /* 0x000fe400078e0a05 */
[----:B------:R-:W-:-:S04]  /*9790*/  IMAD.HI.U32 R8, R4, R183, RZ ;  /* 0x000000b704087227 */ /* 0x000fc800078e00ff */
[----:B------:R-:W-:Y:S02]  /*97a0*/  IMAD R169, R0, R5, R169 ;  /* 0x0000000500a97224 */ /* 0x000fe400078e02a9 */
[----:B------:R-:W-:Y:S02]  /*97b0*/  IMAD.MOV R8, RZ, RZ, -R8 ;  /* 0x000000ffff087224 */ /* 0x000fe400078e0a08 */
[----:B------:R-:W-:Y:S02]  /*97c0*/  VIADD R138, R13, 0x44 ;  /* 0x000000440d8a7836 */ /* 0x000fe40000000000 */
[--C-:B------:R-:W-:Y:S01]  /*97d0*/  @!P5 IMAD.IADD R185, R185, 0x1, -R0.reuse ;  /* 0x00000001b9b9d824 */ /* 0x100fe200078e0a00 */
[----:B------:R-:W-:Y:S01]  /*97e0*/  ISETP.GE.AND P5, PT, R146, RZ, PT ;  /* 0x000000ff9200720c */ /* 0x000fe20003fa6270 */
[--C-:B------:R-:W-:Y:S01]  /*97f0*/  @!P2 IMAD.IADD R247, R247, 0x1, -R0.reuse ;  /* 0x00000001f7f7a824 */ /* 0x100fe200078e0a00 */
[C---:B------:R-:W-:Y:S01]  /*9800*/  ISETP.GT.U32.AND P2, PT, R0.reuse, R169, PT ;  /* 0x000000a90000720c */ /* 0x040fe20003f44070 */
[----:B------:R-:W-:Y:S01]  /*9810*/  IMAD R183, R0, R8, R183 ;  /* 0x0000000800b77224 */ /* 0x000fe200078e02b7 */
[----:B------:R-:W-:Y:S01]  /*9820*/  IABS R201, R138 ;  /* 0x0000008a00c97213 */ /* 0x000fe20000000000 */
[----:B------:R-:W-:Y:S01]  /*9830*/  @!P0 IMAD.IADD R232, R232, 0x1, -R0 ;  /* 0x00000001e8e88824 */ /* 0x000fe200078e0a00 */
[----:B------:R-:W-:Y:S01]  /*9840*/  ISETP.GT.U32.AND P0, PT, R0, R247, PT ;  /* 0x000000f70000720c */ /* 0x000fe20003f04070 */
[----:B------:R-:W-:-:S02]  /*9850*/  @!P4 IMAD.MOV R121, RZ, RZ, -R121 ;  /* 0x000000ffff79c224 */ /* 0x000fc400078e0a79 */
[----:B------:R-:W-:Y:S01]  /*9860*/  @!P3 IMAD.MOV R185, RZ, RZ, -R185 ;  /* 0x000000ffffb9b224 */ /* 0x000fe200078e0ab9 */
[C---:B------:R-:W-:Y:S01]  /*9870*/  ISETP.GT.U32.AND P4, PT, R0.reuse, R232, PT ;  /* 0x000000e80000720c */ /* 0x040fe20003f84070 */
[----:B------:R-:W-:Y:S01]  /*9880*/  VIADD R140, R13, 0x43 ;  /* 0x000000430d8c7836 */ /* 0x000fe20000000000 */
[----:B------:R-:W-:Y:S01]  /*9890*/  ISETP.GT.U32.AND P3, PT, R0, R183, PT ;  /* 0x000000b70000720c */ /* 0x000fe20003f64070 */
[----:B------:R-:W-:-:S03]  /*98a0*/  IMAD.HI.U32 R11, R4, R201, RZ ;  /* 0x000000c9040b7227 */ /* 0x000fc600078e00ff */
[----:B------:R-:W-:Y:S01]  /*98b0*/  IABS R119, R140 ;  /* 0x0000008c00777213 */ /* 0x000fe20000000000 */
[----:B------:R-:W-:Y:S02]  /*98c0*/  IMAD.MOV R11, RZ, RZ, -R11 ;  /* 0x000000ffff0b7224 */ /* 0x000fe400078e0a0b */
[----:B------:R-:W-:Y:S01]  /*98d0*/  @!P6 IMAD.MOV R58, RZ, RZ, -R58 ;  /* 0x000000ffff3ae224 */ /* 0x000fe200078e0a3a */
[----:B------:R-:W-:Y:S01]  /*98e0*/  ISETP.GE.AND P6, PT, R143, RZ, PT ;  /* 0x000000ff8f00720c */ /* 0x000fe20003fc6270 */
[----:B------:R-:W-:Y:S02]  /*98f0*/  VIADD R143, R13, 0x42 ;  /* 0x000000420d8f7836 */ /* 0x000fe40000000000 */
[----:B------:R-:W-:Y:S02]  /*9900*/  @!P2 IMAD.IADD R169, R169, 0x1, -R0 ;  /* 0x00000001a9a9a824 */ /* 0x000fe400078e0a00 */
[----:B------:R-:W-:Y:S01]  /*9910*/  IMAD R201, R0, R11, R201 ;  /* 0x0000000b00c97224 */ /* 0x000fe200078e02c9 */
[----:B------:R-:W-:Y:S01]  /*9920*/  IABS R8, R143 ;  /* 0x0000008f00087213 */ /* 0x000fe20000000000 */
[----:B------:R-:W-:Y:S01]  /*9930*/  IMAD.HI.U32 R10, R4, R119, RZ ;  /* 0x00000077040a7227 */ /* 0x000fe200078e00ff */
[----:B------:R-:W-:-:S03]  /*9940*/  ISETP.GT.U32.AND P2, PT, R0, R169, PT ;  /* 0x000000a90000720c */ /* 0x000fc60003f44070 */
[--C-:B------:R-:W-:Y:S01]  /*9950*/  @!P0 IMAD.IADD R247, R247, 0x1, -R0.reuse ;  /* 0x00000001f7f78824 */ /* 0x100fe200078e0a00 */
[----:B------:R-:W-:Y:S01]  /*9960*/  ISETP.GE.AND P0, PT, R147, RZ, PT ;  /* 0x000000ff9300720c */ /* 0x000fe20003f06270 */
[--C-:B------:R-:W-:Y:S01]  /*9970*/  @!P4 IMAD.IADD R232, R232, 0x1, -R0.reuse ;  /* 0x00000001e8e8c824 */ /* 0x100fe200078e0a00 */
[----:B------:R-:W-:Y:S01]  /*9980*/  ISETP.GT.U32.AND P4, PT, R0, R201, PT ;  /* 0x000000c90000720c */ /* 0x000fe20003f84070 */
[----:B------:R-:W-:Y:S01]  /*9990*/  @!P3 IMAD.IADD R183, R183, 0x1, -R0 ;  /* 0x00000001b7b7b824 */ /* 0x000fe200078e0a00 */
[----:B------:R-:W-:Y:S01]  /*99a0*/  ISETP.GE.AND P3, PT, R138, RZ, PT ;  /* 0x000000ff8a00720c */ /* 0x000fe20003f66270 */
[----:B------:R-:W-:Y:S02]  /*99b0*/  IMAD.MOV R10, RZ, RZ, -R10 ;  /* 0x000000ffff0a7224 */ /* 0x000fe400078e0a0a */
[----:B------:R-:W-:Y:S01]  /*99c0*/  @!P1 IMAD.MOV R247, RZ, RZ, -R247 ;  /* 0x000000fffff79224 */ /* 0x000fe200078e0af7 */
[C---:B------:R-:W-:Y:S01]  /*99d0*/  ISETP.GT.U32.AND P1, PT, R0.reuse, R183, PT ;  /* 0x000000b70000720c */ /* 0x040fe20003f24070 */
[----:B------:R-:W-:-:S02]  /*99e0*/  IMAD R119, R0, R10, R119 ;  /* 0x0000000a00777224 */ /* 0x000fc400078e0277 */
[----:B------:R-:W-:-:S04]  /*99f0*/  IMAD.HI.U32 R10, R4, R8, RZ ;  /* 0x00000008040a7227 */ /* 0x000fc800078e00ff */
[----:B------:R-:W-:Y:S02]  /*9a00*/  VIADD R146, R13, 0x41 ;  /* 0x000000410d927836 */ /* 0x000fe40000000000 */
[----:B------:R-:W-:Y:S02]  /*9a10*/  IMAD.MOV R18, RZ, RZ, -R10 ;  /* 0x000000ffff127224 */ /* 0x000fe400078e0a0a */
[--C-:B------:R-:W-:Y:S01]  /*9a20*/  @!P2 IMAD.IADD R169, R169, 0x1, -R0.reuse ;  /* 0x00000001a9a9a824 */ /* 0x100fe200078e0a00 */
[----:B------:R-:W-:Y:S01]  /*9a30*/  IABS R5, R146 ;  /* 0x0000009200057213 */ /* 0x000fe20000000000 */
[----:B------:R-:W-:Y:S01]  /*9a40*/  @!P4 IMAD.IADD R201, R201, 0x1, -R0 ;  /* 0x00000001c9c9c824 */ /* 0x000fe200078e0a00 */
[C---:B------:R-:W-:Y:S01]  /*9a50*/  ISETP.GT.U32.AND P2, PT, R0.reuse, R119, PT ;  /* 0x000000770000720c */ /* 0x040fe20003f44070 */
[----:B------:R-:W-:Y:S01]  /*9a60*/  IMAD R8, R0, R18, R8 ;  /* 0x0000001200087224 */ /* 0x000fe200078e0208 */
[----:B------:R-:W-:Y:S01]  /*9a70*/  ISETP.GE.AND P4, PT, R140, RZ, PT ;  /* 0x000000ff8c00720c */ /* 0x000fe20003f86270 */
[----:B------:R-:W-:-:S02]  /*9a80*/  VIADD R147, R13, 0x40 ;  /* 0x000000400d937836 */ /* 0x000fc40000000000 */
[----:B------:R-:W-:Y:S01]  /*9a90*/  @!P6 IMAD.MOV R232, RZ, RZ, -R232 ;  /* 0x000000ffffe8e224 */ /* 0x000fe200078e0ae8 */
[C---:B------:R-:W-:Y:S01]  /*9aa0*/  ISETP.GT.U32.AND P6, PT, R0.reuse, R201, PT ;  /* 0x000000c90000720c */ /* 0x040fe20003fc4070 */
[----:B------:R-:W-:Y:S01]  /*9ab0*/  @!P1 IMAD.IADD R183, R183, 0x1, -R0 ;  /* 0x00000001b7b79824 */ /* 0x000fe200078e0a00 */
[----:B------:R-:W-:Y:S01]  /*9ac0*/  ISETP.GT.U32.AND P1, PT, R0, R8, PT ;  /* 0x000000080000720c */ /* 0x000fe20003f24070 */
[----:B------:R-:W-:Y:S01]  /*9ad0*/  IMAD.HI.U32 R11, R4, R5, RZ ;  /* 0x00000005040b7227 */ /* 0x000fe200078e00ff */
[----:B------:R-:W-:-:S03]  /*9ae0*/  IABS R16, R147 ;  /* 0x0000009300107213 */ /* 0x000fc60000000000 */
[----:B------:R-:W-:Y:S02]  /*9af0*/  IMAD.MOV R11, RZ, RZ, -R11 ;  /* 0x000000ffff0b7224 */ /* 0x000fe400078e0a0b */
[----:B------:R-:W-:Y:S02]  /*9b00*/  IMAD.MOV.U32 R10, RZ, RZ, R16 ;  /* 0x000000ffff0a7224 */ /* 0x000fe400078e0010 */
[----:B------:R-:W-:Y:S01]  /*9b10*/  @!P5 IMAD.MOV R169, RZ, RZ, -R169 ;  /* 0x000000ffffa9d224 */ /* 0x000fe200078e0aa9 */
[----:B------:R-:W-:Y:S01]  /*9b20*/  ISETP.GE.AND P5, PT, R143, RZ, PT ;  /* 0x000000ff8f00720c */ /* 0x000fe20003fa6270 */
[----:B------:R-:W-:Y:S02]  /*9b30*/  IMAD R5, R0, R11, R5 ;  /* 0x0000000b00057224 */ /* 0x000fe400078e0205 */
[----:B------:R-:W-:Y:S02]  /*9b40*/  @!P2 IMAD.IADD R119, R119, 0x1, -R0 ;  /* 0x000000017777a824 */ /* 0x000fe400078e0a00 */
[----:B------:R-:W-:-:S02]  /*9b50*/  VIADD R143, R13, 0x3f ;  /* 0x0000003f0d8f7836 */ /* 0x000fc40000000000 */
[----:B------:R-:W-:Y:S01]  /*9b60*/  IMAD.HI.U32 R11, R4, R10, RZ ;  /* 0x0000000a040b7227 */ /* 0x000fe200078e00ff */
[----:B------:R-:W-:Y:S02]  /*9b70*/  ISETP.GT.U32.AND P2, PT, R0, R119, PT ;  /* 0x000000770000720c */ /* 0x000fe40003f44070 */
[----:B------:R-:W-:Y:S01]  /*9b80*/  IABS R241, R143 ;  /* 0x0000008f00f17213 */ /* 0x000fe20000000000 */
[--C-:B------:R-:W-:Y:S01]  /*9b90*/  @!P6 IMAD.IADD R201, R201, 0x1, -R0.reuse ;  /* 0x00000001c9c9e824 */ /* 0x100fe200078e0a00 */
[----:B------:R-:W-:Y:S01]  /*9ba0*/  ISETP.GE.AND P6, PT, R146, RZ, PT ;  /* 0x000000ff9200720c */ /* 0x000fe20003fc6270 */
[----:B------:R-:W-:Y:S01]  /*9bb0*/  @!P1 IMAD.IADD R8, R8, 0x1, -R0 ;  /* 0x0000000108089824 */ /* 0x000fe200078e0a00 */
[----:B------:R-:W-:Y:S01]  /*9bc0*/  ISETP.GE.AND P1, PT, R147, RZ, PT ;  /* 0x000000ff9300720c */ /* 0x000fe20003f26270 */
[----:B------:R-:W-:Y:S02]  /*9bd0*/  IMAD.MOV R11, RZ, RZ, -R11 ;  /* 0x000000ffff0b7224 */ /* 0x000fe400078e0a0b */
[----:B------:R-:W-:Y:S01]  /*9be0*/  @!P3 IMAD.MOV R201, RZ, RZ, -R201 ;  /* 0x000000ffffc9b224 */ /* 0x000fe200078e0ac9 */
[C---:B------:R-:W-:Y:S01]  /*9bf0*/  ISETP.GT.U32.AND P3, PT, R0.reuse, R8, PT ;  /* 0x000000080000720c */ /* 0x040fe20003f64070 */
[----:B------:R-:W-:-:S02]  /*9c00*/  IMAD R10, R0, R11, R10 ;  /* 0x0000000b000a7224 */ /* 0x000fc400078e020a */
[----:B------:R-:W-:-:S04]  /*9c10*/  IMAD.HI.U32 R11, R4, R241, RZ ;  /* 0x000000f1040b7227 */ /* 0x000fc800078e00ff */
[----:B------:R-:W-:Y:S02]  /*9c20*/  IMAD.MOV R11, RZ, RZ, -R11 ;  /* 0x000000ffff0b7224 */ /* 0x000fe400078e0a0b */
[----:B------:R-:W-:Y:S01]  /*9c30*/  @!P0 IMAD.MOV R183, RZ, RZ, -R183 ;  /* 0x000000ffffb78224 */ /* 0x000fe200078e0ab7 */
[C---:B------:R-:W-:Y:S01]  /*9c40*/  ISETP.GT.U32.AND P0, PT, R0.reuse, R5, PT ;  /* 0x000000050000720c */ /* 0x040fe20003f04070 */
[----:B------:R-:W-:Y:S02]  /*9c50*/  VIADD R146, R13, 0x3e ;  /* 0x0000003e0d927836 */ /* 0x000fe40000000000 */
[--C-:B------:R-:W-:Y:S01]  /*9c60*/  @!P2 IMAD.IADD R119, R119, 0x1, -R0.reuse ;  /* 0x000000017777a824 */ /* 0x100fe200078e0a00 */
        /* <DEDUP_REMOVED lines=8> */
[----:B------:R-:W-:Y:S02]  /*9cf0*/  @!P0 IMAD.IADD R5, R5, 0x1, -R0 ;  /* 0x0000000105058824 */ /* 0x000fe400078e0a00 */
[----:B------:R-:W-:Y:S02]  /*9d00*/  IMAD.MOV R18, RZ, RZ, -R18 ;  /* 0x000000ffff127224 */ /* 0x000fe400078e0a12 */
[----:B------:R-:W-:Y:S01]  /*9d10*/  @!P2 IMAD.IADD R10, R10, 0x1, -R0 ;  /* 0x000000010a0aa824 */ /* 0x000fe200078e0a00 */
[C---:B------:R-:W-:Y:S01]  /*9d20*/  ISETP.GT.U32.AND P0, PT, R0.reuse, R5, PT ;  /* 0x000000050000720c */ /* 0x040fe20003f04070 */
[----:B------:R-:W-:Y:S02]  /*9d30*/  VIADD R147, R13, 0x3d ;  /* 0x0000003d0d937836 */ /* 0x000fe40000000000 */
[C---:B------:R-:W-:Y:S01]  /*9d40*/  IMAD R106, R0.reuse, R18, R106 ;  /* 0x00000012006a7224 */ /* 0x040fe200078e026a */
[C---:B------:R-:W-:Y:S01]  /*9d50*/  ISETP.GT.U32.AND P2, PT, R0.reuse, R10, PT ;  /* 0x0000000a0000720c */ /* 0x040fe20003f44070 */
[----:B------:R-:W-:Y:S01]  /*9d60*/  IMAD.MOV.U32 R245, RZ, RZ, R8 ;  /* 0x000000fffff57224 */ /* 0x000fe200078e0008 */
[----:B------:R-:W-:Y:S01]  /*9d70*/  IABS R28, R147 ;  /* 0x00000093001c7213 */ /* 0x000fe20000000000 */
[----:B------:R-:W-:Y:S01]  /*9d80*/  @!P3 IMAD.IADD R241, R241, 0x1, -R0 ;  /* 0x00000001f1f1b824 */ /* 0x000fe200078e0a00 */
[----:B------:R-:W-:Y:S01]  /*9d90*/  ISETP.GT.U32.AND P3, PT, R0, R106, PT ;  /* 0x0000006a0000720c */ /* 0x000fe20003f64070 */
[----:B------:R-:W-:-:S02]  /*9da0*/  @!P5 IMAD.MOV R245, RZ, RZ, -R245 ;  /* 0x000000fffff5d224 */ /* 0x000fc400078e0af5 */
[----:B------:R-:W-:Y:S01]  /*9db0*/  IMAD.HI.U32 R8, R4, R11, RZ ;  /* 0x0000000b04087227 */ /* 0x000fe200078e00ff */
[----:B------:R-:W-:-:S03]  /*9dc0*/  ISETP.GT.U32.AND P5, PT, R0, R241, PT ;  /* 0x000000f10000720c */ /* 0x000fc60003fa4070 */
[----:B------:R-:W-:-:S04]  /*9dd0*/  IMAD.HI.U32 R16, R4, R28, RZ ;  /* 0x0000001c04107227 */ /* 0x000fc800078e00ff */
[----:B------:R-:W-:Y:S01]  /*9de0*/  @!P4 IMAD.MOV R119, RZ, RZ, -R119 ;  /* 0x000000ffff77c224 */ /* 0x000fe200078e0a77 */
[----:B------:R-:W-:Y:S01]  /*9df0*/  ISETP.GE.AND P4, PT, R143, RZ, PT ;  /* 0x000000ff8f00720c */ /* 0x000fe20003f86270 */
[----:B------:R-:W-:Y:S02]  /*9e00*/  IMAD.MOV R8, RZ, RZ, -R8 ;  /* 0x000000ffff087224 */ /* 0x000fe400078e0a08 */
[----:B------:R-:W-:Y:S01]  /*9e10*/  @!P0 IMAD.IADD R5, R5, 0x1, -R0 ;  /* 0x0000000105058824 */ /* 0x000fe200078e0a00 */
[----:B------:R-:W-:Y:S01]  /*9e20*/  ISETP.GE.AND P0, PT, R146, RZ, PT ;  /* 0x000000ff9200720c */ /* 0x000fe20003f06270 */
[----:B------:R-:W-:Y:S02]  /*9e30*/  IMAD.MOV R16, RZ, RZ, -R16 ;  /* 0x000000ffff107224 */ /* 0x000fe400078e0a10 */
[----:B------:R-:W-:Y:S02]  /*9e40*/  VIADD R143, R13, 0x3b ;  /* 0x0000003b0d8f7836 */ /* 0x000fe40000000000 */
[----:B------:R-:W-:Y:S01]  /*9e50*/  @!P2 IMAD.IADD R10, R10, 0x1, -R0 ;  /* 0x000000010a0aa824 */ /* 0x000fe200078e0a00 */
[----:B------:R-:W-:Y:S01]  /*9e60*/  ISETP.GE.AND P2, PT, R147, RZ, PT ;  /* 0x000000ff9300720c */ /* 0x000fe20003f46270 */
[C---:B------:R-:W-:Y:S01]  /*9e70*/  IMAD R8, R0.reuse, R8, R11 ;  /* 0x0000000800087224 */ /* 0x040fe200078e020b */
[----:B------:R-:W-:Y:S01]  /*9e80*/  IABS R21, R143 ;  /* 0x0000008f00157213 */ /* 0x000fe20000000000 */
[----:B------:R-:W-:-:S02]  /*9e90*/  IMAD R28, R0, R16, R28 ;  /* 0x00000010001c7224 */ /* 0x000fc400078e021c */
[----:B------:R-:W-:Y:S02]  /*9ea0*/  IMAD.MOV.U32 R147, RZ, RZ, R5 ;  /* 0x000000ffff937224 */ /* 0x000fe400078e0005 */
[--C-:B------:R-:W-:Y:S02]  /*9eb0*/  @!P3 IMAD.IADD R106, R106, 0x1, -R0.reuse ;  /* 0x000000016a6ab824 */ /* 0x100fe400078e0a00 */
[----:B------:R-:W-:Y:S01]  /*9ec0*/  @!P5 IMAD.IADD R241, R241, 0x1, -R0 ;  /* 0x00000001f1f1d824 */ /* 0x000fe200078e0a00 */
[C---:B------:R-:W-:Y:S01]  /*9ed0*/  ISETP.GT.U32.AND P5, PT, R0.reuse, R8, PT ;  /* 0x000000080000720c */ /* 0x040fe20003fa4070 */
[----:B------:R-:W-:Y:S01]  /*9ee0*/  @!P6 IMAD.MOV R147, RZ, RZ, -R147 ;  /* 0x000000ffff93e224 */ /* 0x000fe200078e0a93 */
[C---:B------:R-:W-:Y:S01]  /*9ef0*/  ISETP.GT.U32.AND P6, PT, R0.reuse, R28, PT ;  /* 0x0000001c0000720c */ /* 0x040fe20003fc4070 */
[----:B------:R-:W-:Y:S01]  /*9f00*/  IMAD.MOV.U32 R218, RZ, RZ, R10 ;  /* 0x000000ffffda7224 */ /* 0x000fe200078e000a */
[----:B------:R-:W-:Y:S01]  /*9f10*/  ISETP.GT.U32.AND P3, PT, R0, R106, PT ;  /* 0x0000006a0000720c */ /* 0x000fe20003f64070 */
[----:B------:R-:W-:-:S04]  /*9f20*/  IMAD.HI.U32 R10, R4, R21, RZ ;  /* 0x00000015040a7227 */ /* 0x000fc800078e00ff */
[C---:B------:R-:W-:Y:S02]  /*9f30*/  VIADD R146, R13.reuse, 0x3a ;  /* 0x0000003a0d927836 */ /* 0x040fe40000000000 */
[----:B------:R-:W-:Y:S02]  /*9f40*/  IMAD.MOV R10, RZ, RZ, -R10 ;  /* 0x000000ffff0a7224 */ /* 0x000fe400078e0a0a */
[----:B------:R-:W-:Y:S01]  /*9f50*/  VIADD R138, R13, 0x39 ;  /* 0x000000390d8a7836 */ /* 0x000fe20000000000 */
[----:B------:R-:W-:Y:S01]  /*9f60*/  IABS R33, R146 ;  /* 0x0000009200217213 */ /* 0x000fe20000000000 */
[----:B------:R-:W-:Y:S02]  /*9f70*/  IMAD R21, R0, R10, R21 ;  /* 0x0000000a00157224 */ /* 0x000fe400078e0215 */
[----:B------:R-:W-:Y:S01]  /*9f80*/  @!P5 IMAD.IADD R8, R8, 0x1, -R0 ;  /* 0x000000010808d824 */ /* 0x000fe200078e0a00 */
[----:B------:R-:W-:Y:S01]  /*9f90*/  IABS R48, R138 ;  /* 0x0000008a00307213 */ /* 0x000fe20000000000 */
[----:B------:R-:W-:-:S03]  /*9fa0*/  IMAD.HI.U32 R5, R4, R33, RZ ;  /* 0x0000002104057227 */ /* 0x000fc600078e00ff */
[----:B------:R-:W-:Y:S01]  /*9fb0*/  ISETP.GT.U32.AND P5, PT, R0, R8, PT ;  /* 0x000000080000720c */ /* 0x000fe20003fa4070 */
[--C-:B------:R-:W-:Y:S01]  /*9fc0*/  @!P6 IMAD.IADD R28, R28, 0x1, -R0.reuse ;  /* 0x000000011c1ce824 */ /* 0x100fe200078e0a00 */
[----:B------:R-:W-:Y:S01]  /*9fd0*/  ISETP.GE.AND P6, PT, R143, RZ, PT ;  /* 0x000000ff8f00720c */ /* 0x000fe20003fc6270 */
[----:B------:R-:W-:Y:S01]  /*9fe0*/  @!P3 IMAD.IADD R106, R106, 0x1, -R0 ;  /* 0x000000016a6ab824 */ /* 0x000fe200078e0a00 */
[C---:B------:R-:W-:Y:S01]  /*9ff0*/  ISETP.GT.U32.AND P3, PT, R0.reuse, R21, PT ;  /* 0x000000150000720c */ /* 0x040fe20003f64070 */
[----:B------:R-:W-:Y:S02]  /*a000*/  IMAD.MOV R10, RZ, RZ, -R5 ;  /* 0x000000ffff0a7224 */ /* 0x000fe400078e0a05 */
[----:B------:R-:W-:Y:S01]  /*a010*/  @!P4 IMAD.MOV R241, RZ, RZ, -R241 ;  /* 0x000000fffff1c224 */ /* 0x000fe200078e0af1 */
[----:B------:R-:W-:Y:S01]  /*a020*/  ISETP.GT.U32.AND P4, PT, R0, R28, PT ;  /* 0x0000001c0000720c */ /* 0x000fe20003f84070 */
[----:B------:R-:W-:-:S04]  /*a030*/  IMAD.HI.U32 R5, R4, R48, RZ ;  /* 0x0000003004057227 */ /* 0x000fc800078e00ff */
[----:B------:R-:W-:Y:S02]  /*a040*/  IMAD.MOV R5, RZ, RZ, -R5 ;  /* 0x000000ffff057224 */ /* 0x000fe400078e0a05 */
[----:B------:R-:W-:Y:S02]  /*a050*/  VIADD R143, R13, 0x37 ;  /* 0x000000370d8f7836 */ /* 0x000fe40000000000 */
[C---:B------:R-:W-:Y:S02]  /*a060*/  IMAD R48, R0.reuse, R5, R48 ;  /* 0x0000000500307224 */ /* 0x040fe400078e0230 */
[----:B------:R-:W-:Y:S01]  /*a070*/  IMAD R33, R0, R10, R33 ;  /* 0x0000000a00217224 */ /* 0x000fe200078e0221 */
[----:B------:R-:W-:Y:S01]  /*a080*/  IABS R79, R143 ;  /* 0x0000008f004f7213 */ /* 0x000fe20000000000 */
[--C-:B------:R-:W-:Y:S02]  /*a090*/  @!P3 IMAD.IADD R21, R21, 0x1, -R0.reuse ;  /* 0x000000011515b824 */ /* 0x100fe400078e0a00 */
[--C-:B------:R-:W-:Y:S01]  /*a0a0*/  @!P5 IMAD.IADD R8, R8, 0x1, -R0.reuse ;  /* 0x000000010808d824 */ /* 0x100fe200078e0a00 */
[----:B------:R-:W-:Y:S01]  /*a0b0*/  ISETP.GT.U32.AND P5, PT, R0, R48, PT ;  /* 0x000000300000720c */ /* 0x000fe20003fa4070 */
[----:B------:R-:W-:Y:S01]  /*a0c0*/  @!P4 IMAD.IADD R28, R28, 0x1, -R0 ;  /* 0x000000011c1cc824 */ /* 0x000fe200078e0a00 */
[C---:B------:R-:W-:Y:S01]  /*a0d0*/  ISETP.GT.U32.AND P4, PT, R0.reuse, R33, PT ;  /* 0x000000210000720c */ /* 0x040fe20003f84070 */
[----:B------:R-:W-:Y:S01]  /*a0e0*/  @!P1 IMAD.MOV R218, RZ, RZ, -R218 ;  /* 0x000000ffffda9224 */ /* 0x000fe200078e0ada */
[----:B------:R-:W-:Y:S01]  /*a0f0*/  ISETP.GT.U32.AND P3, PT, R0, R21, PT ;  /* 0x000000150000720c */ /* 0x000fe20003f64070 */
[----:B------:R-:W-:Y:S01]  /*a100*/  IMAD.HI.U32 R10, R4, R79, RZ ;  /* 0x0000004f040a7227 */ /* 0x000fe200078e00ff */
[----:B------:R-:W-:-:S03]  /*a110*/  ISETP.GE.AND P1, PT, R140, RZ, PT ;  /* 0x000000ff8c00720c */ /* 0x000fc60003f26270 */
[----:B------:R-:W-:Y:S02]  /*a120*/  VIADD R140, R13, 0x38 ;  /* 0x000000380d8c7836 */ /* 0x000fe40000000000 */
[----:B------:R-:W-:Y:S02]  /*a130*/  IMAD.MOV R10, RZ, RZ, -R10 ;  /* 0x000000ffff0a7224 */ /* 0x000fe400078e0a0a */
[--C-:B------:R-:W-:Y:S01]  /*a140*/  @!P5 IMAD.IADD R48, R48, 0x1, -R0.reuse ;  /* 0x000000013030d824 */ /* 0x100fe200078e0a00 */
[----:B------:R-:W-:Y:S01]  /*a150*/  IABS R63, R140 ;  /* 0x0000008c003f7213 */ /* 0x000fe20000000000 */
[----:B------:R-:W-:Y:S01]  /*a160*/  @!P4 IMAD.IADD R33, R33, 0x1, -R0 ;  /* 0x000000012121c824 */ /* 0x000fe200078e0a00 */
[----:B------:R-:W-:Y:S01]  /*a170*/  ISETP.GE.AND P4, PT, R138, RZ, PT ;  /* 0x000000ff8a00720c */ /* 0x000fe20003f86270 */
[C---:B------:R-:W-:Y:S01]  /*a180*/  IMAD R79, R0.reuse, R10, R79 ;  /* 0x0000000a004f7224 */ /* 0x040fe200078e024f */
[----:B------:R-:W-:Y:S01]  /*a190*/  ISETP.GT.U32.AND P5, PT, R0, R48, PT ;  /* 0x000000300000720c */ /* 0x000fe20003fa4070 */
[----:B------:R-:W-:-:S04]  /*a1a0*/  IMAD.HI.U32 R5, R4, R63, RZ ;  /* 0x0000003f04057227 */ /* 0x000fc800078e00ff */
[----:B------:R-:W-:Y:S02]  /*a1b0*/  @!P3 IMAD.IADD R21, R21, 0x1, -R0 ;  /* 0x000000011515b824 */ /* 0x000fe400078e0a00 */
[----:B------:R-:W-:Y:S02]  /*a1c0*/  IMAD.MOV R11, RZ, RZ, -R5 ;  /* 0x000000ffff0b7224 */ /* 0x000fe400078e0a05 */
[----:B------:R-:W-:Y:S01]  /*a1d0*/  @!P2 IMAD.MOV R28, RZ, RZ, -R28 ;  /* 0x000000ffff1ca224 */ /* 0x000fe200078e0a1c */
[C---:B------:R-:W-:Y:S01]  /*a1e0*/  ISETP.GT.U32.AND P2, PT, R0.reuse, R33, PT ;  /* 0x000000210000720c */ /* 0x040fe20003f44070 */
[----:B------:R-:W-:Y:S01]  /*a1f0*/  @!P6 IMAD.MOV R21, RZ, RZ, -R21 ;  /* 0x000000ffff15e224 */ /* 0x000fe200078e0a15 */
[C---:B------:R-:W-:Y:S01]  /*a200*/  ISETP.GT.U32.AND P6, PT, R0.reuse, R79, PT ;  /* 0x0000004f0000720c */ /* 0x040fe20003fc4070 */
[----:B------:R-:W-:Y:S02]  /*a210*/  IMAD R63, R0, R11, R63 ;  /* 0x0000000b003f7224 */ /* 0x000fe400078e023f */
[----:B------:R-:W-:Y:S01]  /*a220*/  @!P0 IMAD.MOV R106, RZ, RZ, -R106 ;  /* 0x000000ffff6a8224 */ /* 0x000fe200078e0a6a */
[----:B------:R-:W-:Y:S01]  /*a230*/  ISETP.GE.AND P0, PT, R146, RZ, PT ;  /* 0x000000ff9200720c */ /* 0x000fe20003f06270 */
[----:B------:R-:W-:Y:S01]  /*a240*/  VIADD R146, R13, 0x36 ;  /* 0x000000360d927836 */ /* 0x000fe20000000000 */
[----:B------:R-:W-:Y:S01]  /*a250*/  ISETP.GT.U32.AND P3, PT, R0, R63, PT ;  /* 0x0000003f0000720c */ /* 0x000fe20003f64070 */
[----:B------:R-:W-:-:S02]  /*a260*/  @!P5 IMAD.IADD R48, R48, 0x1, -R0 ;  /* 0x000000013030d824 */ /* 0x000fc400078e0a00 */
[----:B------:R-:W-:Y:S01]  /*a270*/  @!P1 IMAD.MOV R8, RZ, RZ, -R8 ;  /* 0x000000ffff089224 */ /* 0x000fe200078e0a08 */
[----:B------:R-:W-:Y:S01]  /*a280*/  IABS R5, R146 ;  /* 0x0000009200057213 */ /* 0x000fe20000000000 */
[--C-:B------:R-:W-:Y:S01]  /*a290*/  @!P2 IMAD.IADD R33, R33, 0x1, -R0.reuse ;  /* 0x000000012121a824 */ /* 0x100fe200078e0a00 */
[----:B------:R-:W-:Y:S01]  /*a2a0*/  ISETP.GE.AND P5, PT, R146, RZ, PT ;  /* 0x000000ff9200720c */ /* 0x000fe20003fa6270 */
[----:B------:R-:W-:Y:S01]  /*a2b0*/  VIADD R146, R13, 0x35 ;  /* 0x000000350d927836 */ /* 0x000fe20000000000 */
[----:B------:R-:W-:Y:S01]  /*a2c0*/  ISETP.GE.AND P2, PT, R143, RZ, PT ;  /* 0x000000ff8f00720c */ /* 0x000fe20003f46270 */
[----:B------:R-:W-:Y:S01]  /*a2d0*/  @!P6 IMAD.IADD R79, R79, 0x1, -R0 ;  /* 0x000000014f4fe824 */ /* 0x000fe200078e0a00 */
[----:B------:R-:W-:Y:S01]  /*a2e0*/  ISETP.GE.AND P1, PT, R140, RZ, PT ;  /* 0x000000ff8c00720c */ /* 0x000fe20003f26270 */
[----:B------:R-:W-:Y:S01]  /*a2f0*/  IMAD.HI.U32 R10, R4, R5, RZ ;  /* 0x00000005040a7227 */ /* 0x000fe200078e00ff */
[----:B------:R-:W-:-:S03]  /*a300*/  IABS R128, R146 ;  /* 0x0000009200807213 */ /* 0x000fc60000000000 */
[----:B------:R-:W-:Y:S01]  /*a310*/  @!P0 IMAD.MOV R33, RZ, RZ, -R33 ;  /* 0x000000ffff218224 */ /* 0x000fe200078e0a21 */
[----:B------:R-:W-:Y:S01]  /*a320*/  ISETP.GT.U32.AND P0, PT, R0, R79, PT ;  /* 0x0000004f0000720c */ /* 0x000fe20003f04070 */
[----:B------:R-:W-:Y:S01]  /*a330*/  @!P3 IMAD.IADD R63, R63, 0x1, -R0 ;  /* 0x000000013f3fb824 */ /* 0x000fe200078e0a00 */
[----:B------:R-:W-:Y:S01]  /*a340*/  ISETP.GE.AND P3, PT, R146, RZ, PT ;  /* 0x000000ff9200720c */ /* 0x000fe20003f66270 */
[----:B------:R-:W-:Y:S02]  /*a350*/  IMAD.MOV R10, RZ, RZ, -R10 ;  /* 0x000000ffff0a7224 */ /* 0x000fe400078e0a0a */
[----:B------:R-:W-:Y:S01]  /*a360*/  IMAD.HI.U32 R11, R4, R128, RZ ;  /* 0x00000080040b7227 */ /* 0x000fe200078e00ff */
[----:B------:R-:W-:-:S03]  /*a370*/  ISETP.GT.U32.AND P6, PT, R0, R63, PT ;  /* 0x0000003f0000720c */ /* 0x000fc60003fc4070 */
[----:B------:R-:W-:Y:S02]  /*a380*/  IMAD R95, R0, R10, R5 ;  /* 0x0000000a005f7224 */ /* 0x000fe400078e0205 */
[----:B------:R-:W-:-:S04]  /*a390*/  IMAD.HI.U32 R5, R4, R111, RZ ;  /* 0x0000006f04057227 */ /* 0x000fc800078e00ff */
[----:B------:R-:W-:Y:S02]  /*a3a0*/  IMAD.MOV R11, RZ, RZ, -R11 ;  /* 0x000000ffff0b7224 */ /* 0x000fe400078e0a0b */
[----:B------:R-:W-:Y:S02]  /*a3b0*/  IMAD.MOV R5, RZ, RZ, -R5 ;  /* 0x000000ffff057224 */ /* 0x000fe400078e0a05 */
[----:B------:R-:W-:Y:S02]  /*a3c0*/  @!P0 IMAD.IADD R79, R79, 0x1, -R0 ;  /* 0x000000014f4f8824 */ /* 0x000fe400078e0a00 */
[C---:B------:R-:W-:Y:S02]  /*a3d0*/  IMAD R128, R0.reuse, R11, R128 ;  /* 0x0000000b00807224 */ /* 0x040fe400078e0280 */
[----:B------:R-:W-:Y:S01]  /*a3e0*/  @!P4 IMAD.MOV R48, RZ, RZ, -R48 ;  /* 0x000000ffff30c224 */ /* 0x000fe200078e0a30 */
[C---:B------:R-:W-:Y:S01]  /*a3f0*/  ISETP.GT.U32.AND P4, PT, R0.reuse, R95, PT ;  /* 0x0000005f0000720c */ /* 0x040fe20003f84070 */
[----:B------:R-:W-:-:S02]  /*a400*/  IMAD R111, R0, R5, R111 ;  /* 0x00000005006f7224 */ /* 0x000fc400078e026f */
[----:B------:R-:W-:Y:S02]  /*a410*/  VIADD R146, R13, 0x33 ;  /* 0x000000330d927836 */ /* 0x000fe40000000000 */
[----:B------:R-:W-:Y:S01]  /*a420*/  @!P2 IMAD.MOV R79, RZ, RZ, -R79 ;  /* 0x000000ffff4fa224 */ /* 0x000fe200078e0a4f */
[C---:B------:R-:W-:Y:S01]  /*a430*/  ISETP.GT.U32.AND P2, PT, R0.reuse, R128, PT ;  /* 0x000000800000720c */ /* 0x040fe20003f44070 */
[----:B------:R-:W-:Y:S01]  /*a440*/  @!P6 IMAD.IADD R63, R63, 0x1, -R0 ;  /* 0x000000013f3fe824 */ /* 0x000fe200078e0a00 */
[----:B------:R-:W-:Y:S02]  /*a450*/  ISETP.GT.U32.AND P6, PT, R0, R111, PT ;  /* 0x0000006f0000720c */ /* 0x000fe40003fc4070 */
[----:B------:R-:W-:Y:S01]  /*a460*/  IABS R143, R146 ;  /* 0x00000092008f7213 */ /* 0x000fe20000000000 */
[C---:B------:R-:W-:Y:S02]  /*a470*/  VIADD R159, R13.reuse, 0x2d ;  /* 0x0000002d0d9f7836 */ /* 0x040fe40000000000 */
[----:B0-----:R-:W-:-:S02]  /*a480*/  VIADD R53, R13, 0x32 ;  /* 0x000000320d357836 */ /* 0x001fc40000000000 */
[----:B------:R-:W-:-:S04]  /*a490*/  IMAD.HI.U32 R5, R4, R143, RZ ;  /* 0x0000008f04057227 */ /* 0x000fc800078e00ff */
[----:B------:R-:W-:Y:S02]  /*a4a0*/  VIADD R140, R13, 0x34 ;  /* 0x000000340d8c7836 */ /* 0x000fe40000000000 */
[--C-:B------:R-:W-:Y:S02]  /*a4b0*/  @!P4 IMAD.IADD R95, R95, 0x1, -R0.reuse ;  /* 0x000000015f5fc824 */ /* 0x100fe400078e0a00 */
[----:B------:R-:W-:Y:S01]  /*a4c0*/  IMAD.MOV.U32 R251, RZ, RZ, R159 ;  /* 0x000000fffffb7224 */ /* 0x000fe200078e009f */
[----:B------:R-:W-:Y:S01]  /*a4d0*/  IABS R159, R53 ;  /* 0x00000035009f7213 */ /* 0x000fe20000000000 */
[----:B------:R-:W-:Y:S02]  /*a4e0*/  IMAD.MOV R5, RZ, RZ, -R5 ;  /* 0x000000ffff057224 */ /* 0x000fe400078e0a05 */
[----:B------:R-:W-:Y:S02]  /*a4f0*/  VIADD R237, R13, 0x31 ;  /* 0x000000310ded7836 */ /* 0x000fe40000000000 */
[--C-:B------:R-:W-:Y:S01]  /*a500*/  @!P2 IMAD.IADD R128, R128, 0x1, -R0.reuse ;  /* 0x000000018080a824 */ /* 0x100fe200078e0a00 */
[----:B------:R-:W-:Y:S01]  /*a510*/  IABS R240, R140 ;  /* 0x0000008c00f07213 */ /* 0x000fe20000000000 */
[----:B------:R-:W-:Y:S01]  /*a520*/  @!P6 IMAD.IADD R111, R111, 0x1, -R0 ;  /* 0x000000016f6fe824 */ /* 0x000fe200078e0a00 */
[C---:B------:R-:W-:Y:S01]  /*a530*/  ISETP.GT.U32.AND P6, PT, R0.reuse, R95, PT ;  /* 0x0000005f0000720c */ /* 0x040fe20003fc4070 */
[----:B------:R-:W-:Y:S01]  /*a540*/  IMAD R143, R0, R5, R143 ;  /* 0x00000005008f7224 */ /* 0x000fe200078e028f */
[----:B--2---:R-:W-:Y:S01]  /*a550*/  SHF.R.U32.HI R5, RZ, 0x4, R37 ;  /* 0x00000004ff057819 */ /* 0x004fe20000011625 */
[----:B------:R-:W-:Y:S01]  /*a560*/  IMAD.HI.U32 R11, R4, R159, RZ ;  /* 0x0000009f040b7227 */ /* 0x000fe200078e00ff */
[----:B------:R-:W-:-:S02]  /*a570*/  IABS R175, R237 ;  /* 0x000000ed00af7213 */ /* 0x000fc40000000000 */
[----:B------:R-:W-:Y:S01]  /*a580*/  ISETP.GT.U32.AND P2, PT, R0, R128, PT ;  /* 0x000000800000720c */ /* 0x000fe20003f44070 */
[----:B------:R-:W-:Y:S01]  /*a590*/  IMAD.HI.U32 R10, R4, R240, RZ ;  /* 0x000000f0040a7227 */ /* 0x000fe200078e00ff */
[----:B------:R-:W-:-:S03]  /*a5a0*/  SGXT.U32 R49, R5, 0xe ;  /* 0x0000000e0531781a */ /* 0x000fc60000000000 */
[----:B------:R-:W-:Y:S02]  /*a5b0*/  IMAD.MOV R11, RZ, RZ, -R11 ;  /* 0x000000ffff0b7224 */ /* 0x000fe400078e0a0b */
[----:B------:R-:W-:-:S04]  /*a5c0*/  IMAD.HI.U32 R5, R4, R175, RZ ;  /* 0x000000af04057227 */ /* 0x000fc800078e00ff */
[----:B------:R-:W-:Y:S02]  /*a5d0*/  IMAD.MOV R10, RZ, RZ, -R10 ;  /* 0x000000ffff0a7224 */ /* 0x000fe400078e0a0a */
[----:B------:R-:W-:Y:S01]  /*a5e0*/  @!P1 IMAD.MOV R63, RZ, RZ, -R63 ;  /* 0x000000ffff3f9224 */ /* 0x000fe200078e0a3f */
[C---:B------:R-:W-:Y:S01]  /*a5f0*/  ISETP.GT.U32.AND P1, PT, R0.reuse, R111, PT ;  /* 0x0000006f0000720c */ /* 0x040fe20003f24070 */
[C---:B------:R-:W-:Y:S02]  /*a600*/  IMAD R159, R0.reuse, R11, R159 ;  /* 0x0000000b009f7224 */ /* 0x040fe400078e029f */
[----:B------:R-:W-:Y:S02]  /*a610*/  IMAD.MOV R5, RZ, RZ, -R5 ;  /* 0x000000ffff057224 */ /* 0x000fe400078e0a05 */
[----:B------:R-:W-:Y:S02]  /*a620*/  IMAD R240, R0, R10, R240 ;  /* 0x0000000a00f07224 */ /* 0x000fe400078e02f0 */
[----:B------:R-:W-:-:S02]  /*a630*/  IMAD.MOV.U32 R10, RZ, RZ, RZ ;  /* 0x000000ffff0a7224 */ /* 0x000fc400078e00ff */
[--C-:B------:R-:W-:Y:S01]  /*a640*/  @!P6 IMAD.IADD R95, R95, 0x1, -R0.reuse ;  /* 0x000000015f5fe824 */ /* 0x100fe200078e0a00 */
[----:B------:R-:W-:Y:S01]  /*a650*/  IADD3 R45, P6, R49, 0x2, RZ ;  /* 0x00000002312d7810 */ /* 0x000fe20007fde0ff */
[----:B------:R-:W-:Y:S01]  /*a660*/  @!P2 IMAD.IADD R128, R128, 0x1, -R0 ;  /* 0x000000018080a824 */ /* 0x000fe200078e0a00 */
[C---:B------:R-:W-:Y:S01]  /*a670*/  ISETP.GT.U32.AND P2, PT, R0.reuse, R159, PT ;  /* 0x0000009f0000720c */ /* 0x040fe20003f44070 */
[----:B------:R-:W-:Y:S02]  /*a680*/  IMAD R175, R0, R5, R175 ;  /* 0x0000000500af7224 */ /* 0x000fe400078e02af */
[C---:B------:R-:W-:Y:S01]  /*a690*/  VIADD R250, R13.reuse, 0x30 ;  /* 0x000000300dfa7836 */ /* 0x040fe20000000000 */
[----:B------:R-:W-:Y:S01]  /*a6a0*/  IADD3.X R41, R10, 0x40000040, RZ, P6, !PT ;  /* 0x400000400a297810 */ /* 0x000fe200037fe4ff */
[----:B------:R-:W-:Y:S01]  /*a6b0*/  @!P3 IMAD.MOV R128, RZ, RZ, -R128 ;  /* 0x000000ffff80b224 */ /* 0x000fe200078e0a80 */
[C---:B------:R-:W-:Y:S01]  /*a6c0*/  ISETP.GT.U32.AND P6, PT, R0.reuse, R143, PT ;  /* 0x0000008f0000720c */ /* 0x040fe20003fc4070 */
[----:B------:R-:W-:Y:S01]  /*a6d0*/  VIADD R138, R13, 0x2f ;  /* 0x0000002f0d8a7836 */ /* 0x000fe20000000000 */
[----:B------:R-:W-:-:S02]  /*a6e0*/  ISETP.GT.U32.AND P3, PT, R0, R175, PT ;  /* 0x000000af0000720c */ /* 0x000fc40003f64070 */
[----:B------:R-:W-:Y:S01]  /*a6f0*/  IABS R191, R250 ;  /* 0x000000fa00bf7213 */ /* 0x000fe20000000000 */
[----:B------:R-:W-:Y:S01]  /*a700*/  @!P1 IMAD.IADD R111, R111, 0x1, -R0 ;  /* 0x000000016f6f9824 */ /* 0x000fe200078e0a00 */
[----:B------:R-:W-:Y:S01]  /*a710*/  ISETP.GT.U32.AND P1, PT, R0, R240, PT ;  /* 0x000000f00000720c */ /* 0x000fe20003f24070 */
[----:B------:R-:W-:Y:S02]  /*a720*/  IMAD.MOV.U32 R249, RZ, RZ, R138 ;  /* 0x000000fffff97224 */ /* 0x000fe400078e008a */
[----:B------:R-:W-:-:S04]  /*a730*/  IMAD.HI.U32 R10, R4, R191, RZ ;  /* 0x000000bf040a7227 */ /* 0x000fc800078e00ff */
[----:B------:R-:W-:Y:S01]  /*a740*/  @!P5 IMAD.MOV R95, RZ, RZ, -R95 ;  /* 0x000000ffff5fd224 */ /* 0x000fe200078e0a5f */
[----:B------:R-:W-:Y:S01]  /*a750*/  ISETP.GE.AND P5, PT, R13, RZ, PT ;  /* 0x000000ff0d00720c */ /* 0x000fe20003fa6270 */
[----:B------:R-:W-:Y:S01]  /*a760*/  @!P2 IMAD.IADD R159, R159, 0x1, -R0 ;  /* 0x000000019f9fa824 */ /* 0x000fe200078e0a00 */
[----:B------:R-:W-:Y:S01]  /*a770*/  IABS R207, R249 ;  /* 0x000000f900cf7213 */ /* 0x000fe20000000000 */
[----:B------:R-:W-:Y:S02]  /*a780*/  IMAD.MOV R10, RZ, RZ, -R10 ;  /* 0x000000ffff0a7224 */ /* 0x000fe400078e0a0a */
[--C-:B------:R-:W-:Y:S02]  /*a790*/  @!P6 IMAD.IADD R143, R143, 0x1, -R0.reuse ;  /* 0x000000018f8fe824 */ /* 0x100fe400078e0a00 */
[----:B------:R-:W-:Y:S01]  /*a7a0*/  @!P3 IMAD.IADD R175, R175, 0x1, -R0 ;  /* 0x00000001afafb824 */ /* 0x000fe200078e0a00 */
[C---:B------:R-:W-:Y:S01]  /*a7b0*/  ISETP.GT.U32.AND P3, PT, R0.reuse, R159, PT ;  /* 0x0000009f0000720c */ /* 0x040fe20003f64070 */
[----:B------:R-:W-:-:S02]  /*a7c0*/  IMAD R191, R0, R10, R191 ;  /* 0x0000000a00bf7224 */ /* 0x000fc400078e02bf */
[----:B------:R-:W-:Y:S02]  /*a7d0*/  VIADD R132, R13, 0x2e ;  /* 0x0000002e0d847836 */ /* 0x000fe40000000000 */
[----:B------:R-:W-:Y:S01]  /*a7e0*/  IMAD.HI.U32 R10, R4, R207, RZ ;  /* 0x000000cf040a7227 */ /* 0x000fe200078e00ff */
[----:B------:R-:W-:-:S03]  /*a7f0*/  ISETP.GT.U32.AND P6, PT, R0, R143, PT ;  /* 0x0000008f0000720c */ /* 0x000fc60003fc4070 */
[----:B------:R-:W-:Y:S02]  /*a800*/  @!P1 IMAD.IADD R240, R240, 0x1, -R0 ;  /* 0x00000001f0f09824 */ /* 0x000fe400078e0a00 */
[----:B------:R-:W-:Y:S02]  /*a810*/  IMAD.MOV.U32 R131, RZ, RZ, R132 ;  /* 0x000000ffff837224 */ /* 0x000fe400078e0084 */
[----:B------:R-:W-:Y:S02]  /*a820*/  IMAD.MOV R10, RZ, RZ, -R10 ;  /* 0x000000ffff0a7224 */ /* 0x000fe400078e0a0a */
[----:B------:R-:W-:Y:S01]  /*a830*/  @!P5 IMAD.MOV R111, RZ, RZ, -R111 ;  /* 0x000000ffff6fd224 */ /* 0x000fe200078e0a6f */
[C---:B------:R-:W-:Y:S01]  /*a840*/  ISETP.GT.U32.AND P5, PT, R0.reuse, R240, PT ;  /* 0x000000f00000720c */ /* 0x040fe20003fa4070 */
[----:B------:R-:W-:Y:S01]  /*a850*/  IMAD R207, R0, R10, R207 ;  /* 0x0000000a00cf7224 */ /* 0x000fe200078e02cf */
[----:B------:R-:W-:Y:S01]  /*a860*/  IABS R222, R131 ;  /* 0x0000008300de7213 */ /* 0x000fe20000000000 */
[----:B------:R-:W-:Y:S01]  /*a870*/  @!P3 IMAD.IADD R159, R159, 0x1, -R0 ;  /* 0x000000019f9fb824 */ /* 0x000fe200078e0a00 */
[----:B------:R-:W-:-:S02]  /*a880*/  ISETP.GE.AND P0, PT, R140, RZ, PT ;  /* 0x000000ff8c00720c */ /* 0x000fc40003f06270 */
[----:B------:R-:W-:Y:S01]  /*a890*/  ISETP.GT.U32.AND P3, PT, R0, R207, PT ;  /* 0x000000cf0000720c */ /* 0x000fe20003f64070 */
[----:B------:R-:W-:Y:S01]  /*a8a0*/  IMAD.HI.U32 R5, R4, R222, RZ ;  /* 0x000000de04057227 */ /* 0x000fe200078e00ff */
[----:B------:R-:W-:Y:S02]  /*a8b0*/  ISETP.GE.AND P4, PT, R146, RZ, PT ;  /* 0x000000ff9200720c */ /* 0x000fe40003f86270 */
[----:B------:R-:W-:Y:S01]  /*a8c0*/  ISETP.GE.AND P1, PT, R53, RZ, PT ;  /* 0x000000ff3500720c */ /* 0x000fe20003f26270 */
[--C-:B------:R-:W-:Y:S01]  /*a8d0*/  @!P6 IMAD.IADD R143, R143, 0x1, -R0.reuse ;  /* 0x000000018f8fe824 */ /* 0x100fe200078e0a00 */
[----:B------:R-:W-:Y:S01]  /*a8e0*/  ISETP.GE.AND P6, PT, R237, RZ, PT ;  /* 0x000000ffed00720c */ /* 0x000fe20003fc6270 */
[----:B------:R-:W-:Y:S01]  /*a8f0*/  IMAD.MOV R5, RZ, RZ, -R5 ;  /* 0x000000ffff057224 */ /* 0x000fe200078e0a05 */
[----:B------:R-:W-:Y:S01]  /*a900*/  IABS R237, R251 ;  /* 0x000000fb00ed7213 */ /* 0x000fe20000000000 */
[----:B------:R-:W-:Y:S02]  /*a910*/  VIADD R62, R13, 0x28 ;  /* 0x000000280d3e7836 */ /* 0x000fe40000000000 */
[----:B------:R-:W-:-:S02]  /*a920*/  @!P5 IMAD.IADD R240, R240, 0x1, -R0 ;  /* 0x00000001f0f0d824 */ /* 0x000fc400078e0a00 */
[----:B------:R-:W-:Y:S02]  /*a930*/  VIADD R252, R13, 0x2c ;  /* 0x0000002c0dfc7836 */ /* 0x000fe40000000000 */
[----:B------:R-:W-:Y:S02]  /*a940*/  IMAD R222, R0, R5, R222 ;  /* 0x0000000500de7224 */ /* 0x000fe400078e02de */
[----:B------:R-:W-:Y:S01]  /*a950*/  IMAD.HI.U32 R5, R4, R237, RZ ;  /* 0x000000ed04057227 */ /* 0x000fe200078e00ff */
[----:B------:R-:W-:-:S03]  /*a960*/  IABS R10, R252 ;  /* 0x000000fc000a7213 */ /* 0x000fc60000000000 */
[----:B------:R-:W-:Y:S02]  /*a970*/  IMAD.MOV.U32 R155, RZ, RZ, R62 ;  /* 0x000000ffff9b7224 */ /* 0x000fe400078e003e */
[----:B------:R-:W-:Y:S01]  /*a980*/  @!P0 IMAD.MOV R240, RZ, RZ, -R240 ;  /* 0x000000fffff08224 */ /* 0x000fe200078e0af0 */
[----:B------:R-:W-:Y:S01]  /*a990*/  ISETP.GT.U32.AND P0, PT, R0, R175, PT ;  /* 0x000000af0000720c */ /* 0x000fe20003f04070 */
[C---:B------:R-:W-:Y:S02]  /*a9a0*/  VIADD R66, R13.reuse, 0x26 ;  /* 0x000000260d427836 */ /* 0x040fe40000000000 */
[----:B------:R-:W-:Y:S02]  /*a9b0*/  VIADD R52, R13, 0x2b ;  /* 0x0000002b0d347836 */ /* 0x000fe40000000000 */
[----:B------:R-:W-:Y:S02]  /*a9c0*/  @!P3 IMAD.IADD R207, R207, 0x1, -R0 ;  /* 0x00000001cfcfb824 */ /* 0x000fe400078e0a00 */
[----:B------:R-:W-:Y:S01]  /*a9d0*/  @!P4 IMAD.MOV R143, RZ, RZ, -R143 ;  /* 0x000000ffff8fc224 */ /* 0x000fe200078e0a8f */
[----:B------:R-:W-:Y:S01]  /*a9e0*/  ISETP.GE.AND P4, PT, R249, RZ, PT ;  /* 0x000000fff900720c */ /* 0x000fe20003f86270 */
[----:B------:R-:W-:-:S02]  /*a9f0*/  IMAD.MOV R5, RZ, RZ, -R5 ;  /* 0x000000ffff057224 */ /* 0x000fc400078e0a05 */
[----:B------:R-:W-:Y:S02]  /*aa00*/  IMAD.MOV.U32 R249, RZ, RZ, R155 ;  /* 0x000000fffff97224 */ /* 0x000fe400078e009b */
[----:B------:R-:W-:Y:S01]  /*aa10*/  IMAD.MOV.U32 R155, RZ, RZ, R66 ;  /* 0x000000ffff9b7224 */ /* 0x000fe200078e0042 */
[----:B------:R-:W-:Y:S01]  /*aa20*/  IABS R66, R52 ;  /* 0x0000003400427213 */ /* 0x000fe20000000000 */
[----:B------:R-:W-:Y:S01]  /*aa30*/  @!P1 IMAD.MOV R159, RZ, RZ, -R159 ;  /* 0x000000ffff9f9224 */ /* 0x000fe200078e0a9f */
[C---:B------:R-:W-:Y:S01]  /*aa40*/  ISETP.GT.U32.AND P1, PT, R0.reuse, R207, PT ;  /* 0x000000cf0000720c */ /* 0x040fe20003f24070 */
[----:B------:R-:W-:Y:S02]  /*aa50*/  IMAD R237, R0, R5, R237 ;  /* 0x0000000500ed7224 */ /* 0x000fe400078e02ed */
[----:B------:R-:W-:-:S04]  /*aa60*/  IMAD.HI.U32 R5, R4, R10, RZ ;  /* 0x0000000a04057227 */ /* 0x000fc800078e00ff */
[----:B------:R-:W-:-:S04]  /*aa70*/  IMAD.HI.U32 R11, R4, R66, RZ ;  /* 0x00000042040b7227 */ /* 0x000fc800078e00ff */
[----:B------:R-:W-:Y:S02]  /*aa80*/  IMAD.MOV R5, RZ, RZ, -R5 ;  /* 0x000000ffff057224 */ /* 0x000fe400078e0a05 */
[----:B------:R-:W-:Y:S01]  /*aa90*/  @!P0 IMAD.IADD R175, R175, 0x1, -R0 ;  /* 0x00000001afaf8824 */ /* 0x000fe200078e0a00 */
[C---:B------:R-:W-:Y:S01]  /*aaa0*/  ISETP.GT.U32.AND P0, PT, R0.reuse, R222, PT ;  /* 0x000000de0000720c */ /* 0x040fe20003f04070 */
[----:B------:R-:W-:Y:S02]  /*aab0*/  IMAD.MOV R11, RZ, RZ, -R11 ;  /* 0x000000ffff0b7224 */ /* 0x000fe400078e0a0b */
[C---:B------:R-:W-:Y:S02]  /*aac0*/  IMAD R10, R0.reuse, R5, R10 ;  /* 0x00000005000a7224 */ /* 0x040fe400078e020a */
[C---:B------:R-:W-:Y:S02]  /*aad0*/  IMAD R66, R0.reuse, R11, R66 ;  /* 0x0000000b00427224 */ /* 0x040fe400078e0242 */
[----:B------:R-:W-:Y:S01]  /*aae0*/  @!P1 IMAD.IADD R207, R207, 0x1, -R0 ;  /* 0x00000001cfcf9824 */ /* 0x000fe200078e0a00 */
[----:B------:R-:W-:-:S03]  /*aaf0*/  ISETP.GT.U32.AND P1, PT, R0, R10, PT ;  /* 0x0000000a0000720c */ /* 0x000fc60003f24070 */
[----:B------:R-:W-:Y:S01]  /*ab00*/  @!P4 IMAD.MOV R207, RZ, RZ, -R207 ;  /* 0x000000ffffcfc224 */ /* 0x000fe200078e0acf */
[----:B------:R-:W-:Y:S01]  /*ab10*/  ISETP.GT.U32.AND P4, PT, R0, R66, PT ;  /* 0x000000420000720c */ /* 0x000fe20003f84070 */
[----:B------:R-:W-:Y:S02]  /*ab20*/  @!P0 IMAD.IADD R222, R222, 0x1, -R0 ;  /* 0x00000001dede8824 */ /* 0x000fe400078e0a00 */
[----:B------:R-:W-:-:S03]  /*ab30*/  @!P6 IMAD.MOV R175, RZ, RZ, -R175 ;  /* 0x000000ffffafe224 */ /* 0x000fc600078e0aaf */
[----:B------:R-:W-:Y:S01]  /*ab40*/  ISETP.GT.U32.AND P6, PT, R0, R222, PT ;  /* 0x000000de0000720c */ /* 0x000fe20003fc4070 */
[C---:B------:R-:W-:Y:S02]  /*ab50*/  VIADD R107, R13.reuse, 0x29 ;  /* 0x000000290d6b7836 */ /* 0x040fe40000000000 */
[--C-:B------:R-:W-:Y:S02]  /*ab60*/  @!P1 IMAD.IADD R10, R10, 0x1, -R0.reuse ;  /* 0x000000010a0a9824 */ /* 0x100fe400078e0a00 */
[----:B------:R-:W-:Y:S02]  /*ab70*/  IMAD.MOV.U32 R51, RZ, RZ, R107 ;  /* 0x000000ffff337224 */ /* 0x000fe400078e006b */
[----:B------:R-:W-:Y:S01]  /*ab80*/  @!P4 IMAD.IADD R66, R66, 0x1, -R0 ;  /* 0x000000014242c824 */ /* 0x000fe200078e0a00 */
[----:B------:R-:W-:Y:S01]  /*ab90*/  ISETP.GT.U32.AND P4, PT, R0, R10, PT ;  /* 0x0000000a0000720c */ /* 0x000fe20003f84070 */
[----:B------:R-:W-:-:S04]  /*aba0*/  VIADD R107, R13, 0x23 ;  /* 0x000000230d6b7836 */ /* 0x000fc80000000000 */
[----:B------:R-:W-:Y:S02]  /*abb0*/  IMAD.MOV.U32 R71, RZ, RZ, R107 ;  /* 0x000000ffff477224 */ /* 0x000fe400078e006b */
[--C-:B------:R-:W-:Y:S01]  /*abc0*/  @!P6 IMAD.IADD R222, R222, 0x1, -R0.reuse ;  /* 0x00000001dedee824 */ /* 0x100fe200078e0a00 */
[----:B------:R-:W-:Y:S01]  /*abd0*/  ISETP.GE.AND P6, PT, R52, RZ, PT ;  /* 0x000000ff3400720c */ /* 0x000fe20003fc6270 */
[----:B------:R-:W-:Y:S01]  /*abe0*/  IMAD.MOV.U32 R52, RZ, RZ, R71 ;  /* 0x000000ffff347224 */ /* 0x000fe200078e0047 */
[----:B------:R-:W-:Y:S01]  /*abf0*/  IABS R5, R51 ;  /* 0x0000003300057213 */ /* 0x000fe20000000000 */
[----:B------:R0:W-:Y:S02]  /*ac00*/  STL [R1+0x1e58], R13 ;  /* 0x001e580d01007387 */ /* 0x0001e40000100800 */
[----:B------:R-:W-:Y:S01]  /*ac10*/  @!P4 IMAD.IADD R10, R10, 0x1, -R0 ;  /* 0x000000010a0ac824 */ /* 0x000fe200078e0a00 */
[----:B------:R-:W-:Y:S01]  /*ac20*/  ISETP.GE.AND P4, PT, R51, RZ, PT ;  /* 0x000000ff3300720c */ /* 0x000fe20003f86270 */
[----:B------:R-:W-:-:S02]  /*ac30*/  IMAD.MOV.U32 R51, RZ, RZ, R52 ;  /* 0x000000ffff337224 */ /* 0x000fc400078e0034 */
[----:B------:R-:W2:Y:S01]  /*ac40*/  LDL.LU R52, [R1+0x1bc] ;  /* 0x0001bc0001347983 */ /* 0x000ea20000300800 */
[C---:B------:R-:W-:Y:S02]  /*ac50*/  ISETP.GT.U32.AND P5, PT, R0.reuse, R191, PT ;  /* 0x000000bf0000720c */ /* 0x040fe40003fa4070 */
[----:B------:R-:W-:-:S11]  /*ac60*/  ISETP.GT.U32.AND P3, PT, R0, R237, PT ;  /* 0x000000ed0000720c */ /* 0x000fd60003f64070 */
[----:B------:R-:W-:-:S05]  /*ac70*/  @!P5 IMAD.IADD R191, R191, 0x1, -R0 ;  /* 0x00000001bfbfd824 */ /* 0x000fca00078e0a00 */
[----:B------:R-:W-:Y:S01]  /*ac80*/  ISETP.GT.U32.AND P5, PT, R0, R191, PT ;  /* 0x000000bf0000720c */ /* 0x000fe20003fa4070 */
[----:B------:R-:W-:Y:S02]  /*ac90*/  VIADD R62, R13, 0x2a ;  /* 0x0000002a0d3e7836 */ /* 0x000fe40000000000 */
[----:B------:R-:W-:-:S10]  /*aca0*/  @!P3 IMAD.IADD R237, R237, 0x1, -R0 ;  /* 0x00000001ededb824 */ /* 0x000fd400078e0a00 */
[----:B------:R-:W-:Y:S01]  /*acb0*/  @!P5 IMAD.IADD R191, R191, 0x1, -R0 ;  /* 0x00000001bfbfd824 */ /* 0x000fe200078e0a00 */
[----:B------:R-:W-:Y:S02]  /*acc0*/  ISETP.GE.AND P5, PT, R131, RZ, PT ;  /* 0x000000ff8300720c */ /* 0x000fe40003fa6270 */
[----:B------:R-:W-:Y:S02]  /*acd0*/  IABS R131, R62 ;  /* 0x0000003e00837213 */ /* 0x000fe40000000000 */
[----:B------:R-:W-:-:S03]  /*ace0*/  ISETP.GT.U32.AND P3, PT, R0, R237, PT ;  /* 0x000000ed0000720c */ /* 0x000fc60003f64070 */
[----:B------:R-:W-:-:S04]  /*acf0*/  IMAD.HI.U32 R11, R4, R131, RZ ;  /* 0x00000083040b7227 */ /* 0x000fc800078e00ff */
[----:B------:R-:W-:-:S04]  /*ad00*/  IMAD.MOV R11, RZ, RZ, -R11 ;  /* 0x000000ffff0b7224 */ /* 0x000fc800078e0a0b */
[----:B------:R-:W-:Y:S02]  /*ad10*/  IMAD R131, R0, R11, R131 ;  /* 0x0000000b00837224 */ /* 0x000fe400078e0283 */
[----:B------:R-:W-:-:S03]  /*ad20*/  @!P3 IMAD.IADD R237, R237, 0x1, -R0 ;  /* 0x00000001ededb824 */ /* 0x000fc600078e0a00 */
[----:B------:R-:W-:Y:S01]  /*ad30*/  ISETP.GT.U32.AND P3, PT, R0, R131, PT ;  /* 0x000000830000720c */ /* 0x000fe20003f64070 */
[----:B------:R-:W-:Y:S01]  /*ad40*/  IMAD.HI.U32 R11, R4, R5, RZ ;  /* 0x00000005040b7227 */ /* 0x000fe200078e00ff */
[----:B------:R-:W-:-:S03]  /*ad50*/  IABS R20, R249 ;  /* 0x000000f900147213 */ /* 0x000fc60000000000 */
[----:B------:R-:W-:-:S04]  /*ad60*/  IMAD.MOV R11, RZ, RZ, -R11 ;  /* 0x000000ffff0b7224 */ /* 0x000fc800078e0a0b */
[----:B------:R-:W-:Y:S02]  /*ad70*/  IMAD R194, R0, R11, R5 ;  /* 0x0000000b00c27224 */ /* 0x000fe400078e0205 */
[----:B------:R-:W-:-:S04]  /*ad80*/  IMAD.HI.U32 R5, R4, R20, RZ ;  /* 0x0000001404057227 */ /* 0x000fc800078e00ff */
[----:B------:R-:W-:Y:S01]  /*ad90*/  @!P3 IMAD.IADD R131, R131, 0x1, -R0 ;  /* 0x000000018383b824 */ /* 0x000fe200078e0a00 */
[----:B------:R-:W-:Y:S01]  /*ada0*/  ISETP.GT.U32.AND P3, PT, R0, R66, PT ;  /* 0x000000420000720c */ /* 0x000fe20003f64070 */
[----:B------:R-:W-:Y:S02]  /*adb0*/  VIADD R67, R13, 0x27 ;  /* 0x000000270d437836 */ /* 0x000fe40000000000 */
[----:B------:R-:W-:Y:S01]  /*adc0*/  IMAD.MOV R5, RZ, RZ, -R5 ;  /* 0x000000ffff057224 */ /* 0x000fe200078e0a05 */
[----:B------:R-:W-:Y:S02]  /*add0*/  ISETP.GE.AND P0, PT, R251, RZ, PT ;  /* 0x000000fffb00720c */ /* 0x000fe40003f06270 */
[----:B------:R-:W-:Y:S01]  /*ade0*/  ISETP.GE.AND P1, PT, R62, RZ, PT ;  /* 0x000000ff3e00720c */ /* 0x000fe20003f26270 */
[----:B------:R-:W-:Y:S01]  /*adf0*/  IMAD R20, R0, R5, R20 ;  /* 0x0000000500147224 */ /* 0x000fe200078e0214 */
[----:B------:R-:W-:Y:S02]  /*ae00*/  IABS R62, R67 ;  /* 0x00000043003e7213 */ /* 0x000fe40000000000 */
[----:B------:R-:W-:-:S03]  /*ae10*/  ISETP.GE.AND P2, PT, R250, RZ, PT ;  /* 0x000000fffa00720c */ /* 0x000fc60003f46270 */
[----:B------:R-:W-:Y:S01]  /*ae20*/  @!P3 IMAD.IADD R66, R66, 0x1, -R0 ;  /* 0x000000014242b824 */ /* 0x000fe200078e0a00 */
[----:B------:R-:W-:Y:S01]  /*ae30*/  ISETP.GT.U32.AND P3, PT, R0, R20, PT ;  /* 0x000000140000720c */ /* 0x000fe20003f64070 */
[----:B------:R-:W-:-:S04]  /*ae40*/  IMAD.HI.U32 R16, R4, R62, RZ ;  /* 0x0000003e04107227 */ /* 0x000fc800078e00ff */
[----:B------:R-:W-:Y:S02]  /*ae50*/  IMAD.MOV R16, RZ, RZ, -R16 ;  /* 0x000000ffff107224 */ /* 0x000fe400078e0a10 */
[----:B------:R-:W-:Y:S01]  /*ae60*/  @!P0 IMAD.MOV R237, RZ, RZ, -R237 ;  /* 0x000000ffffed8224 */ /* 0x000fe200078e0aed */
[C---:B------:R-:W-:Y:S01]  /*ae70*/  ISETP.GT.U32.AND P0, PT, R0.reuse, R194, PT ;  /* 0x000000c20000720c */ /* 0x040fe20003f04070 */
[----:B------:R-:W-:Y:S02]  /*ae80*/  VIADD R78, R13, 0x21 ;  /* 0x000000210d4e7836 */ /* 0x000fe40000000000 */
[----:B------:R-:W-:Y:S02]  /*ae90*/  IMAD R62, R0, R16, R62 ;  /* 0x00000010003e7224 */ /* 0x000fe400078e023e */
[----:B------:R-:W-:Y:S01]  /*aea0*/  @!P2 IMAD.MOV R191, RZ, RZ, -R191 ;  /* 0x000000ffffbfa224 */ /* 0x000fe200078e0abf */
[----:B------:R-:W-:Y:S01]  /*aeb0*/  ISETP.GE.AND P2, PT, R252, RZ, PT ;  /* 0x000000fffc00720c */ /* 0x000fe20003f46270 */
[----:B------:R-:W-:-:S02]  /*aec0*/  IMAD.MOV.U32 R75, RZ, RZ, R78 ;  /* 0x000000ffff4b7224 */ /* 0x000fc400078e004e */
[----:B------:R-:W-:Y:S01]  /*aed0*/  @!P3 IMAD.IADD R20, R20, 0x1, -R0 ;  /* 0x000000011414b824 */ /* 0x000fe200078e0a00 */
[----:B------:R-:W-:Y:S01]  /*aee0*/  ISETP.GT.U32.AND P3, PT, R0, R62, PT ;  /* 0x0000003e0000720c */ /* 0x000fe20003f64070 */
[C---:B------:R-:W-:Y:S02]  /*aef0*/  VIADD R146, R13.reuse, 0x1b ;  /* 0x0000001b0d927836 */ /* 0x040fe40000000000 */
[C---:B------:R-:W-:Y:S02]  /*af00*/  VIADD R78, R13.reuse, 0x25 ;  /* 0x000000250d4e7836 */ /* 0x040fe40000000000 */
[----:B------:R-:W-:Y:S02]  /*af10*/  IMAD.MOV.U32 R114, RZ, RZ, R146 ;  /* 0x000000ffff727224 */ /* 0x000fe400078e0092 */
[----:B------:R-:W-:Y:S01]  /*af20*/  VIADD R146, R13, 0x24 ;  /* 0x000000240d927836 */ /* 0x000fe20000000000 */
[----:B------:R-:W-:Y:S01]  /*af30*/  IABS R71, R78 ;  /* 0x0000004e00477213 */ /* 0x000fe20000000000 */
[----:B------:R-:W-:-:S02]  /*af40*/  @!P0 IMAD.IADD R194, R194, 0x1, -R0 ;  /* 0x00000001c2c28824 */ /* 0x000fc400078e0a00 */
[----:B------:R-:W-:Y:S02]  /*af50*/  IMAD.MOV.U32 R98, RZ, RZ, R146 ;  /* 0x000000ffff627224 */ /* 0x000fe400078e0092 */
[----:B------:R-:W-:-:S04]  /*af60*/  IMAD.HI.U32 R5, R4, R71, RZ ;  /* 0x0000004704057227 */ /* 0x000fc800078e00ff */
[----:B------:R-:W-:Y:S01]  /*af70*/  @!P2 IMAD.MOV R10, RZ, RZ, -R10 ;  /* 0x000000ffff0aa224 */ /* 0x000fe200078e0a0a */
[----:B------:R-:W-:Y:S01]  /*af80*/  ISETP.GT.U32.AND P2, PT, R0, R194, PT ;  /* 0x000000c20000720c */ /* 0x000fe20003f44070 */
[----:B------:R-:W-:Y:S01]  /*af90*/  @!P3 IMAD.IADD R62, R62, 0x1, -R0 ;  /* 0x000000013e3eb824 */ /* 0x000fe200078e0a00 */
[----:B------:R-:W-:Y:S01]  /*afa0*/  IABS R16, R98 ;  /* 0x0000006200107213 */ /* 0x000fe20000000000 */
[----:B------:R-:W-:-:S03]  /*afb0*/  IMAD.MOV R5, RZ, RZ, -R5 ;  /* 0x000000ffff057224 */ /* 0x000fc600078e0a05 */
[C---:B------:R-:W-:Y:S01]  /*afc0*/  ISETP.GT.U32.AND P3, PT, R0.reuse, R62, PT ;  /* 0x0000003e0000720c */ /* 0x040fe20003f64070 */
[----:B------:R-:W-:Y:S02]  /*afd0*/  IMAD R71, R0, R5, R71 ;  /* 0x0000000500477224 */ /* 0x000fe400078e0247 */
[----:B------:R-:W-:-:S04]  /*afe0*/  IMAD.HI.U32 R5, R4, R16, RZ ;  /* 0x0000001004057227 */ /* 0x000fc800078e00ff */
[----:B------:R-:W-:Y:S02]  /*aff0*/  IMAD.MOV R5, RZ, RZ, -R5 ;  /* 0x000000ffff057224 */ /* 0x000fe400078e0a05 */
[----:B------:R-:W-:Y:S01]  /*b000*/  @!P2 IMAD.IADD R194, R194, 0x1, -R0 ;  /* 0x00000001c2c2a824 */ /* 0x000fe200078e0a00 */
[C---:B------:R-:W-:Y:S01]  /*b010*/  ISETP.GT.U32.AND P2, PT, R0.reuse, R71, PT ;  /* 0x000000470000720c */ /* 0x040fe20003f44070 */
[C---:B------:R-:W-:Y:S02]  /*b020*/  VIADD R132, R13.reuse, 0x1c ;  /* 0x0000001c0d847836 */ /* 0x040fe40000000000 */
[----:B------:R-:W-:Y:S02]  /*b030*/  IMAD R16, R0, R5, R16 ;  /* 0x0000000500107224 */ /* 0x000fe400078e0210 */
[----:B------:R-:W-:Y:S02]  /*b040*/  IMAD.MOV.U32 R99, RZ, RZ, R132 ;  /* 0x000000ffff637224 */ /* 0x000fe400078e0084 */
[----:B------:R-:W-:Y:S01]  /*b050*/  @!P3 IMAD.IADD R62, R62, 0x1, -R0 ;  /* 0x000000013e3eb824 */ /* 0x000fe200078e0a00 */
[----:B------:R-:W-:Y:S01]  /*b060*/  ISETP.GT.U32.AND P3, PT, R0, R16, PT ;  /* 0x000000100000720c */ /* 0x000fe20003f64070 */
[C---:B------:R-:W-:Y:S01]  /*b070*/  VIADD R132, R13.reuse, 0x1f ;  /* 0x0000001f0d847836 */ /* 0x040fe20000000000 */
[----:B------:R-:W-:Y:S01]  /*b080*/  IABS R34, R155 ;  /* 0x0000009b00227213 */ /* 0x000fe20000000000 */
[----:B------:R-:W-:-:S02]  /*b090*/  VIADD R140, R13, 0x1e ;  /* 0x0000001e0d8c7836 */ /* 0x000fc40000000000 */
[----:B------:R-:W-:Y:S01]  /*b0a0*/  IMAD.MOV.U32 R87, RZ, RZ, R132 ;  /* 0x000000ffff577224 */ /* 0x000fe200078e0084 */
[----:B------:R-:W-:Y:S01]  /*b0b0*/  ISETP.GE.AND P0, PT, R67, RZ, PT ;  /* 0x000000ff4300720c */ /* 0x000fe20003f06270 */
[----:B------:R-:W-:Y:S02]  /*b0c0*/  IMAD.MOV.U32 R138, RZ, RZ, R140 ;  /* 0x000000ffff8a7224 */ /* 0x000fe400078e008c */
[----:B------:R-:W-:-:S04]  /*b0d0*/  IMAD.HI.U32 R11, R4, R34, RZ ;  /* 0x00000022040b7227 */ /* 0x000fc800078e00ff */
[----:B------:R-:W-:Y:S02]  /*b0e0*/  IMAD.MOV.U32 R67, RZ, RZ, R75 ;  /* 0x000000ffff437224 */ /* 0x000fe400078e004b */
[----:B------:R-:W-:Y:S02]  /*b0f0*/  IMAD.MOV.U32 R75, RZ, RZ, R87 ;  /* 0x000000ffff4b7224 */ /* 0x000fe400078e0057 */
[----:B------:R-:W-:Y:S02]  /*b100*/  @!P2 IMAD.IADD R71, R71, 0x1, -R0 ;  /* 0x000000014747a824 */ /* 0x000fe400078e0a00 */
[----:B------:R-:W-:Y:S01]  /*b110*/  IMAD.MOV.U32 R87, RZ, RZ, R138 ;  /* 0x000000ffff577224 */ /* 0x000fe200078e008a */
[----:B------:R-:W-:Y:S01]  /*b120*/  IABS R138, R51 ;  /* 0x00000033008a7213 */ /* 0x000fe20000000000 */
[----:B------:R-:W-:Y:S02]  /*b130*/  VIADD R140, R13, 0x1d ;  /* 0x0000001d0d8c7836 */ /* 0x000fe40000000000 */
[----:B------:R-:W-:Y:S01]  /*b140*/  IMAD.MOV R11, RZ, RZ, -R11 ;  /* 0x000000ffff0b7224 */ /* 0x000fe200078e0a0b */
[----:B------:R-:W-:Y:S01]  /*b150*/  ISETP.GT.U32.AND P2, PT, R0, R71, PT ;  /* 0x000000470000720c */ /* 0x000fe20003f44070 */
[----:B------:R-:W-:-:S02]  /*b160*/  @!P3 IMAD.IADD R16, R16, 0x1, -R0 ;  /* 0x000000011010b824 */ /* 0x000fc400078e0a00 */
[----:B------:R-:W-:Y:S02]  /*b170*/  IMAD.MOV.U32 R89, RZ, RZ, R140 ;  /* 0x000000ffff597224 */ /* 0x000fe400078e008c */
[----:B------:R-:W-:Y:S02]  /*b180*/  IMAD R34, R0, R11, R34 ;  /* 0x0000000b00227224 */ /* 0x000fe400078e0222 */
[----:B------:R-:W-:-:S04]  /*b190*/  IMAD.HI.U32 R11, R4, R138, RZ ;  /* 0x0000008a040b7227 */ /* 0x000fc800078e00ff */
[----:B------:R-:W-:Y:S01]  /*b1a0*/  @!P4 IMAD.MOV R194, RZ, RZ, -R194 ;  /* 0x000000ffffc2c224 */ /* 0x000fe200078e0ac2 */
[----:B------:R-:W-:Y:S01]  /*b1b0*/  ISETP.GE.AND P4, PT, R78, RZ, PT ;  /* 0x000000ff4e00720c */ /* 0x000fe20003f86270 */
[----:B------:R-:W-:Y:S02]  /*b1c0*/  IMAD.MOV.U32 R78, RZ, RZ, R87 ;  /* 0x000000ffff4e7224 */ /* 0x000fe400078e0057 */
[----:B------:R-:W-:Y:S01]  /*b1d0*/  IMAD.MOV.U32 R87, RZ, RZ, R89 ;  /* 0x000000ffff577224 */ /* 0x000fe200078e0059 */
[----:B------:R-:W-:Y:S01]  /*b1e0*/  IABS R89, R67 ;  /* 0x0000004300597213 */ /* 0x000fe20000000000 */
[----:B------:R-:W-:Y:S02]  /*b1f0*/  VIADD R107, R13, 0x20 ;  /* 0x000000200d6b7836 */ /* 0x000fe40000000000 */
[----:B------:R-:W-:-:S03]  /*b200*/  IMAD.MOV R11, RZ, RZ, -R11 ;  /* 0x000000ffff0b7224 */ /* 0x000fc600078e0a0b */
[----:B------:R-:W-:Y:S01]  /*b210*/  IABS R27, R107 ;  /* 0x0000006b001b7213 */ /* 0x000fe20000000000 */
[----:B------:R-:W-:Y:S02]  /*b220*/  IMAD R138, R0, R11, R138 ;  /* 0x0000000b008a7224 */ /* 0x000fe400078e028a */
[----:B------:R-:W-:-:S04]  /*b230*/  IMAD.HI.U32 R11, R4, R89, RZ ;  /* 0x00000059040b7227 */ /* 0x000fc800078e00ff */
[----:B------:R-:W-:Y:S01]  /*b240*/  @!P2 IMAD.IADD R71, R71, 0x1, -R0 ;  /* 0x000000014747a824 */ /* 0x000fe200078e0a00 */
[----:B------:R-:W-:Y:S01]  /*b250*/  ISETP.GE.AND P2, PT, R98, RZ, PT ;  /* 0x000000ff6200720c */ /* 0x000fe20003f46270 */
[----:B------:R-:W-:Y:S01]  /*b260*/  IMAD.MOV R11, RZ, RZ, -R11 ;  /* 0x000000ffff0b7224 */ /* 0x000fe200078e0a0b */
[----:B------:R-:W-:Y:S01]  /*b270*/  IABS R98, R75 ;  /* 0x0000004b00627213 */ /* 0x000fe20000000000 */
[----:B------:R-:W-:Y:S02]  /*b280*/  @!P0 IMAD.MOV R62, RZ, RZ, -R62 ;  /* 0x000000ffff3e8224 */ /* 0x000fe400078e0a3e */
[----:B------:R-:W-:Y:S02]  /*b290*/  IMAD R89, R0, R11, R89 ;  /* 0x0000000b00597224 */ /* 0x000fe400078e0259 */
[----:B------:R-:W-:-:S04]  /*b2a0*/  IMAD.HI.U32 R11, R4, R98, RZ ;  /* 0x00000062040b7227 */ /* 0x000fc800078e00ff */
[----:B------:R-:W-:-:S04]  /*b2b0*/  IMAD.MOV R11, RZ, RZ, -R11 ;  /* 0x000000ffff0b7224 */ /* 0x000fc800078e0a0b */
[C---:B------:R-:W-:Y:S02]  /*b2c0*/  IMAD R98, R0.reuse, R11, R98 ;  /* 0x0000000b00627224 */ /* 0x040fe400078e0262 */
[----:B------:R-:W-:Y:S01]  /*b2d0*/  @!P5 IMAD.MOV R222, RZ, RZ, -R222 ;  /* 0x000000ffffded224 */ /* 0x000fe200078e0ade */
[----:B------:R-:W-:Y:S02]  /*b2e0*/  ISETP.GT.U32.AND P5, PT, R0, R131, PT ;  /* 0x000000830000720c */ /* 0x000fe40003fa4070 */
[----:B------:R-:W-:Y:S02]  /*b2f0*/  IABS R36, R114 ;  /* 0x0000007200247213 */ /* 0x000fe40000000000 */
[----:B--2---:R-:W-:-:S05]  /*b300*/  IABS R43, R52 ;  /* 0x00000034002b7213 */ /* 0x004fca0000000000 */
[----:B------:R-:W-:-:S04]  /*b310*/  IMAD.HI.U32 R5, R4, R43, RZ ;  /* 0x0000002b04057227 */ /* 0x000fc800078e00ff */
[----:B------:R-:W-:-:S04]  /*b320*/  IMAD.MOV R5, RZ, RZ, -R5 ;  /* 0x000000ffff057224 */ /* 0x000fc800078e0a05 */
[----:B------:R-:W-:-:S05]  /*b330*/  IMAD R43, R0, R5, R43 ;  /* 0x00000005002b7224 */ /* 0x000fca00078e022b */
[----:B------:R-:W-:Y:S01]  /*b340*/  ISETP.GT.U32.AND P3, PT, R0, R43, PT ;  /* 0x0000002b0000720c */ /* 0x000fe20003f64070 */
[----:B------:R-:W-:-:S04]  /*b350*/  IMAD.HI.U32 R5, R4, R27, RZ ;  /* 0x0000001b04057227 */ /* 0x000fc800078e00ff */
[----:B------:R-:W-:-:S08]  /*b360*/  IMAD.MOV R5, RZ, RZ, -R5 ;  /* 0x000000ffff057224 */ /* 0x000fd000078e0a05 */
[----:B------:R-:W-:Y:S01]  /*b370*/  @!P3 IMAD.IADD R43, R43, 0x1, -R0 ;  /* 0x000000012b2bb824 */ /* 0x000fe200078e0a00 */
[----:B------:R-:W-:-:S04]  /*b380*/  ISETP.GT.U32.AND P3, PT, R0, R16, PT ;  /* 0x000000100000720c */ /* 0x000fc80003f64070 */
[C---:B------:R-:W-:Y:S01]  /*b390*/  ISETP.GT.U32.AND P0, PT, R0.reuse, R43, PT ;  /* 0x0000002b0000720c */ /* 0x040fe20003f04070 */
[----:B------:R-:W-:-:S08]  /*b3a0*/  IMAD R27, R0, R5, R27 ;  /* 0x00000005001b7224 */ /* 0x000fd000078e021b */
[----:B------:R-:W-:Y:S01]  /*b3b0*/  @!P3 IMAD.IADD R16, R16, 0x1, -R0 ;  /* 0x000000011010b824 */ /* 0x000fe200078e0a00 */
[----:B------:R-:W-:-:S03]  /*b3c0*/  ISETP.GT.U32.AND P3, PT, R0, R27, PT ;  /* 0x0000001b0000720c */ /* 0x000fc60003f64070 */
[----:B------:R-:W-:Y:S01]  /*b3d0*/  @!P0 IMAD.IADD R43, R43, 0x1, -R0 ;  /* 0x000000012b2b8824 */ /* 0x000fe200078e0a00 */
[----:B------:R-:W-:Y:S01]  /*b3e0*/  ISETP.GT.U32.AND P0, PT, R0, R98, PT ;  /* 0x000000620000720c */ /* 0x000fe20003f04070 */
[----:B------:R-:W-:-:S08]  /*b3f0*/  @!P2 IMAD.MOV R16, RZ, RZ, -R16 ;  /* 0x000000ffff10a224 */ /* 0x000fd000078e0a10 */
[----:B------:R-:W-:-:S04]  /*b400*/  @!P3 IMAD.IADD R27, R27, 0x1, -R0 ;  /* 0x000000011b1bb824 */ /* 0x000fc800078e0a00 */
[--C-:B------:R-:W-:Y:S01]  /*b410*/  @!P0 IMAD.IADD R98, R98, 0x1, -R0.reuse ;  /* 0x0000000162628824 */ /* 0x100fe200078e0a00 */
[----:B------:R-:W-:Y:S02]  /*b420*/  ISETP.GT.U32.AND P0, PT, R0, R27, PT ;  /* 0x0000001b0000720c */ /* 0x000fe40003f04070 */
[----:B------:R-:W-:Y:S01]  /*b430*/  ISETP.GE.AND P2, PT, R107, RZ, PT ;  /* 0x000000ff6b00720c */ /* 0x000fe20003f46270 */
[----:B------:R-:W-:Y:S01]  /*b440*/  @!P5 IMAD.IADD R131, R131, 0x1, -R0 ;  /* 0x000000018383d824 */ /* 0x000fe200078e0a00 */
[----:B------:R-:W-:Y:S02]  /*b450*/  ISETP.GE.AND P5, PT, R249, RZ, PT ;  /* 0x000000fff900720c */ /* 0x000fe40003fa6270 */
[----:B------:R-:W2:Y:S01]  /*b460*/  LDL.LU R249, [R1+0x1ec] ;  /* 0x0001ec0001f97983 */ /* 0x000ea20000300800 */
[----:B------:R-:W-:-:S06]  /*b470*/  ISETP.GE.AND P3, PT, R75, RZ, PT ;  /* 0x000000ff4b00720c */ /* 0x000fcc0003f66270 */
[----:B------:R-:W-:-:S04]  /*b480*/  @!P0 IMAD.IADD R27, R27, 0x1, -R0 ;  /* 0x000000011b1b8824 */ /* 0x000fc800078e0a00 */
[----:B------:R-:W-:Y:S01]  /*b490*/  @!P2 IMAD.MOV R27, RZ, RZ, -R27 ;  /* 0x000000ffff1ba224 */ /* 0x000fe200078e0a1b */
[----:B------:R-:W-:Y:S02]  /*b4a0*/  ISETP.GE.AND P2, PT, R114, RZ, PT ;  /* 0x000000ff7200720c */ /* 0x000fe40003f46270 */
[----:B------:R-:W3:Y:S04]  /*b4b0*/  LDL.LU R114, [R1+0x1f0] ;  /* 0x0001f00001727983 */ /* 0x000ee80000300800 */
[----:B------:R-:W4:Y:S01]  /*b4c0*/  LDL.LU R75, [R1+0x1f4] ;  /* 0x0001f400014b7983 */ /* 0x000f220000300800 */
[----:B------:R-:W-:Y:S01]  /*b4d0*/  @!P1 IMAD.MOV R131, RZ, RZ, -R131 ;  /* 0x000000ffff839224 */ /* 0x000fe200078e0a83 */
[----:B------:R-:W-:Y:S01]  /*b4e0*/  ISETP.GT.U32.AND P1, PT, R0, R34, PT ;  /* 0x000000220000720c */ /* 0x000fe20003f24070 */
[----:B------:R-:W-:-:S12]  /*b4f0*/  @!P6 IMAD.MOV R66, RZ, RZ, -R66 ;  /* 0x000000ffff42e224 */ /* 0x000fd800078e0a42 */
[----:B------:R-:W-:-:S05]  /*b500*/  @!P1 IMAD.IADD R34, R34, 0x1, -R0 ;  /* 0x0000000122229824 */ /* 0x000fca00078e0a00 */
[C---:B------:R-:W-:Y:S02]  /*b510*/  ISETP.GT.U32.AND P1, PT, R0.reuse, R34, PT ;  /* 0x000000220000720c */ /* 0x040fe40003f24070 */
[----:B------:R-:W-:-:S11]  /*b520*/  ISETP.GT.U32.AND P6, PT, R0, R20, PT ;  /* 0x000000140000720c */ /* 0x000fd60003fc4070 */
[--C-:B------:R-:W-:Y:S01]  /*b530*/  @!P1 IMAD.IADD R34, R34, 0x1, -R0.reuse ;  /* 0x0000000122229824 */ /* 0x100fe200078e0a00 */
[----:B------:R-:W-:Y:S01]  /*b540*/  ISETP.GT.U32.AND P1, PT, R0, R138, PT ;  /* 0x0000008a0000720c */ /* 0x000fe20003f24070 */
[----:B------:R-:W-:Y:S01]  /*b550*/  @!P6 IMAD.IADD R20, R20, 0x1, -R0 ;  /* 0x000000011414e824 */ /* 0x000fe200078e0a00 */
[----:B------:R-:W-:Y:S02]  /*b560*/  ISETP.GE.AND P6, PT, R155, RZ, PT ;  /* 0x000000ff9b00720c */ /* 0x000fe40003fc6270 */
[----:B------:R-:W-:Y:S01]  /*b570*/  IABS R5, R78 ;  /* 0x0000004e00057213 */ /* 0x000fe20000000000 */
[----:B------:R-:W-:Y:S01]  /*b580*/  @!P4 IMAD.MOV R71, RZ, RZ, -R71 ;  /* 0x000000ffff47c224 */ /* 0x000fe200078e0a47 */
[----:B------:R-:W-:-:S03]  /*b590*/  ISETP.GE.AND P4, PT, R52, RZ, PT ;  /* 0x000000ff3400720c */ /* 0x000fc60003f86270 */
[----:B------:R-:W-:-:S04]  /*b5a0*/  IMAD.HI.U32 R11, R4, R5, RZ ;  /* 0x00000005040b7227 */ /* 0x000fc800078e00ff */
[----:B------:R-:W-:Y:S01]  /*b5b0*/  @!P1 IMAD.IADD R138, R138, 0x1, -R0 ;  /* 0x000000018a8a9824 */ /* 0x000fe200078e0a00 */
[----:B------:R-:W-:Y:S01]  /*b5c0*/  IABS R107, R87 ;  /* 0x00000057006b7213 */ /* 0x000fe20000000000 */
[----:B------:R-:W-:Y:S02]  /*b5d0*/  @!P5 IMAD.MOV R20, RZ, RZ, -R20 ;  /* 0x000000ffff14d224 */ /* 0x000fe400078e0a14 */
[----:B------:R-:W-:Y:S01]  /*b5e0*/  IMAD.MOV R52, RZ, RZ, -R11 ;  /* 0x000000ffff347224 */ /* 0x000fe200078e0a0b */
[C---:B------:R-:W-:Y:S01]  /*b5f0*/  ISETP.GT.U32.AND P5, PT, R0.reuse, R138, PT ;  /* 0x0000008a0000720c */ /* 0x040fe20003fa4070 */
[----:B------:R-:W-:Y:S01]  /*b600*/  @!P6 IMAD.MOV R34, RZ, RZ, -R34 ;  /* 0x000000ffff22e224 */ /* 0x000fe200078e0a22 */
[----:B------:R-:W-:Y:S01]  /*b610*/  ISETP.GE.AND P1, PT, R51, RZ, PT ;  /* 0x000000ff3300720c */ /* 0x000fe20003f26270 */
[C---:B------:R-:W-:Y:S01]  /*b620*/  IMAD R52, R0.reuse, R52, R5 ;  /* 0x0000003400347224 */ /* 0x040fe200078e0205 */
[----:B------:R-:W-:Y:S01]  /*b630*/  ISETP.GT.U32.AND P6, PT, R0, R89, PT ;  /* 0x000000590000720c */ /* 0x000fe20003fc4070 */
[----:B------:R-:W-:-:S04]  /*b640*/  IMAD.HI.U32 R5, R4, R107, RZ ;  /* 0x0000006b04057227 */ /* 0x000fc800078e00ff */
[----:B------:R-:W-:-:S04]  /*b650*/  IMAD.MOV R5, RZ, RZ, -R5 ;  /* 0x000000ffff057224 */ /* 0x000fc800078e0a05 */
[--C-:B------:R-:W-:Y:S02]  /*b660*/  @!P5 IMAD.IADD R138, R138, 0x1, -R0.reuse ;  /* 0x000000018a8ad824 */ /* 0x100fe400078e0a00 */
[C---:B------:R-:W-:Y:S01]  /*b670*/  IMAD R107, R0.reuse, R5, R107 ;  /* 0x00000005006b7224 */ /* 0x040fe200078e026b */
[----:B------:R-:W-:Y:S01]  /*b680*/  IABS R11, R99 ;  /* 0x00000063000b7213 */ /* 0x000fe20000000000 */
[----:B------:R-:W-:Y:S02]  /*b690*/  @!P6 IMAD.IADD R89, R89, 0x1, -R0 ;  /* 0x000000015959e824 */ /* 0x000fe400078e0a00 */
[----:B------:R-:W-:Y:S01]  /*b6a0*/  @!P1 IMAD.MOV R138, RZ, RZ, -R138 ;  /* 0x000000ffff8a9224 */ /* 0x000fe200078e0a8a */
[C---:B------:R-:W-:Y:S02]  /*b6b0*/  ISETP.GT.U32.AND P1, PT, R0.reuse, R98, PT ;  /* 0x000000620000720c */ /* 0x040fe40003f24070 */
[----:B------:R-:W-:Y:S01]  /*b6c0*/  ISETP.GT.U32.AND P0, PT, R0, R107, PT ;  /* 0x0000006b0000720c */ /* 0x000fe20003f04070 */
[----:B------:R-:W-:Y:S01]  /*b6d0*/  IMAD.HI.U32 R5, R4, R11, RZ ;  /* 0x0000000b04057227 */ /* 0x000fe200078e00ff */
[----:B------:R-:W-:-:S02]  /*b6e0*/  ISETP.GT.U32.AND P6, PT, R0, R89, PT ;  /* 0x000000590000720c */ /* 0x000fc40003fc4070 */
[----:B------:R-:W-:Y:S01]  /*b6f0*/  ISETP.GE.AND P5, PT, R67, RZ, PT ;  /* 0x000000ff4300720c */ /* 0x000fe20003fa6270 */
[----:B------:R-:W-:-:S04]  /*b700*/  IMAD.MOV R5, RZ, RZ, -R5 ;  /* 0x000000ffff057224 */ /* 0x000fc800078e0a05 */
[----:B------:R-:W-:Y:S02]  /*b710*/  IMAD R11, R0, R5, R11 ;  /* 0x00000005000b7224 */ /* 0x000fe400078e020b */
[--C-:B------:R-:W-:Y:S02]  /*b720*/  @!P1 IMAD.IADD R98, R98, 0x1, -R0.reuse ;  /* 0x0000000162629824 */ /* 0x100fe400078e0a00 */
[--C-:B------:R-:W-:Y:S02]  /*b730*/  @!P0 IMAD.IADD R107, R107, 0x1, -R0.reuse ;  /* 0x000000016b6b8824 */ /* 0x100fe400078e0a00 */
[----:B------:R-:W-:Y:S02]  /*b740*/  @!P6 IMAD.IADD R89, R89, 0x1, -R0 ;  /* 0x000000015959e824 */ /* 0x000fe400078e0a00 */
[----:B------:R-:W-:Y:S01]  /*b750*/  @!P3 IMAD.MOV R98, RZ, RZ, -R98 ;  /* 0x000000ffff62b224 */ /* 0x000fe200078e0a62 */
[C---:B------:R-:W-:Y:S02]  /*b760*/  ISETP.GT.U32.AND P0, PT, R0.reuse, R107, PT ;  /* 0x0000006b0000720c */ /* 0x040fe40003f04070 */
[C---:B------:R-:W-:Y:S01]  /*b770*/  ISETP.GT.U32.AND P3, PT, R0.reuse, R11, PT ;  /* 0x0000000b0000720c */ /* 0x040fe20003f64070 */
[----:B------:R-:W-:Y:S01]  /*b780*/  @!P5 IMAD.MOV R89, RZ, RZ, -R89 ;  /* 0x000000ffff59d224 */ /* 0x000fe200078e0a59 */
[----:B------:R-:W-:Y:S01]  /*b790*/  ISETP.GE.AND P5, PT, R87, RZ, PT ;  /* 0x000000ff5700720c */ /* 0x000fe20003fa6270 */
[C---:B------:R-:W-:Y:S01]  /*b7a0*/  VIADD R105, R13.reuse, 0x1a ;  /* 0x0000001a0d697836 */ /* 0x040fe20000000000 */
[----:B------:R-:W-:Y:S01]  /*b7b0*/  ISETP.GT.U32.AND P6, PT, R0, R52, PT ;  /* 0x000000340000720c */ /* 0x000fe20003fc4070 */
[----:B------:R-:W-:-:S02]  /*b7c0*/  VIADD R132, R13, 0x19 ;  /* 0x000000190d847836 */ /* 0x000fc40000000000 */
[C---:B------:R-:W-:Y:S01]  /*b7d0*/  IMAD.HI.U32 R18, R4.reuse, R36, RZ ;  /* 0x0000002404127227 */ /* 0x040fe200078e00ff */
[----:B------:R-:W-:Y:S01]  /*b7e0*/  IABS R67, R105 ;  /* 0x0000006900437213 */ /* 0x000fe20000000000 */
[----:B------:R-:W2:Y:S02]  /*b7f0*/  LDL.LU R87, [R1+0x1f8] ;  /* 0x0001f80001577983 */ /* 0x000ea40000300800 */
[--C-:B------:R-:W-:Y:S02]  /*b800*/  @!P0 IMAD.IADD R107, R107, 0x1, -R0.reuse ;  /* 0x000000016b6b8824 */ /* 0x100fe400078e0a00 */
[----:B------:R-:W-:Y:S02]  /*b810*/  @!P3 IMAD.IADD R11, R11, 0x1, -R0 ;  /* 0x000000010b0bb824 */ /* 0x000fe400078e0a00 */
[----:B------:R-:W-:Y:S02]  /*b820*/  @!P5 IMAD.MOV R107, RZ, RZ, -R107 ;  /* 0x000000ffff6bd224 */ /* 0x000fe400078e0a6b */
[----:B------:R-:W-:Y:S01]  /*b830*/  IMAD.HI.U32 R5, R4, R67, RZ ;  /* 0x0000004304057227 */ /* 0x000fe200078e00ff */
[----:B------:R-:W-:-:S03]  /*b840*/  ISETP.GT.U32.AND P5, PT, R0, R11, PT ;  /* 0x0000000b0000720c */ /* 0x000fc60003fa4070 */
[----:B------:R-:W-:-:S04]  /*b850*/  IMAD.MOV R5, RZ, RZ, -R5 ;  /* 0x000000ffff057224 */ /* 0x000fc800078e0a05 */
[----:B------:R-:W-:-:S06]  /*b860*/  IMAD R67, R0, R5, R67 ;  /* 0x0000000500437224 */ /* 0x000fcc00078e0243 */
[----:B------:R-:W-:Y:S01]  /*b870*/  @!P5 IMAD.IADD R11, R11, 0x1, -R0 ;  /* 0x000000010b0bd824 */ /* 0x000fe200078e0a00 */
[C---:B------:R-:W-:Y:S01]  /*b880*/  ISETP.GT.U32.AND P5, PT, R0.reuse, R67, PT ;  /* 0x000000430000720c */ /* 0x040fe20003fa4070 */
[----:B------:R-:W-:Y:S01]  /*b890*/  VIADD R146, R13, 0x17 ;  /* 0x000000170d927836 */ /* 0x000fe20000000000 */
[----:B------:R-:W-:Y:S01]  /*b8a0*/  ISETP.GE.AND P1, PT, R99, RZ, PT ;  /* 0x000000ff6300720c */ /* 0x000fe20003f26270 */
[----:B------:R-:W-:Y:S01]  /*b8b0*/  IMAD.MOV R18, RZ, RZ, -R18 ;  /* 0x000000ffff127224 */ /* 0x000fe200078e0a12 */
[----:B------:R-:W-:Y:S02]  /*b8c0*/  IABS R99, R132 ;  /* 0x0000008400637213 */ /* 0x000fe40000000000 */
[----:B------:R-:W-:Y:S01]  /*b8d0*/  IABS R163, R146 ;  /* 0x0000009200a37213 */ /* 0x000fe20000000000 */
[----:B------:R-:W-:Y:S02]  /*b8e0*/  IMAD R36, R0, R18, R36 ;  /* 0x0000001200247224 */ /* 0x000fe400078e0224 */
[----:B------:R-:W-:-:S04]  /*b8f0*/  IMAD.HI.U32 R18, R4, R99, RZ ;  /* 0x0000006304127227 */ /* 0x000fc800078e00ff */
[--C-:B------:R-:W-:Y:S02]  /*b900*/  @!P5 IMAD.IADD R67, R67, 0x1, -R0.reuse ;  /* 0x000000014343d824 */ /* 0x100fe400078e0a00 */
[----:B------:R-:W-:Y:S02]  /*b910*/  @!P6 IMAD.IADD R52, R52, 0x1, -R0 ;  /* 0x000000013434e824 */ /* 0x000fe400078e0a00 */
[----:B------:R-:W-:Y:S01]  /*b920*/  IMAD.MOV R18, RZ, RZ, -R18 ;  /* 0x000000ffff127224 */ /* 0x000fe200078e0a12 */
[----:B------:R-:W-:Y:S01]  /*b930*/  ISETP.GT.U32.AND P5, PT, R0, R67, PT ;  /* 0x000000430000720c */ /* 0x000fe20003fa4070 */
[----:B------:R-:W-:Y:S01]  /*b940*/  IMAD.HI.U32 R23, R4, R163, RZ ;  /* 0x000000a304177227 */ /* 0x000fe200078e00ff */
[----:B------:R-:W-:-:S03]  /*b950*/  ISETP.GT.U32.AND P6, PT, R0, R52, PT ;  /* 0x000000340000720c */ /* 0x000fc60003fc4070 */
[C---:B------:R-:W-:Y:S02]  /*b960*/  IMAD R99, R0.reuse, R18, R99 ;  /* 0x0000001200637224 */ /* 0x040fe400078e0263 */
[----:B------:R-:W-:Y:S02]  /*b970*/  IMAD.MOV R23, RZ, RZ, -R23 ;  /* 0x000000ffff177224 */ /* 0x000fe400078e0a17 */
[----:B------:R-:W-:Y:S01]  /*b980*/  @!P1 IMAD.MOV R11, RZ, RZ, -R11 ;  /* 0x000000ffff0b9224 */ /* 0x000fe200078e0a0b */
[C---:B------:R-:W-:Y:S01]  /*b990*/  ISETP.GT.U32.AND P1, PT, R0.reuse, R99, PT ;  /* 0x000000630000720c */ /* 0x040fe20003f24070 */
[----:B------:R-:W-:Y:S02]  /*b9a0*/  IMAD R163, R0, R23, R163 ;  /* 0x0000001700a37224 */ /* 0x000fe400078e02a3 */
[----:B------:R-:W-:-:S03]  /*b9b0*/  @!P5 IMAD.IADD R67, R67, 0x1, -R0 ;  /* 0x000000014343d824 */ /* 0x000fc600078e0a00 */
[----:B------:R-:W-:Y:S01]  /*b9c0*/  ISETP.GT.U32.AND P5, PT, R0, R163, PT ;  /* 0x000000a30000720c */ /* 0x000fe20003fa4070 */
[--C-:B------:R-:W-:Y:S01]  /*b9d0*/  @!P6 IMAD.IADD R52, R52, 0x1, -R0.reuse ;  /* 0x000000013434e824 */ /* 0x100fe200078e0a00 */
[----:B------:R-:W-:Y:S02]  /*b9e0*/  ISETP.GE.AND P6, PT, R105, RZ, PT ;  /* 0x000000ff6900720c */ /* 0x000fe40003fc6270 */
[----:B------:R-:W2:Y:S01]  /*b9f0*/  LDL.LU R105, [R1+0x1fc] ;  /* 0x0001fc0001697983 */ /* 0x000ea20000300800 */
[----:B------:R-:W-:Y:S02]  /*ba00*/  VIADD R140, R13, 0x18 ;  /* 0x000000180d8c7836 */ /* 0x000fe40000000000 */
[----:B------:R-:W-:Y:S01]  /*ba10*/  @!P1 IMAD.IADD R99, R99, 0x1, -R0 ;  /* 0x0000000163639824 */ /* 0x000fe200078e0a00 */
[----:B------:R-:W-:Y:S02]  /*ba20*/  ISETP.GE.AND P0, PT, R132, RZ, PT ;  /* 0x000000ff8400720c */ /* 0x000fe40003f06270 */
[----:B------:R-:W-:-:S02]  /*ba30*/  ISETP.GE.AND P3, PT, R140, RZ, PT ;  /* 0x000000ff8c00720c */ /* 0x000fc40003f66270 */
[----:B------:R-:W-:Y:S01]  /*ba40*/  IABS R132, R140 ;  /* 0x0000008c00847213 */ /* 0x000fe20000000000 */
[----:B------:R-:W-:Y:S01]  /*ba50*/  @!P5 IMAD.IADD R163, R163, 0x1, -R0 ;  /* 0x00000001a3a3d824 */ /* 0x000fe200078e0a00 */
[----:B------:R-:W2:Y:S01]  /*ba60*/  LDL.LU R140, [R1+0x200] ;  /* 0x00020000018c7983 */ /* 0x000ea20000300800 */
[----:B------:R-:W-:-:S03]  /*ba70*/  ISETP.GT.U32.AND P1, PT, R0, R99, PT ;  /* 0x000000630000720c */ /* 0x000fc60003f24070 */
[----:B------:R-:W2:Y:S04]  /*ba80*/  LDL.LU R155, [R1+0x204] ;  /* 0x00020400019b7983 */ /* 0x000ea80000300800 */
[----:B------:R-:W2:Y:S06]  /*ba90*/  LDL.LU R51, [R1+0x208] ;  /* 0x0002080001337983 */ /* 0x000eac0000300800 */
[----:B------:R-:W-:-:S04]  /*baa0*/  @!P1 IMAD.IADD R99, R99, 0x1, -R0 ;  /* 0x0000000163639824 */ /* 0x000fc800078e0a00 */
[----:B------:R-:W-:Y:S01]  /*bab0*/  @!P0 IMAD.MOV R99, RZ, RZ, -R99 ;  /* 0x000000ffff638224 */ /* 0x000fe200078e0a63 */
[----:B----4-:R-:W-:-:S05]  /*bac0*/  IABS R23, R75 ;  /* 0x0000004b00177213 */ /* 0x010fca0000000000 */
[----:B------:R-:W-:-:S04]  /*bad0*/  IMAD.HI.U32 R42, R4, R23, RZ ;  /* 0x00000017042a7227 */ /* 0x000fc800078e00ff */
[----:B------:R-:W-:-:S04]  /*bae0*/  IMAD.MOV R42, RZ, RZ, -R42 ;  /* 0x000000ffff2a7224 */ /* 0x000fc800078e0a2a */
[----:B------:R-:W-:-:S05]  /*baf0*/  IMAD R23, R0, R42, R23 ;  /* 0x0000002a00177224 */ /* 0x000fca00078e0217 */
[----:B------:R-:W-:-:S13]  /*bb00*/  ISETP.GT.U32.AND P5, PT, R0, R23, PT ;  /* 0x000000170000720c */ /* 0x000fda0003fa4070 */
[----:B------:R-:W-:-:S05]  /*bb10*/  @!P5 IMAD.IADD R23, R23, 0x1, -R0 ;  /* 0x000000011717d824 */ /* 0x000fca00078e0a00 */
[----:B------:R-:W-:Y:S02]  /*bb20*/  ISETP.GT.U32.AND P0, PT, R0, R23, PT ;  /* 0x000000170000720c */ /* 0x000fe40003f04070 */
[----:B---3--:R-:W-:-:S11]  /*bb30*/  IABS R226, R114 ;  /* 0x0000007200e27213 */ /* 0x008fd60000000000 */
[----:B------:R-:W-:Y:S01]  /*bb40*/  @!P0 IMAD.IADD R23, R23, 0x1, -R0 ;  /* 0x0000000117178824 */ /* 0x000fe200078e0a00 */
[----:B------:R-:W-:Y:S02]  /*bb50*/  ISETP.GE.AND P0, PT, R114, RZ, PT ;  /* 0x000000ff7200720c */ /* 0x000fe40003f06270 */
[----:B------:R-:W3:Y:S01]  /*bb60*/  LDL.LU R114, [R1+0x20c] ;  /* 0x00020c0001727983 */ /* 0x000ee20000300800 */
[----:B------:R-:W-:Y:S01]  /*bb70*/  @!P4 IMAD.MOV R43, RZ, RZ, -R43 ;  /* 0x000000ffff2bc224 */ /* 0x000fe200078e0a2b */
[----:B------:R-:W-:-:S13]  /*bb80*/  ISETP.GE.AND P4, PT, R78, RZ, PT ;  /* 0x000000ff4e00720c */ /* 0x000fda0003f86270 */
[----:B------:R-:W-:Y:S01]  /*bb90*/  @!P4 IMAD.MOV R52, RZ, RZ, -R52 ;  /* 0x000000ffff34c224 */ /* 0x000fe200078e0a34 */
[----:B------:R-:W-:Y:S01]  /*bba0*/  ISETP.GT.U32.AND P4, PT, R0, R36, PT ;  /* 0x000000240000720c */ /* 0x000fe20003f84070 */
[----:B------:R-:W-:Y:S01]  /*bbb0*/  IMAD.HI.U32 R30, R4, R132, RZ ;  /* 0x00000084041e7227 */ /* 0x000fe200078e00ff */
[----:B--2---:R-:W-:-:S11]  /*bbc0*/  IABS R195, R249 ;  /* 0x000000f900c37213 */ /* 0x004fd60000000000 */
[----:B------:R-:W-:-:S05]  /*bbd0*/  @!P4 IMAD.IADD R36, R36, 0x1, -R0 ;  /* 0x000000012424c824 */ /* 0x000fca00078e0a00 */
[----:B------:R-:W-:Y:S01]  /*bbe0*/  ISETP.GT.U32.AND P4, PT, R0, R36, PT ;  /* 0x000000240000720c */ /* 0x000fe20003f84070 */
[----:B------:R-:W-:-:S04]  /*bbf0*/  IMAD.HI.U32 R5, R4, R195, RZ ;  /* 0x000000c304057227 */ /* 0x000fc800078e00ff */
[----:B------:R-:W-:Y:S02]  /*bc00*/  IMAD.MOV R30, RZ, RZ, -R30 ;  /* 0x000000ffff1e7224 */ /* 0x000fe400078e0a1e */
[----:B------:R-:W-:Y:S02]  /*bc10*/  IMAD.MOV R5, RZ, RZ, -R5 ;  /* 0x000000ffff057224 */ /* 0x000fe400078e0a05 */
[----:B------:R-:W-:-:S04]  /*bc20*/  IMAD R132, R0, R30, R132 ;  /* 0x0000001e00847224 */ /* 0x000fc800078e0284 */
[----:B------:R-:W-:Y:S02]  /*bc30*/  @!P4 IMAD.IADD R36, R36, 0x1, -R0 ;  /* 0x000000012424c824 */ /* 0x000fe400078e0a00 */
[C---:B------:R-:W-:Y:S02]  /*bc40*/  IMAD R195, R0.reuse, R5, R195 ;  /* 0x0000000500c37224 */ /* 0x040fe400078e02c3 */
[----:B------:R-:W-:Y:S01]  /*bc50*/  @!P2 IMAD.MOV R36, RZ, RZ, -R36 ;  /* 0x000000ffff24a224 */ /* 0x000fe200078e0a24 */
[C---:B------:R-:W-:Y:S02]  /*bc60*/  ISETP.GT.U32.AND P2, PT, R0.reuse, R132, PT ;  /* 0x000000840000720c */ /* 0x040fe40003f44070 */
[----:B------:R-:W-:Y:S02]  /*bc70*/  ISETP.GT.U32.AND P1, PT, R0, R195, PT ;  /* 0x000000c30000720c */ /* 0x000fe40003f24070 */
[----:B------:R-:W-:Y:S02]  /*bc80*/  ISETP.GE.AND P4, PT, R146, RZ, PT ;  /* 0x000000ff9200720c */ /* 0x000fe40003f86270 */
[----:B------:R-:W-:-:S07]  /*bc90*/  IABS R146, R87 ;  /* 0x0000005700927213 */ /* 0x000fce0000000000 */
[--C-:B------:R-:W-:Y:S02]  /*bca0*/  @!P2 IMAD.IADD R132, R132, 0x1, -R0.reuse ;  /* 0x000000018484a824 */ /* 0x100fe400078e0a00 */
[----:B------:R-:W-:Y:S02]  /*bcb0*/  @!P1 IMAD.IADD R195, R195, 0x1, -R0 ;  /* 0x00000001c3c39824 */ /* 0x000fe400078e0a00 */
[----:B------:R-:W-:Y:S01]  /*bcc0*/  IMAD.HI.U32 R30, R4, R146, RZ ;  /* 0x00000092041e7227 */ /* 0x000fe200078e00ff */
[----:B------:R-:W-:-:S03]  /*bcd0*/  ISETP.GT.U32.AND P1, PT, R0, R132, PT ;  /* 0x000000840000720c */ /* 0x000fc60003f24070 */
[----:B------:R-:W-:-:S04]  /*bce0*/  IMAD.HI.U32 R18, R4, R226, RZ ;  /* 0x000000e204127227 */ /* 0x000fc800078e00ff */
[----:B------:R-:W-:Y:S02]  /*bcf0*/  IMAD.MOV R30, RZ, RZ, -R30 ;  /* 0x000000ffff1e7224 */ /* 0x000fe400078e0a1e */
[----:B------:R-:W-:Y:S02]  /*bd00*/  IMAD.MOV R18, RZ, RZ, -R18 ;  /* 0x000000ffff127224 */ /* 0x000fe400078e0a12 */
[C---:B------:R-:W-:Y:S02]  /*bd10*/  IMAD R146, R0.reuse, R30, R146 ;  /* 0x0000001e00927224 */ /* 0x040fe400078e0292 */
[----:B------:R-:W-:Y:S02]  /*bd20*/  IMAD R226, R0, R18, R226 ;  /* 0x0000001200e27224 */ /* 0x000fe400078e02e2 */
[----:B------:R-:W-:Y:S01]  /*bd30*/  @!P1 IMAD.IADD R132, R132, 0x1, -R0 ;  /* 0x0000000184849824 */ /* 0x000fe200078e0a00 */
[C---:B------:R-:W-:Y:S01]  /*bd40*/  ISETP.GT.U32.AND P1, PT, R0.reuse, R146, PT ;  /* 0x000000920000720c */ /* 0x040fe20003f24070 */
[----:B------:R-:W-:Y:S01]  /*bd50*/  @!P6 IMAD.MOV R67, RZ, RZ, -R67 ;  /* 0x000000ffff43e224 */ /* 0x000fe200078e0a43 */
[----:B------:R-:W-:-:S02]  /*bd60*/  ISETP.GT.U32.AND P2, PT, R0, R226, PT ;  /* 0x000000e20000720c */ /* 0x000fc40003f44070 */
[----:B------:R-:W-:-:S09]  /*bd70*/  ISETP.GT.U32.AND P6, PT, R0, R195, PT ;  /* 0x000000c30000720c */ /* 0x000fd20003fc4070 */
[--C-:B------:R-:W-:Y:S01]  /*bd80*/  @!P1 IMAD.IADD R146, R146, 0x1, -R0.reuse ;  /* 0x0000000192929824 */ /* 0x100fe200078e0a00 */
[----:B------:R-:W-:Y:S01]  /*bd90*/  ISETP.GE.AND P1, PT, R75, RZ, PT ;  /* 0x000000ff4b00720c */ /* 0x000fe20003f26270 */
[----:B------:R-:W-:Y:S01]  /*bda0*/  @!P2 IMAD.IADD R226, R226, 0x1, -R0 ;  /* 0x00000001e2e2a824 */ /* 0x000fe200078e0a00 */
[----:B------:R-:W2:Y:S01]  /*bdb0*/  LDL.LU R75, [R1+0x210] ;  /* 0x00021000014b7983 */ /* 0x000ea20000300800 */
[----:B------:R-:W-:-:S05]  /*bdc0*/  IABS R78, R105 ;  /* 0x00000069004e7213 */ /* 0x000fca0000000000 */
[----:B------:R-:W-:Y:S01]  /*bdd0*/  IMAD.HI.U32 R18, R4, R78, RZ ;  /* 0x0000004e04127227 */ /* 0x000fe200078e00ff */
[----:B------:R-:W-:-:S03]  /*bde0*/  ISETP.GT.U32.AND P2, PT, R0, R163, PT ;  /* 0x000000a30000720c */ /* 0x000fc60003f44070 */
[----:B------:R-:W-:Y:S02]  /*bdf0*/  IMAD.MOV R18, RZ, RZ, -R18 ;  /* 0x000000ffff127224 */ /* 0x000fe400078e0a12 */
[----:B------:R-:W-:Y:S01]  /*be00*/  @!P6 IMAD.IADD R195, R195, 0x1, -R0 ;  /* 0x00000001c3c3e824 */ /* 0x000fe200078e0a00 */
[----:B------:R-:W-:Y:S01]  /*be10*/  IABS R42, R155 ;  /* 0x0000009b002a7213 */ /* 0x000fe20000000000 */
[----:B------:R-:W-:Y:S01]  /*be20*/  IMAD R78, R0, R18, R78 ;  /* 0x00000012004e7224 */ /* 0x000fe200078e024e */
[----:B------:R-:W-:-:S03]  /*be30*/  ISETP.GE.AND P6, PT, R249, RZ, PT ;  /* 0x000000fff900720c */ /* 0x000fc60003fc6270 */
[----:B------:R-:W-:Y:S01]  /*be40*/  IMAD.HI.U32 R18, R4, R42, RZ ;  /* 0x0000002a04127227 */ /* 0x000fe200078e00ff */
[----:B------:R-:W-:-:S03]  /*be50*/  ISETP.GT.U32.AND P5, PT, R0, R226, PT ;  /* 0x000000e20000720c */ /* 0x000fc60003fa4070 */
[----:B------:R-:W-:-:S04]  /*be60*/  IMAD.MOV R18, RZ, RZ, -R18 ;  /* 0x000000ffff127224 */ /* 0x000fc800078e0a12 */
[C---:B------:R-:W-:Y:S02]  /*be70*/  IMAD R42, R0.reuse, R18, R42 ;  /* 0x00000012002a7224 */ /* 0x040fe400078e022a */
[----:B------:R-:W-:Y:S01]  /*be80*/  @!P2 IMAD.IADD R163, R163, 0x1, -R0 ;  /* 0x00000001a3a3a824 */ /* 0x000fe200078e0a00 */
[C---:B------:R-:W-:Y:S01]  /*be90*/  ISETP.GT.U32.AND P2, PT, R0.reuse, R78, PT ;  /* 0x0000004e0000720c */ /* 0x040fe20003f44070 */
[----:B------:R-:W-:Y:S01]  /*bea0*/  @!P3 IMAD.MOV R132, RZ, RZ, -R132 ;  /* 0x000000ffff84b224 */ /* 0x000fe200078e0a84 */
[C---:B------:R-:W-:Y:S01]  /*beb0*/  ISETP.GT.U32.AND P3, PT, R0.reuse, R146, PT ;  /* 0x000000920000720c */ /* 0x040fe20003f64070 */
[----:B------:R-:W-:Y:S01]  /*bec0*/  @!P6 IMAD.MOV R195, RZ, RZ, -R195 ;  /* 0x000000ffffc3e224 */ /* 0x000fe200078e0ac3 */
[----:B------:R-:W-:Y:S01]  /*bed0*/  ISETP.GT.U32.AND P6, PT, R0, R42, PT ;  /* 0x0000002a0000720c */ /* 0x000fe20003fc4070 */
[----:B------:R-:W-:-:S04]  /*bee0*/  @!P5 IMAD.IADD R226, R226, 0x1, -R0 ;  /* 0x00000001e2e2d824 */ /* 0x000fc800078e0a00 */
[----:B------:R-:W-:Y:S01]  /*bef0*/  @!P0 IMAD.MOV R226, RZ, RZ, -R226 ;  /* 0x000000ffffe28224 */ /* 0x000fe200078e0ae2 */
[----:B------:R-:W-:Y:S02]  /*bf00*/  ISETP.GE.AND P0, PT, R105, RZ, PT ;  /* 0x000000ff6900720c */ /* 0x000fe40003f06270 */
[----:B------:R-:W4:Y:S01]  /*bf10*/  LDL.LU R105, [R1+0x214] ;  /* 0x0002140001697983 */ /* 0x000f220000300800 */
[--C-:B------:R-:W-:Y:S01]  /*bf20*/  @!P2 IMAD.IADD R78, R78, 0x1, -R0.reuse ;  /* 0x000000014e4ea824 */ /* 0x100fe200078e0a00 */
[----:B------:R-:W-:Y:S01]  /*bf30*/  IABS R161, R140 ;  /* 0x0000008c00a17213 */ /* 0x000fe20000000000 */
[--C-:B------:R-:W-:Y:S01]  /*bf40*/  @!P3 IMAD.IADD R146, R146, 0x1, -R0.reuse ;  /* 0x000000019292b824 */ /* 0x100fe200078e0a00 */
[----:B------:R-:W-:Y:S01]  /*bf50*/  ISETP.GE.AND P2, PT, R87, RZ, PT ;  /* 0x000000ff5700720c */ /* 0x000fe20003f46270 */
[----:B------:R-:W-:Y:S01]  /*bf60*/  @!P6 IMAD.IADD R42, R42, 0x1, -R0 ;  /* 0x000000012a2ae824 */ /* 0x000fe200078e0a00 */
[----:B------:R-:W-:Y:S02]  /*bf70*/  ISETP.GE.AND P3, PT, R140, RZ, PT ;  /* 0x000000ff8c00720c */ /* 0x000fe40003f66270 */
[----:B------:R-:W4:Y:S01]  /*bf80*/  LDL.LU R140, [R1+0x218] ;  /* 0x00021800018c7983 */ /* 0x000f220000300800 */
[----:B---3--:R-:W-:-:S02]  /*bf90*/  IABS R87, R114 ;  /* 0x0000007200577213 */ /* 0x008fc40000000000 */
[----:B------:R-:W-:Y:S02]  /*bfa0*/  ISETP.GE.AND P6, PT, R114, RZ, PT ;  /* 0x000000ff7200720c */ /* 0x000fe40003fc6270 */
[----:B------:R-:W3:Y:S04]  /*bfb0*/  LDL.LU R114, [R1+0x21c] ;  /* 0x00021c0001727983 */ /* 0x000ee80000300800 */
[----:B0-----:R-:W3:Y:S04]  /*bfc0*/  LDL.LU R13, [R1+0x220] ;  /* 0x00022000010d7983 */ /* 0x001ee80000300800 */
[----:B------:R-:W3:Y:S04]  /*bfd0*/  LDL.LU R214, [R1+0x224] ;  /* 0x0002240001d67983 */ /* 0x000ee80000300800 */
[----:B------:R-:W3:Y:S04]  /*bfe0*/  LDL.LU R215, [R1+0x228] ;  /* 0x0002280001d77983 */ /* 0x000ee80000300800 */
[----:B------:R-:W3:Y:S04]  /*bff0*/  LDL.LU R60, [R1+0x22c] ;  /* 0x00022c00013c7983 */ /* 0x000ee80000300800 */
[----:B------:R-:W3:Y:S04]  /*c000*/  LDL.LU R57, [R1+0x230] ;  /* 0x0002300001397983 */ /* 0x000ee80000300800 */
[----:B------:R-:W3:Y:S04]  /*c010*/  LDL.LU R53, [R1+0x234] ;  /* 0x0002340001357983 */ /* 0x000ee80000300800 */
[----:B------:R-:W3:Y:S04]  /*c020*/  LDL.LU R252, [R1+0x238] ;  /* 0x0002380001fc7983 */ /* 0x000ee80000300800 */
[----:B------:R-:W3:Y:S04]  /*c030*/  LDL.LU R250, [R1+0x23c] ;  /* 0x00023c0001fa7983 */ /* 0x000ee80000300800 */
[----:B------:R-:W3:Y:S01]  /*c040*/  LDL.LU R251, [R1+0x240] ;  /* 0x0002400001fb7983 */ /* 0x000ee20000300800 */
[----:B------:R-:W-:Y:S01]  /*c050*/  IMAD.HI.U32 R5, R4, R161, RZ ;  /* 0x000000a104057227 */ /* 0x000fe200078e00ff */
[----:B------:R-:W-:-:S03]  /*c060*/  IABS R170, R51 ;  /* 0x0000003300aa7213 */ /* 0x000fc60000000000 */
[----:B------:R-:W-:-:S04]  /*c070*/  IMAD.MOV R5, RZ, RZ, -R5 ;  /* 0x000000ffff057224 */ /* 0x000fc800078e0a05 */
[----:B------:R-:W-:Y:S02]  /*c080*/  IMAD R161, R0, R5, R161 ;  /* 0x0000000500a17224 */ /* 0x000fe400078e02a1 */
[----:B------:R-:W-:-:S04]  /*c090*/  IMAD.HI.U32 R5, R4, R170, RZ ;  /* 0x000000aa04057227 */ /* 0x000fc800078e00ff */
[----:B------:R-:W-:Y:S01]  /*c0a0*/  @!P4 IMAD.MOV R163, RZ, RZ, -R163 ;  /* 0x000000ffffa3c224 */ /* 0x000fe200078e0aa3 */
[----:B------:R-:W-:Y:S01]  /*c0b0*/  ISETP.GT.U32.AND P4, PT, R0, R78, PT ;  /* 0x0000004e0000720c */ /* 0x000fe20003f84070 */
[----:B------:R-:W-:-:S04]  /*c0c0*/  IMAD.MOV R5, RZ, RZ, -R5 ;  /* 0x000000ffff057224 */ /* 0x000fc800078e0a05 */
[----:B------:R-:W-:Y:S02]  /*c0d0*/  IMAD R170, R0, R5, R170 ;  /* 0x0000000500aa7224 */ /* 0x000fe400078e02aa */
[----:B------:R-:W-:-:S04]  /*c0e0*/  IMAD.HI.U32 R5, R4, R87, RZ ;  /* 0x0000005704057227 */ /* 0x000fc800078e00ff */
[----:B------:R-:W-:Y:S01]  /*c0f0*/  @!P1 IMAD.MOV R23, RZ, RZ, -R23 ;  /* 0x000000ffff179224 */ /* 0x000fe200078e0a17 */
[C---:B------:R-:W-:Y:S01]  /*c100*/  ISETP.GT.U32.AND P1, PT, R0.reuse, R170, PT ;  /* 0x000000aa0000720c */ /* 0x040fe20003f24070 */
[----:B------:R-:W-:Y:S01]  /*c110*/  @!P2 IMAD.MOV R146, RZ, RZ, -R146 ;  /* 0x000000ffff92a224 */ /* 0x000fe200078e0a92 */
[----:B------:R-:W-:Y:S01]  /*c120*/  ISETP.GT.U32.AND P2, PT, R0, R42, PT ;  /* 0x0000002a0000720c */ /* 0x000fe20003f44070 */
[----:B------:R-:W-:Y:S02]  /*c130*/  IMAD.MOV R5, RZ, RZ, -R5 ;  /* 0x000000ffff057224 */ /* 0x000fe400078e0a05 */
[----:B------:R-:W-:Y:S01]  /*c140*/  @!P4 IMAD.IADD R78, R78, 0x1, -R0 ;  /* 0x000000014e4ec824 */ /* 0x000fe200078e0a00 */
[----:B------:R-:W-:Y:S01]  /*c150*/  ISETP.GE.AND P4, PT, R155, RZ, PT ;  /* 0x000000ff9b00720c */ /* 0x000fe20003f86270 */
[----:B------:R-:W-:-:S06]  /*c160*/  IMAD R87, R0, R5, R87 ;  /* 0x0000000500577224 */ /* 0x000fcc00078e0257 */
[--C-:B------:R-:W-:Y:S02]  /*c170*/  @!P1 IMAD.IADD R170, R170, 0x1, -R0.reuse ;  /* 0x00000001aaaa9824 */ /* 0x100fe400078e0a00 */
[----:B------:R-:W-:Y:S01]  /*c180*/  @!P2 IMAD.IADD R42, R42, 0x1, -R0 ;  /* 0x000000012a2aa824 */ /* 0x000fe200078e0a00 */
[----:B------:R-:W-:Y:S02]  /*c190*/  ISETP.GT.U32.AND P5, PT, R0, R161, PT ;  /* 0x000000a10000720c */ /* 0x000fe40003fa4070 */
[----:B--2---:R-:W-:-:S05]  /*c1a0*/  IABS R179, R75 ;  /* 0x0000004b00b37213 */ /* 0x004fca0000000000 */
[----:B------:R-:W-:-:S04]  /*c1b0*/  IMAD.HI.U32 R5, R4, R179, RZ ;  /* 0x000000b304057227 */ /* 0x000fc800078e00ff */
[----:B------:R-:W-:-:S04]  /*c1c0*/  IMAD.MOV R5, RZ, RZ, -R5 ;  /* 0x000000ffff057224 */ /* 0x000fc800078e0a05 */
[C---:B------:R-:W-:Y:S01]  /*c1d0*/  IMAD R179, R0.reuse, R5, R179 ;  /* 0x0000000500b37224 */ /* 0x040fe200078e02b3 */
[----:B------:R-:W-:Y:S01]  /*c1e0*/  ISETP.GT.U32.AND P1, PT, R0, R170, PT ;  /* 0x000000aa0000720c */ /* 0x000fe20003f24070 */
[----:B------:R-:W-:-:S03]  /*c1f0*/  @!P4 IMAD.MOV R42, RZ, RZ, -R42 ;  /* 0x000000ffff2ac224 */ /* 0x000fc600078e0a2a */
[C---:B------:R-:W-:Y:S01]  /*c200*/  ISETP.GT.U32.AND P4, PT, R0.reuse, R179, PT ;  /* 0x000000b30000720c */ /* 0x040fe20003f84070 */
[----:B------:R-:W-:Y:S01]  /*c210*/  @!P0 IMAD.MOV R78, RZ, RZ, -R78 ;  /* 0x000000ffff4e8224 */ /* 0x000fe200078e0a4e */
[----:B------:R-:W-:Y:S01]  /*c220*/  ISETP.GT.U32.AND P2, PT, R0, R87, PT ;  /* 0x000000570000720c */ /* 0x000fe20003f44070 */
[----:B------:R-:W-:Y:S01]  /*c230*/  @!P5 IMAD.IADD R161, R161, 0x1, -R0 ;  /* 0x00000001a1a1d824 */ /* 0x000fe200078e0a00 */
[----:B------:R-:W-:-:S05]  /*c240*/  ISETP.GE.AND P0, PT, R75, RZ, PT ;  /* 0x000000ff4b00720c */ /* 0x000fca0003f06270 */
[----:B------:R-:W-:-:S04]  /*c250*/  @!P1 IMAD.IADD R170, R170, 0x1, -R0 ;  /* 0x00000001aaaa9824 */ /* 0x000fc800078e0a00 */
[----:B------:R-:W-:Y:S01]  /*c260*/  @!P4 IMAD.IADD R179, R179, 0x1, -R0 ;  /* 0x00000001b3b3c824 */ /* 0x000fe200078e0a00 */
[----:B------:R-:W-:-:S04]  /*c270*/  ISETP.GT.U32.AND P5, PT, R0, R161, PT ;  /* 0x000000a10000720c */ /* 0x000fc80003fa4070 */
[----:B------:R-:W-:Y:S01]  /*c280*/  ISETP.GT.U32.AND P4, PT, R0, R179, PT ;  /* 0x000000b30000720c */ /* 0x000fe20003f84070 */
[----:B------:R-:W-:Y:S01]  /*c290*/  @!P2 IMAD.IADD R87, R87, 0x1, -R0 ;  /* 0x000000015757a824 */ /* 0x000fe200078e0a00 */
[----:B----4-:R-:W-:-:S05]  /*c2a0*/  IABS R18, R105 ;  /* 0x0000006900127213 */ /* 0x010fca0000000000 */
[----:B------:R-:W-:Y:S01]  /*c2b0*/  IMAD.HI.U32 R5, R4, R18, RZ ;  /* 0x0000001204057227 */ /* 0x000fe200078e00ff */
[----:B------:R-:W-:Y:S02]  /*c2c0*/  ISETP.GE.AND P1, PT, R140, RZ, PT ;  /* 0x000000ff8c00720c */ /* 0x000fe40003f26270 */
[----:B------:R-:W-:Y:S01]  /*c2d0*/  IABS R75, R140 ;  /* 0x0000008c004b7213 */ /* 0x000fe20000000000 */
[----:B------:R-:W-:-:S04]  /*c2e0*/  IMAD.MOV R5, RZ, RZ, -R5 ;  /* 0x000000ffff057224 */ /* 0x000fc800078e0a05 */
[C---:B------:R-:W-:Y:S01]  /*c2f0*/  IMAD R18, R0.reuse, R5, R18 ;  /* 0x0000000500127224 */ /* 0x040fe200078e0212 */
[----:B------:R-:W-:Y:S01]  /*c300*/  ISETP.GT.U32.AND P2, PT, R0, R87, PT ;  /* 0x000000570000720c */ /* 0x000fe20003f44070 */
[--C-:B------:R-:W-:Y:S01]  /*c310*/  @!P5 IMAD.IADD R161, R161, 0x1, -R0.reuse ;  /* 0x00000001a1a1d824 */ /* 0x100fe200078e0a00 */
[----:B------:R-:W-:Y:S01]  /*c320*/  ISETP.GE.AND P5, PT, R51, RZ, PT ;  /* 0x000000ff3300720c */ /* 0x000fe20003fa6270 */
[----:B------:R-:W-:Y:S02]  /*c330*/  @!P4 IMAD.IADD R179, R179, 0x1, -R0 ;  /* 0x00000001b3b3c824 */ /* 0x000fe400078e0a00 */
[----:B------:R-:W-:-:S04]  /*c340*/  IMAD.HI.U32 R51, R4, R75, RZ ;  /* 0x0000004b04337227 */ /* 0x000fc800078e00ff */
[----:B------:R-:W-:Y:S02]  /*c350*/  IMAD.MOV R51, RZ, RZ, -R51 ;  /* 0x000000ffff337224 */ /* 0x000fe400078e0a33 */
[----:B------:R-:W-:Y:S01]  /*c360*/  @!P3 IMAD.MOV R161, RZ, RZ, -R161 ;  /* 0x000000ffffa1b224 */ /* 0x000fe200078e0aa1 */
[----:B------:R-:W-:Y:S01]  /*c370*/  ISETP.GE.AND P3, PT, R105, RZ, PT ;  /* 0x000000ff6900720c */ /* 0x000fe20003f66270 */
[C---:B------:R-:W-:Y:S02]  /*c380*/  IMAD R75, R0.reuse, R51, R75 ;  /* 0x00000033004b7224 */ /* 0x040fe400078e024b */
[----:B------:R-:W-:Y:S01]  /*c390*/  @!P2 IMAD.IADD R87, R87, 0x1, -R0 ;  /* 0x000000015757a824 */ /* 0x000fe200078e0a00 */
[C---:B------:R-:W-:Y:S01]  /*c3a0*/  ISETP.GT.U32.AND P2, PT, R0.reuse, R18, PT ;  /* 0x000000120000720c */ /* 0x040fe20003f44070 */
[----:B------:R-:W-:Y:S02]  /*c3b0*/  @!P0 IMAD.MOV R179, RZ, RZ, -R179 ;  /* 0x000000ffffb38224 */ /* 0x000fe400078e0ab3 */
[----:B------:R-:W-:Y:S01]  /*c3c0*/  @!P6 IMAD.MOV R87, RZ, RZ, -R87 ;  /* 0x000000ffff57e224 */ /* 0x000fe200078e0a57 */
[----:B------:R-:W-:-:S09]  /*c3d0*/  ISETP.GT.U32.AND P6, PT, R0, R75, PT ;  /* 0x0000004b0000720c */ /* 0x000fd20003fc4070 */
[----:B------:R-:W-:-:S05]  /*c3e0*/  @!P2 IMAD.IADD R18, R18, 0x1, -R0 ;  /* 0x000000011212a824 */ /* 0x000fca00078e0a00 */
[----:B------:R-:W-:Y:S01]  /*c3f0*/  ISETP.GT.U32.AND P2, PT, R0, R18, PT ;  /* 0x000000120000720c */ /* 0x000fe20003f44070 */
[----:B------:R-:W-:-:S12]  /*c400*/  @!P6 IMAD.IADD R75, R75, 0x1, -R0 ;  /* 0x000000014b4be824 */ /* 0x000fd800078e0a00 */
[----:B------:R-:W-:-:S04]  /*c410*/  @!P2 IMAD.IADD R18, R18, 0x1, -R0 ;  /* 0x000000011212a824 */ /* 0x000fc800078e0a00 */
[----:B------:R-:W-:Y:S01]  /*c420*/  @!P3 IMAD.MOV R18, RZ, RZ, -R18 ;  /* 0x000000ffff12b224 */ /* 0x000fe200078e0a12 */
[----:B---3--:R-:W-:-:S05]  /*c430*/  IABS R140, R114 ;  /* 0x00000072008c7213 */ /* 0x008fca0000000000 */
[----:B------:R-:W-:-:S04]  /*c440*/  IMAD.HI.U32 R30, R4, R140, RZ ;  /* 0x0000008c041e7227 */ /* 0x000fc800078e00ff */
[----:B------:R-:W-:-:S04]  /*c450*/  IMAD.MOV R5, RZ, RZ, -R30 ;  /* 0x000000ffff057224 */ /* 0x000fc800078e0a1e */
[----:B------:R-:W-:Y:S01]  /*c460*/  IMAD R140, R0, R5, R140 ;  /* 0x00000005008c7224 */ /* 0x000fe200078e028c */
[----:B------:R-:W-:-:S04]  /*c470*/  IABS R203, R13 ;  /* 0x0000000d00cb7213 */ /* 0x000fc80000000000 */
[----:B------:R-:W-:Y:S01]  /*c480*/  ISETP.GT.U32.AND P4, PT, R0, R140, PT ;  /* 0x0000008c0000720c */ /* 0x000fe20003f84070 */
[----:B------:R-:W-:Y:S01]  /*c490*/  IMAD.HI.U32 R105, R4, R203, RZ ;  /* 0x000000cb04697227 */ /* 0x000fe200078e00ff */
[----:B------:R-:W-:-:S03]  /*c4a0*/  IABS R51, R214 ;  /* 0x000000d600337213 */ /* 0x000fc60000000000 */
[----:B------:R-:W-:Y:S01]  /*c4b0*/  IMAD.MOV R30, RZ, RZ, -R105 ;  /* 0x000000ffff1e7224 */ /* 0x000fe200078e0a69 */
[----:B------:R-:W-:Y:S01]  /*c4c0*/  IABS R105, R60 ;  /* 0x0000003c00697213 */ /* 0x000fe20000000000 */
[----:B------:R-:W-:-:S06]  /*c4d0*/  IMAD.HI.U32 R5, R4, R51, RZ ;  /* 0x0000003304057227 */ /* 0x000fcc00078e00ff */
[----:B------:R-:W-:Y:S01]  /*c4e0*/  @!P4 IMAD.IADD R140, R140, 0x1, -R0 ;  /* 0x000000018c8cc824 */ /* 0x000fe200078e0a00 */
[----:B------:R-:W-:Y:S01]  /*c4f0*/  IABS R249, R57 ;  /* 0x0000003900f97213 */ /* 0x000fe20000000000 */
[C---:B------:R-:W-:Y:S02]  /*c500*/  IMAD R203, R0.reuse, R30, R203 ;  /* 0x0000001e00cb7224 */ /* 0x040fe400078e02cb */
[----:B------:R-:W-:Y:S01]  /*c510*/  IMAD.MOV R5, RZ, RZ, -R5 ;  /* 0x000000ffff057224 */ /* 0x000fe200078e0a05 */
[----:B------:R-:W-:Y:S01]  /*c520*/  ISETP.GT.U32.AND P0, PT, R0, R140, PT ;  /* 0x0000008c0000720c */ /* 0x000fe20003f04070 */
[----:B------:R-:W-:-:S04]  /*c530*/  IMAD.HI.U32 R30, R4, R105, RZ ;  /* 0x00000069041e7227 */ /* 0x000fc800078e00ff */
[----:B------:R-:W-:Y:S02]  /*c540*/  IMAD R51, R0, R5, R51 ;  /* 0x0000000500337224 */ /* 0x000fe400078e0233 */
[----:B------:R-:W-:Y:S02]  /*c550*/  IMAD.MOV R30, RZ, RZ, -R30 ;  /* 0x000000ffff1e7224 */ /* 0x000fe400078e0a1e */
[----:B------:R-:W-:-:S04]  /*c560*/  IMAD.HI.U32 R5, R4, R249, RZ ;  /* 0x000000f904057227 */ /* 0x000fc800078e00ff */
[----:B------:R-:W-:Y:S01]  /*c570*/  IMAD R105, R0, R30, R105 ;  /* 0x0000001e00697224 */ /* 0x000fe200078e0269 */
[----:B------:R-:W-:Y:S01]  /*c580*/  IABS R30, R252 ;  /* 0x000000fc001e7213 */ /* 0x000fe20000000000 */
[----:B------:R-:W-:Y:S02]  /*c590*/  IMAD.MOV R5, RZ, RZ, -R5 ;  /* 0x000000ffff057224 */ /* 0x000fe400078e0a05 */
[----:B------:R-:W-:Y:S01]  /*c5a0*/  @!P0 IMAD.IADD R140, R140, 0x1, -R0 ;  /* 0x000000018c8c8824 */ /* 0x000fe200078e0a00 */
[C---:B------:R-:W-:Y:S01]  /*c5b0*/  ISETP.GT.U32.AND P0, PT, R0.reuse, R105, PT ;  /* 0x000000690000720c */ /* 0x040fe20003f04070 */
[----:B------:R-:W-:Y:S02]  /*c5c0*/  IMAD R249, R0, R5, R249 ;  /* 0x0000000500f97224 */ /* 0x000fe400078e02f9 */
[----:B------:R-:W-:-:S04]  /*c5d0*/  IMAD.HI.U32 R5, R4, R30, RZ ;  /* 0x0000001e04057227 */ /* 0x000fc800078e00ff */
[----:B------:R-:W-:Y:S01]  /*c5e0*/  IMAD.MOV R5, RZ, RZ, -R5 ;  /* 0x000000ffff057224 */ /* 0x000fe200078e0a05 */
[----:B------:R-:W-:-:S03]  /*c5f0*/  ISETP.GT.U32.AND P2, PT, R0, R203, PT ;  /* 0x000000cb0000720c */ /* 0x000fc60003f44070 */
[C---:B------:R-:W-:Y:S01]  /*c600*/  IMAD R30, R0.reuse, R5, R30 ;  /* 0x00000005001e7224 */ /* 0x040fe200078e021e */
[----:B------:R-:W-:Y:S01]  /*c610*/  ISETP.GT.U32.AND P6, PT, R0, R51, PT ;  /* 0x000000330000720c */ /* 0x000fe20003fc4070 */
[----:B------:R-:W-:-:S03]  /*c620*/  @!P0 IMAD.IADD R105, R105, 0x1, -R0 ;  /* 0x0000000169698824 */ /* 0x000fc600078e0a00 */
[----:B------:R-:W-:Y:S02]  /*c630*/  ISETP.GT.U32.AND P0, PT, R0, R30, PT ;  /* 0x0000001e0000720c */ /* 0x000fe40003f04070 */
[----:B------:R-:W-:-:S03]  /*c640*/  IABS R178, R53 ;  /* 0x0000003500b27213 */ /* 0x000fc60000000000 */
[----:B------:R-:W-:-:S04]  /*c650*/  @!P2 IMAD.IADD R203, R203, 0x1, -R0 ;  /* 0x00000001cbcba824 */ /* 0x000fc800078e0a00 */
[----:B------:R-:W-:Y:S01]  /*c660*/  @!P6 IMAD.IADD R51, R51, 0x1, -R0 ;  /* 0x000000013333e824 */ /* 0x000fe200078e0a00 */
[----:B------:R-:W-:-:S03]  /*c670*/  ISETP.GT.U32.AND P3, PT, R0, R203, PT ;  /* 0x000000cb0000720c */ /* 0x000fc60003f64070 */
[----:B------:R-:W-:Y:S01]  /*c680*/  @!P0 IMAD.IADD R30, R30, 0x1, -R0 ;  /* 0x000000011e1e8824 */ /* 0x000fe200078e0a00 */
[----:B------:R-:W-:Y:S01]  /*c690*/  ISETP.GT.U32.AND P6, PT, R0, R51, PT ;  /* 0x000000330000720c */ /* 0x000fe20003fc4070 */
[----:B------:R-:W-:-:S03]  /*c6a0*/  IMAD.HI.U32 R155, R4, R178, RZ ;  /* 0x000000b2049b7227 */ /* 0x000fc600078e00ff */
[----:B------:R-:W-:Y:S01]  /*c6b0*/  ISETP.GT.U32.AND P0, PT, R0, R30, PT ;  /* 0x0000001e0000720c */ /* 0x000fe20003f04070 */
[----:B------:R-:W-:Y:S01]  /*c6c0*/  IMAD.MOV R155, RZ, RZ, -R155 ;  /* 0x000000ffff9b7224 */ /* 0x000fe200078e0a9b */
[----:B------:R-:W-:-:S03]  /*c6d0*/  IABS R206, R215 ;  /* 0x000000d700ce7213 */ /* 0x000fc60000000000 */
[C---:B------:R-:W-:Y:S02]  /*c6e0*/  IMAD R178, R0.reuse, R155, R178 ;  /* 0x0000009b00b27224 */ /* 0x040fe400078e02b2 */
[--C-:B------:R-:W-:Y:S01]  /*c6f0*/  @!P3 IMAD.IADD R203, R203, 0x1, -R0.reuse ;  /* 0x00000001cbcbb824 */ /* 0x100fe200078e0a00 */
[C---:B------:R-:W-:Y:S01]  /*c700*/  ISETP.GT.U32.AND P3, PT, R0.reuse, R249, PT ;  /* 0x000000f90000720c */ /* 0x040fe20003f64070 */
[----:B------:R-:W-:Y:S01]  /*c710*/  @!P6 IMAD.IADD R51, R51, 0x1, -R0 ;  /* 0x000000013333e824 */ /* 0x000fe200078e0a00 */
[----:B------:R-:W-:Y:S01]  /*c720*/  ISETP.GT.U32.AND P6, PT, R0, R178, PT ;  /* 0x000000b20000720c */ /* 0x000fe20003fc4070 */
[----:B------:R-:W-:Y:S01]  /*c730*/  @!P5 IMAD.MOV R170, RZ, RZ, -R170 ;  /* 0x000000ffffaad224 */ /* 0x000fe200078e0aaa */
[----:B------:R-:W-:Y:S01]  /*c740*/  ISETP.GE.AND P5, PT, R114, RZ, PT ;  /* 0x000000ff7200720c */ /* 0x000fe20003fa6270 */
[----:B------:R-:W-:Y:S01]  /*c750*/  @!P0 IMAD.IADD R30, R30, 0x1, -R0 ;  /* 0x000000011e1e8824 */ /* 0x000fe200078e0a00 */
[----:B------:R-:W-:Y:S01]  /*c760*/  IABS R155, R250 ;  /* 0x000000fa009b7213 */ /* 0x000fe20000000000 */
[----:B------:R-:W-:Y:S01]  /*c770*/  IMAD.HI.U32 R114, R4, R206, RZ ;  /* 0x000000ce04727227 */ /* 0x000fe200078e00ff */
[----:B------:R-:W-:-:S02]  /*c780*/  ISETP.GE.AND P0, PT, R252, RZ, PT ;  /* 0x000000fffc00720c */ /* 0x000fc40003f06270 */
[----:B------:R-:W0:Y:S01]  /*c790*/  LDC R252, c[0x0][0x230] ;  /* 0x00008c00fffc7b82 */ /* 0x000e220000000800 */
[----:B------:R-:W-:Y:S01]  /*c7a0*/  ISETP.GE.AND P4, PT, R13, RZ, PT ;  /* 0x000000ff0d00720c */ /* 0x000fe20003f86270 */
[----:B------:R-:W-:Y:S01]  /*c7b0*/  IMAD.MOV R114, RZ, RZ, -R114 ;  /* 0x000000ffff727224 */ /* 0x000fe200078e0a72 */
[----:B------:R-:W-:Y:S01]  /*c7c0*/  ISETP.GT.U32.AND P2, PT, R0, R75, PT ;  /* 0x0000004b0000720c */ /* 0x000fe20003f44070 */
[----:B------:R-:W-:-:S04]  /*c7d0*/  IMAD.HI.U32 R13, R4, R155, RZ ;  /* 0x0000009b040d7227 */ /* 0x000fc800078e00ff */
[----:B------:R-:W-:Y:S01]  /*c7e0*/  IMAD R206, R0, R114, R206 ;  /* 0x0000007200ce7224 */ /* 0x000fe200078e02ce */
[----:B------:R-:W-:Y:S01]  /*c7f0*/  IABS R114, R251 ;  /* 0x000000fb00727213 */ /* 0x000fe20000000000 */
[----:B------:R-:W-:Y:S02]  /*c800*/  IMAD.MOV R13, RZ, RZ, -R13 ;  /* 0x000000ffff0d7224 */ /* 0x000fe400078e0a0d */
[--C-:B------:R-:W-:Y:S02]  /*c810*/  @!P3 IMAD.IADD R249, R249, 0x1, -R0.reuse ;  /* 0x00000001f9f9b824 */ /* 0x100fe400078e0a00 */
[----:B------:R-:W-:Y:S02]  /*c820*/  @!P6 IMAD.IADD R178, R178, 0x1, -R0 ;  /* 0x00000001b2b2e824 */ /* 0x000fe400078e0a00 */
[C---:B------:R-:W-:Y:S02]  /*c830*/  IMAD R155, R0.reuse, R13, R155 ;  /* 0x0000000d009b7224 */ /* 0x040fe400078e029b */
[----:B------:R-:W-:Y:S01]  /*c840*/  @!P5 IMAD.MOV R140, RZ, RZ, -R140 ;  /* 0x000000ffff8cd224 */ /* 0x000fe200078e0a8c */
[----:B------:R-:W-:Y:S01]  /*c850*/  ISETP.GT.U32.AND P5, PT, R0, R249, PT ;  /* 0x000000f90000720c */ /* 0x000fe20003fa4070 */
[----:B------:R-:W-:Y:S01]  /*c860*/  IMAD.HI.U32 R4, R4, R114, RZ ;  /* 0x0000007204047227 */ /* 0x000fe200078e00ff */
[----:B------:R-:W-:-:S03]  /*c870*/  ISETP.GT.U32.AND P6, PT, R0, R178, PT ;  /* 0x000000b20000720c */ /* 0x000fc60003fc4070 */
[----:B------:R-:W-:Y:S01]  /*c880*/  @!P4 IMAD.MOV R203, RZ, RZ, -R203 ;  /* 0x000000ffffcbc224 */ /* 0x000fe200078e0acb */
[C---:B------:R-:W-:Y:S01]  /*c890*/  ISETP.GT.U32.AND P4, PT, R0.reuse, R155, PT ;  /* 0x0000009b0000720c */ /* 0x040fe20003f84070 */
[----:B------:R-:W-:Y:S02]  /*c8a0*/  @!P2 IMAD.IADD R75, R75, 0x1, -R0 ;  /* 0x000000014b4ba824 */ /* 0x000fe400078e0a00 */
[----:B------:R-:W-:Y:S02]  /*c8b0*/  IMAD.MOV R4, RZ, RZ, -R4 ;  /* 0x000000ffff047224 */ /* 0x000fe400078e0a04 */
[----:B------:R-:W-:Y:S01]  /*c8c0*/  @!P1 IMAD.MOV R75, RZ, RZ, -R75 ;  /* 0x000000ffff4b9224 */ /* 0x000fe200078e0a4b */
[C---:B------:R-:W-:Y:S01]  /*c8d0*/  ISETP.GT.U32.AND P1, PT, R0.reuse, R105, PT ;  /* 0x000000690000720c */ /* 0x040fe20003f24070 */
[----:B------:R-:W-:Y:S02]  /*c8e0*/  IMAD R114, R0, R4, R114 ;  /* 0x0000000400727224 */ /* 0x000fe400078e0272 */
[----:B------:R-:W-:-:S02]  /*c8f0*/  VIADD R4, R37, 0x20000 ;  /* 0x0002000025047836 */ /* 0x000fc40000000000 */
[----:B0-----:R-:W-:Y:S02]  /*c900*/  VIADD R252, R252, 0xff ;  /* 0x000000fffcfc7836 */ /* 0x001fe40000000000 */
[--C-:B------:R-:W-:Y:S01]  /*c910*/  @!P5 IMAD.IADD R249, R249, 0x1, -R0.reuse ;  /* 0x00000001f9f9d824 */ /* 0x100fe200078e0a00 */
[----:B------:R-:W-:Y:S01]  /*c920*/  ISETP.GT.U32.AND P5, PT, R0, R114, PT ;  /* 0x000000720000720c */ /* 0x000fe20003fa4070 */
[----:B------:R-:W-:Y:S01]  /*c930*/  @!P6 IMAD.IADD R178, R178, 0x1, -R0 ;  /* 0x00000001b2b2e824 */ /* 0x000fe200078e0a00 */
[----:B------:R-:W-:Y:S01]  /*c940*/  SHF.R.U32.HI R4, RZ, 0x4, R4 ;  /* 0x00000004ff047819 */ /* 0x000fe20000011604 */
[----:B------:R-:W-:Y:S01]  /*c950*/  @!P4 IMAD.IADD R155, R155, 0x1, -R0 ;  /* 0x000000019b9bc824 */ /* 0x000fe200078e0a00 */
[----:B------:R-:W-:Y:S02]  /*c960*/  ISETP.GE.AND P6, PT, R53, RZ, PT ;  /* 0x000000ff3500720c */ /* 0x000fe40003fc6270 */
[----:B------:R-:W-:Y:S02]  /*c970*/  SHF.R.S32.HI R53, RZ, 0x1f, R252 ;  /* 0x0000001fff357819 */ /* 0x000fe400000114fc */
[----:B------:R-:W-:-:S02]  /*c980*/  SGXT.U32 R37, R4, 0xe ;  /* 0x0000000e0425781a */ /* 0x000fc40000000000 */
[----:B------:R-:W-:Y:S01]  /*c990*/  LEA.HI R53, R53, R252, RZ, 0x8 ;  /* 0x000000fc35357211 */ /* 0x000fe200078f40ff */
[--C-:B------:R-:W-:Y:S01]  /*c9a0*/  @!P1 IMAD.IADD R105, R105, 0x1, -R0.reuse ;  /* 0x0000000169699824 */ /* 0x100fe200078e0a00 */
[----:B------:R-:W-:Y:S01]  /*c9b0*/  ISETP.GT.U32.AND P4, PT, R0, R155, PT ;  /* 0x0000009b0000720c */ /* 0x000fe20003f84070 */
[----:B------:R0:W-:Y:S01]  /*c9c0*/  STL [R1+0x1e30], R37 ;  /* 0x001e302501007387 */ /* 0x0001e20000100800 */
[----:B------:R-:W-:Y:S01]  /*c9d0*/  ISETP.GE.AND P1, PT, R57, RZ, PT ;  /* 0x000000ff3900720c */ /* 0x000fe20003f26270 */
[--C-:B------:R-:W-:Y:S01]  /*c9e0*/  @!P5 IMAD.IADD R114, R114, 0x1, -R0.reuse ;  /* 0x000000017272d824 */ /* 0x100fe200078e0a00 */
[----:B------:R-:W-:Y:S01]  /*c9f0*/  R2UR UR58, R49 ;  /* 0x00000000313a72ca */ /* 0x000fe200000e0000 */
[----:B------:R-:W2:Y:S01]  /*ca00*/  LDL.LU R57, [R1+0x24] ;  /* 0x0000240001397983 */ /* 0x000ea20000300800 */
[----:B------:R-:W-:Y:S01]  /*ca10*/  R2UR UR6, R45 ;  /* 0x000000002d0672ca */ /* 0x000fe200000e0000 */
[----:B------:R-:W-:Y:S01]  /*ca20*/  IMAD.MOV.U32 R13, RZ, RZ, RZ ;  /* 0x000000ffff0d7224 */ /* 0x000fe200078e00ff */
[----:B------:R-:W-:Y:S01]  /*ca30*/  R2UR UR7, R41 ;  /* 0x00000000290772ca */ /* 0x000fe200000e0000 */
[----:B------:R-:W3:Y:S01]  /*ca40*/  LDL.LU R53, [R1+0x20] ;  /* 0x0000200001357983 */ /* 0x000ee20000300800 */
[----:B------:R-:W-:Y:S01]  /*ca50*/  ISETP.GT.U32.AND P2, PT, R0, R206, PT ;  /* 0x000000ce0000720c */ /* 0x000fe20003f44070 */
[----:B------:R-:W1:Y:S01]  /*ca60*/  LDC.64 R4, c[0x0][0x218] ;  /* 0x00008600ff047b82 */ /* 0x000e620000000a00 */
[----:B0-----:R-:W-:Y:S01]  /*ca70*/  IADD3 R37, P5, R37, 0x80, RZ ;  /* 0x0000008025257810 */ /* 0x001fe20007fbe0ff */
[----:B------:R-:W4:Y:S04]  /*ca80*/  LDL.LU R49, [R1+0x1c] ;  /* 0x00001c0001317983 */ /* 0x000f280000300800 */
[----:B------:R-:W4:Y:S01]  /*ca90*/  LDL.LU R45, [R1+0x18] ;  /* 0x00001800012d7983 */ /* 0x000f220000300800 */
[----:B------:R-:W-:Y:S01]  /*caa0*/  R2UR UR4, R37 ;  /* 0x00000000250472ca */ /* 0x000fe200000e0000 */
[----:B------:R-:W-:-:S02]  /*cab0*/  @!P4 IMAD.IADD R155, R155, 0x1, -R0 ;  /* 0x000000019b9bc824 */ /* 0x000fc400078e0a00 */
[----:B------:R-:W4:Y:S01]  /*cac0*/  LDL.LU R41, [R1+0x14] ;  /* 0x0000140001297983 */ /* 0x000f220000300800 */
[----:B------:R-:W-:-:S03]  /*cad0*/  ISETP.GE.AND P4, PT, R250, RZ, PT ;  /* 0x000000fffa00720c */ /* 0x000fc60003f86270 */
[----:B------:R-:W4:Y:S01]  /*cae0*/  LDL.LU R37, [R1+0x10] ;  /* 0x0000100001257983 */ /* 0x000f220000300800 */
[----:B------:R-:W-:Y:S02]  /*caf0*/  IADD3.X R13, R13, 0x40000040, RZ, P5, !PT ;  /* 0x400000400d0d7810 */ /* 0x000fe40002ffe4ff */
[----:B------:R-:W-:Y:S01]  /*cb00*/  ISETP.GE.AND P5, PT, R251, RZ, PT ;  /* 0x000000fffb00720c */ /* 0x000fe20003fa6270 */
[----:B------:R-:W4:Y:S04]  /*cb10*/  LDL.LU R250, [R1+0xc] ;  /* 0x00000c0001fa7983 */ /* 0x000f280000300800 */
[----:B------:R-:W4:Y:S04]  /*cb20*/  LDL.LU R251, [R1+0x8] ;  /* 0x0000080001fb7983 */ /* 0x000f280000300800 */
[----:B------:R-:W4:Y:S01]  /*cb30*/  LDL.LU R252, [R1+0x4] ;  /* 0x0000040001fc7983 */ /* 0x000f220000300800 */
[----:B------:R-:W-:-:S05]  /*cb40*/  @!P2 IMAD.IADD R206, R206, 0x1, -R0 ;  /* 0x00000001cecea824 */ /* 0x000fca00078e0a00 */
[----:B------:R-:W-:Y:S02]  /*cb50*/  ISETP.GT.U32.AND P3, PT, R0, R206, PT ;  /* 0x000000ce0000720c */ /* 0x000fe40003f64070 */
[----:B------:R-:W-:Y:S02]  /*cb60*/  ISETP.GE.AND P2, PT, R214, RZ, PT ;  /* 0x000000ffd600720c */ /* 0x000fe40003f46270 */
[----:B------:R-:W0:Y:S09]  /*cb70*/  LDC R214, c[0x0][0x234] ;  /* 0x00008d00ffd67b82 */ /* 0x000e320000000800 */
[----:B------:R-:W-:Y:S01]  /*cb80*/  @!P3 IMAD.IADD R206, R206, 0x1, -R0 ;  /* 0x00000001ceceb824 */ /* 0x000fe200078e0a00 */
[----:B------:R-:W-:-:S02]  /*cb90*/  ISETP.GE.AND P3, PT, R215, RZ, PT ;  /* 0x000000ffd700720c */ /* 0x000fc40003f66270 */
[----:B------:R-:W1:Y:S01]  /*cba0*/  S2R R215, SR_TID.X ;  /* 0x0000000000d77919 */ /* 0x000e620000002100 */
[----:B------:R-:W-:Y:S01]  /*cbb0*/  @!P2 IMAD.MOV R51, RZ, RZ, -R51 ;  /* 0x000000ffff33a224 */ /* 0x000fe200078e0a33 */
[----:B------:R-:W-:Y:S02]  /*cbc0*/  ISETP.GE.AND P2, PT, R60, RZ, PT ;  /* 0x000000ff3c00720c */ /* 0x000fe40003f46270 */
[----:B------:R-:W1:Y:S07]  /*cbd0*/  LDC R60, c[0x0][0x23c] ;  /* 0x00008f00ff3c7b82 */ /* 0x000e6e0000000800 */
[----:B------:R-:W-:Y:S01]  /*cbe0*/  @!P3 IMAD.MOV R206, RZ, RZ, -R206 ;  /* 0x000000ffffceb224 */ /* 0x000fe200078e0ace */
[----:B------:R-:W-:-:S13]  /*cbf0*/  ISETP.GT.U32.AND P3, PT, R0, R114, PT ;  /* 0x000000720000720c */ /* 0x000fda0003f64070 */
[----:B------:R-:W-:Y:S02]  /*cc00*/  @!P3 IMAD.IADD R114, R114, 0x1, -R0 ;  /* 0x000000017272b824 */ /* 0x000fe400078e0a00 */
[----:B0-----:R-:W-:Y:S01]  /*cc10*/  IMAD R0, R124, R214, RZ ;  /* 0x000000d67c007224 */ /* 0x001fe200078e02ff */
[----:B-1----:R-:W-:-:S05]  /*cc20*/  LOP3.LUT R215, R215, 0x7f, RZ, 0xc0, !PT ;  /* 0x0000007fd7d77812 */ /* 0x002fca00078ec0ff */
[----:B------:R-:W-:Y:S02]  /*cc30*/  IMAD R124, R215, R60, RZ ;  /* 0x0000003cd77c7224 */ /* 0x000fe400078e02ff */
[----:B------:R-:W0:Y:S01]  /*cc40*/  LDC.64 R214, c[0x0][0x210] ;  /* 0x00008400ffd67b82 */ /* 0x000e220000000a00 */
[----:B------:R-:W-:Y:S01]  /*cc50*/  @!P2 IMAD.MOV R105, RZ, RZ, -R105 ;  /* 0x000000ffff69a224 */ /* 0x000fe200078e0a69 */
[----:B------:R-:W-:Y:S02]  /*cc60*/  ISETP.NE.AND P2, PT, R3, RZ, PT ;  /* 0x000000ff0300720c */ /* 0x000fe40003f45270 */
[----:B------:R-:W-:Y:S01]  /*cc70*/  LOP3.LUT R3, RZ, R3, RZ, 0x33, !PT ;  /* 0x00000003ff037212 */ /* 0x000fe200078e33ff */
[----:B------:R-:W-:Y:S01]  /*cc80*/  IMAD R60, R60, 0x80, R124 ;  /* 0x000000803c3c7824 */ /* 0x000fe200078e027c */
[----:B------:R-:W-:Y:S02]  /*cc90*/  R2UR UR5, R13 ;  /* 0x000000000d0572ca */ /* 0x000fe400000e0000 */
[----:B------:R-:W4:Y:S01]  /*cca0*/  LDL.LU R13, [R1] ;  /* 0x00000000010d7983 */ /* 0x000f220000300800 */
[----:B------:R-:W-:Y:S01]  /*ccb0*/  @!P1 IMAD.MOV R249, RZ, RZ, -R249 ;  /* 0x000000fffff99224 */ /* 0x000fe200078e0af9 */
[----:B------:R-:W-:-:S02]  /*ccc0*/  LEA R124, P3, R124, R4, 0x1 ;  /* 0x000000047c7c7211 */ /* 0x000fc400078608ff */
[----:B------:R1:W-:Y:S01]  /*ccd0*/  STL [R1+0x30], R0 ;  /* 0x0000300001007387 */ /* 0x0003e20000100800 */
[----:B------:R-:W-:-:S03]  /*cce0*/  LEA R4, P1, R60, R4, 0x1 ;  /* 0x000000043c047211 */ /* 0x000fc600078208ff */
[----:B0-----:R0:W-:Y:S01]  /*ccf0*/  STL [R1+0x28], R214 ;  /* 0x000028d601007387 */ /* 0x0011e20000100800 */
[----:B-1----:R-:W-:-:S03]  /*cd00*/  IMAD.MOV.U32 R0, RZ, RZ, R215 ;  /* 0x000000ffff007224 */ /* 0x002fc600078e00d7 */
[----:B0-----:R-:W4:Y:S04]  /*cd10*/  LDL.LU.64 R214, [R1+0x20a0] ;  /* 0x0020a00001d67983 */ /* 0x001f280000300a00 */
[----:B------:R-:W4:Y:S01]  /*cd20*/  LDL.LU R60, [R1+0x2098] ;  /* 0x00209800013c7983 */ /* 0x000f220000300800 */
[C---:B--2---:R-:W-:Y:S02]  /*cd30*/  SEL R57, R3.reuse, R57, !P2 ;  /* 0x0000003903397207 */ /* 0x044fe40005000000 */
[----:B---3--:R-:W-:-:S03]  /*cd40*/  SEL R53, R3, R53, !P2 ;  /* 0x0000003503357207 */ /* 0x008fc60005000000 */
[----:B------:R0:W-:Y:S01]  /*cd50*/  STL [R1+0x8c], R57 ;  /* 0x00008c3901007387 */ /* 0x0001e20000100800 */
[C---:B----4-:R-:W-:Y:S02]  /*cd60*/  SEL R49, R3.reuse, R49, !P2 ;  /* 0x0000003103317207 */ /* 0x050fe40005000000 */
[C---:B------:R-:W-:Y:S01]  /*cd70*/  SEL R45, R3.reuse, R45, !P2 ;  /* 0x0000002d032d7207 */ /* 0x040fe20005000000 */
[----:B0-----:R-:W2:Y:S01]  /*cd80*/  LDL.LU R57, [R1+0x2094] ;  /* 0x0020940001397983 */ /* 0x001ea20000300800 */
[----:B------:R-:W-:-:S03]  /*cd90*/  SEL R41, R3, R41, !P2 ;  /* 0x0000002903297207 */ /* 0x000fc60005000000 */
[----:B------:R0:W-:Y:S01]  /*cda0*/  STL [R1+0x88], R53 ;  /* 0x0000883501007387 */ /* 0x0001e20000100800 */
[C---:B------:R-:W-:Y:S02]  /*cdb0*/  SEL R37, R3.reuse, R37, !P2 ;  /* 0x0000002503257207 */ /* 0x040fe40005000000 */
[C---:B------:R-:W-:Y:S01]  /*cdc0*/  SEL R250, R3.reuse, R250, !P2 ;  /* 0x000000fa03fa7207 */ /* 0x040fe20005000000 */
[----:B0-----:R-:W3:Y:S04]  /*cdd0*/  LDL.LU R53, [R1+0x2090] ;  /* 0x0020900001357983 */ /* 0x001ee80000300800 */
[----:B------:R0:W-:Y:S01]  /*cde0*/  STL [R1+0x84], R49 ;  /* 0x0000843101007387 */ /* 0x0001e20000100800 */
[C---:B------:R-:W-:Y:S02]  /*cdf0*/  SEL R251, R3.reuse, R251, !P2 ;  /* 0x000000fb03fb7207 */ /* 0x040fe40005000000 */
[C---:B------:R-:W-:Y:S01]  /*ce00*/  SEL R252, R3.reuse, R252, !P2 ;  /* 0x000000fc03fc7207 */ /* 0x040fe20005000000 */
[----:B0-----:R-:W4:Y:S04]  /*ce10*/  LDL.LU R49, [R1+0x208c] ;  /* 0x00208c0001317983 */ /* 0x001f280000300800 */
[----:B------:R0:W-:Y:S04]  /*ce20*/  STL [R1+0x80], R45 ;  /* 0x0000802d01007387 */ /* 0x0001e80000100800 */
[----:B0-----:R-:W2:Y:S04]  /*ce30*/  LDL.LU R45, [R1+0x2088] ;  /* 0x00208800012d7983 */ /* 0x001ea80000300800 */
[----:B------:R0:W-:Y:S04]  /*ce40*/  STL [R1+0x7c], R41 ;  /* 0x00007c2901007387 */ /* 0x0001e80000100800 */
[----:B0-----:R-:W3:Y:S04]  /*ce50*/  LDL.LU R41, [R1+0x2084] ;  /* 0x0020840001297983 */ /* 0x001ee80000300800 */
[----:B------:R0:W-:Y:S04]  /*ce60*/  STL [R1+0x78], R37 ;  /* 0x0000782501007387 */ /* 0x0001e80000100800 */
[----:B0-----:R-:W4:Y:S04]  /*ce70*/  LDL.LU R37, [R1+0x2080] ;  /* 0x0020800001257983 */ /* 0x001f280000300800 */
[----:B------:R0:W-:Y:S04]  /*ce80*/  STL [R1+0x74], R250 ;  /* 0x000074fa01007387 */ /* 0x0001e80000100800 */
[----:B0-----:R-:W2:Y:S04]  /*ce90*/  LDL.LU R250, [R1+0x207c] ;  /* 0x00207c0001fa7983 */ /* 0x001ea80000300800 */
[----:B------:R0:W-:Y:S04]  /*cea0*/  STL [R1+0x70], R251 ;  /* 0x000070fb01007387 */ /* 0x0001e80000100800 */
[----:B0-----:R-:W4:Y:S04]  /*ceb0*/  LDL.LU R251, [R1+0x2078] ;  /* 0x0020780001fb7983 */ /* 0x001f280000300800 */
[----:B------:R0:W-:Y:S04]  /*cec0*/  STL [R1+0x6c], R252 ;  /* 0x00006cfc01007387 */ /* 0x0001e80000100800 */
[----:B0-----:R-:W4:Y:S01]  /*ced0*/  LDL.LU R252, [R1+0x2074] ;  /* 0x0020740001fc7983 */ /* 0x001f220000300800 */
[----:B------:R-:W-:-:S05]  /*cee0*/  SEL R13, R3, R13, !P2 ;  /* 0x0000000d030d7207 */ /* 0x000fca0005000000 */
[----:B------:R0:W-:Y:S01]  /*cef0*/  STL [R1+0x68], R13 ;  /* 0x0000680d01007387 */ /* 0x0001e20000100800 */
[C---:B---3--:R-:W-:Y:S02]  /*cf00*/  SEL R41, R3.reuse, R41, !P2 ;  /* 0x0000002903297207 */ /* 0x048fe40005000000 */
[C---:B--2---:R-:W-:Y:S02]  /*cf10*/  SEL R250, R3.reuse, R250, !P2 ;  /* 0x000000fa03fa7207 */ /* 0x044fe40005000000 */
[C---:B----4-:R-:W-:Y:S02]  /*cf20*/  SEL R251, R3.reuse, R251, !P2 ;  /* 0x000000fb03fb7207 */ /* 0x050fe40005000000 */
[----:B0-----:R-:W-:-:S05]  /*cf30*/  SEL R13, R3, R252, !P2 ;  /* 0x000000fc030d7207 */ /* 0x001fca0005000000 */
[----:B------:R0:W-:Y:S04]  /*cf40*/  STL [R1+0x64], R13 ;  /* 0x0000640d01007387 */ /* 0x0001e80000100800 */
[----:B------:R-:W-:Y:S01]  /*cf50*/  STL [R1+0x60], R251 ;  /* 0x000060fb01007387 */ /* 0x000fe20000100800 */
[----:B0-----:R-:W-:-:S03]  /*cf60*/  SEL R13, R3, R37, !P2 ;  /* 0x00000025030d7207 */ /* 0x001fc60005000000 */
[----:B------:R-:W-:Y:S01]  /*cf70*/  STL [R1+0x5c], R250 ;  /* 0x00005cfa01007387 */ /* 0x000fe20000100800 */
[----:B------:R-:W-:-:S03]  /*cf80*/  SEL R37, R3, R45, !P2 ;  /* 0x0000002d03257207 */ /* 0x000fc60005000000 */
[----:B------:R0:W-:Y:S04]  /*cf90*/  STL [R1+0x54], R13 ;  /* 0x0000540d01007387 */ /* 0x0001e80000100800 */
[----:B------:R1:W-:Y:S01]  /*cfa0*/  STL [R1+0x50], R41 ;  /* 0x0000502901007387 */ /* 0x0003e20000100800 */
[----:B0-----:R-:W-:-:S03]  /*cfb0*/  SEL R13, R3, R49, !P2 ;  /* 0x00000031030d7207 */ /* 0x001fc60005000000 */
[----:B------:R0:W-:Y:S01]  /*cfc0*/  STL [R1+0x4c], R37 ;  /* 0x00004c2501007387 */ /* 0x0001e20000100800 */
[----:B-1----:R-:W-:-:S03]  /*cfd0*/  SEL R41, R3, R53, !P2 ;  /* 0x0000003503297207 */ /* 0x002fc60005000000 */
[----:B------:R1:W-:Y:S01]  /*cfe0*/  STL [R1+0x48], R13 ;  /* 0x0000480d01007387 */ /* 0x0003e20000100800 */
[----:B0-----:R-:W-:-:S03]  /*cff0*/  SEL R37, R3, R57, !P2 ;  /* 0x0000003903257207 */ /* 0x001fc60005000000 */
[----:B------:R0:W-:Y:S01]  /*d000*/  STL [R1+0x44], R41 ;  /* 0x0000442901007387 */ /* 0x0001e20000100800 */
[----:B-1----:R-:W-:-:S03]  /*d010*/  SEL R13, R3, R60, !P2 ;  /* 0x0000003c030d7207 */ /* 0x002fc60005000000 */
[----:B------:R1:W-:Y:S04]  /*d020*/  STL [R1+0x40], R37 ;  /* 0x0000402501007387 */ /* 0x0003e80000100800 */
[----:B------:R2:W-:Y:S01]  /*d030*/  STL [R1+0x3c], R13 ;  /* 0x00003c0d01007387 */ /* 0x0005e20000100800 */
[C---:B0-----:R-:W-:Y:S02]  /*d040*/  SEL R41, R3.reuse, R64, !P2 ;  /* 0x0000004003297207 */ /* 0x041fe40005000000 */
[----:B-1----:R-:W-:-:S03]  /*d050*/  SEL R37, R3, R68, !P2 ;  /* 0x0000004403257207 */ /* 0x002fc60005000000 */
[----:B------:R0:W-:Y:S01]  /*d060*/  STL [R1+0x38], R41 ;  /* 0x0000382901007387 */ /* 0x0001e20000100800 */
[----:B--2---:R-:W-:-:S03]  /*d070*/  SEL R13, R3, R72, !P2 ;  /* 0x00000048030d7207 */ /* 0x004fc60005000000 */
        /* <DEDUP_REMOVED lines=15> */
[C---:B------:R-:W-:Y:S02]  /*d170*/  SEL R252, R3.reuse, R112, !P2 ;  /* 0x0000007003fc7207 */ /* 0x040fe40005000000 */
[C---:B-1----:R-:W-:Y:S02]  /*d180*/  SEL R37, R3.reuse, R104, !P2 ;  /* 0x0000006803257207 */ /* 0x042fe40005000000 */
[C---:B--2---:R-:W-:Y:S01]  /*d190*/  SEL R13, R3.reuse, R108, !P2 ;  /* 0x0000006c030d7207 */ /* 0x044fe20005000000 */
[----:B------:R-:W-:Y:S01]  /*d1a0*/  STL [R1+0x8], R41 ;  /* 0x0000082901007387 */ /* 0x000fe20000100800 */
[----:B------:R-:W-:-:S03]  /*d1b0*/  SEL R251, R3, R116, !P2 ;  /* 0x0000007403fb7207 */ /* 0x000fc60005000000 */
[----:B------:R0:W-:Y:S04]  /*d1c0*/  STL [R1+0x2058], R13 ;  /* 0x0020580d01007387 */ /* 0x0001e80000100800 */
[----:B------:R-:W-:Y:S04]  /*d1d0*/  STL [R1+0x4], R37 ;  /* 0x0000042501007387 */ /* 0x000fe80000100800 */
[----:B0-----:R-:W2:Y:S04]  /*d1e0*/  LDL.LU R13, [R1+0x30] ;  /* 0x00003000010d7983 */ /* 0x001ea80000300800 */
[----:B------:R-:W-:Y:S04]  /*d1f0*/  STL [R1+0x205c], R252 ;  /* 0x00205cfc01007387 */ /* 0x000fe80000100800 */
[----:B------:R0:W-:Y:S04]  /*d200*/  STL [R1+0x2060], R251 ;  /* 0x002060fb01007387 */ /* 0x0001e80000100800 */
[----:B0-----:R-:W2:Y:S01]  /*d210*/  LDL.LU R251, [R1+0x28] ;  /* 0x0000280001fb7983 */ /* 0x001ea20000300800 */
[----:B------:R-:W0:Y:S01]  /*d220*/  S2R R252, SR_TID.X ;  /* 0x0000000000fc7919 */ /* 0x000e220000002100 */
[----:B------:R-:W-:-:S05]  /*d230*/  SEL R120, R3, R120, !P2 ;  /* 0x0000007803787207 */ /* 0x000fca0005000000 */
[----:B------:R1:W-:Y:S02]  /*d240*/  STL [R1+0x2064], R120 ;  /* 0x0020647801007387 */ /* 0x0003e40000100800 */
[----:B-1----:R-:W1:Y:S01]  /*d250*/  LDC R120, c[0x0][0x23c] ;  /* 0x00008f00ff787b82 */ /* 0x002e620000000800 */
[C---:B------:R-:W-:Y:S01]  /*d260*/  SEL R57, R3.reuse, R14, !P2 ;  /* 0x0000000e03397207 */ /* 0x040fe20005000000 */
[----:B------:R-:W-:Y:S01]  /*d270*/  @!P0 IMAD.MOV R30, RZ, RZ, -R30 ;  /* 0x000000ffff1e8224 */ /* 0x000fe200078e0a1e */
[C---:B------:R-:W-:Y:S02]  /*d280*/  SEL R14, R3.reuse, R22, !P2 ;  /* 0x00000016030e7207 */ /* 0x040fe40005000000 */
[C---:B------:R-:W-:Y:S02]  /*d290*/  SEL R116, R3.reuse, R125, !P2 ;  /* 0x0000007d03747207 */ /* 0x040fe40005000000 */
[C---:B------:R-:W-:Y:S02]  /*d2a0*/  SEL R129, R3.reuse, R129, !P2 ;  /* 0x0000008103817207 */ /* 0x040fe40005000000 */
[----:B------:R-:W-:-:S02]  /*d2b0*/  SEL R133, R3, R133, !P2 ;  /* 0x0000008503857207 */ /* 0x000fc40005000000 */
[----:B0-----:R-:W-:Y:S01]  /*d2c0*/  LOP3.LUT R252, R252, 0x7f, RZ, 0xc0, !PT ;  /* 0x0000007ffcfc7812 */ /* 0x001fe200078ec0ff */
[----:B------:R-:W-:Y:S01]  /*d2d0*/  STL [R1+0x2068], R116 ;  /* 0x0020687401007387 */ /* 0x000fe20000100800 */
[----:B------:R-:W-:-:S03]  /*d2e0*/  SEL R108, R3, R164, !P2 ;  /* 0x000000a4036c7207 */ /* 0x000fc60005000000 */
[----:B------:R-:W-:Y:S01]  /*d2f0*/  STL [R1+0x206c], R129 ;  /* 0x00206c8101007387 */ /* 0x000fe20000100800 */
[----:B------:R-:W-:-:S03]  /*d300*/  SEL R164, R3, R20, !P2 ;  /* 0x0000001403a47207 */ /* 0x000fc60005000000 */
[----:B------:R0:W-:Y:S01]  /*d310*/  STL [R1+0x2070], R133 ;  /* 0x0020708501007387 */ /* 0x0001e20000100800 */
[----:B------:R-:W-:Y:S01]  /*d320*/  @!P6 IMAD.MOV R178, RZ, RZ, -R178 ;  /* 0x000000ffffb2e224 */ /* 0x000fe200078e0ab2 */
[C---:B------:R-:W-:Y:S01]  /*d330*/  SEL R64, R3.reuse, R242, !P2 ;  /* 0x000000f203407207 */ /* 0x040fe20005000000 */
[----:B------:R-:W-:Y:S01]  /*d340*/  @!P4 IMAD.MOV R155, RZ, RZ, -R155 ;  /* 0x000000ffff9bc224 */ /* 0x000fe200078e0a9b */
[C---:B------:R-:W-:Y:S01]  /*d350*/  SEL R20, R3.reuse, R52, !P2 ;  /* 0x0000003403147207 */ /* 0x040fe20005000000 */
[----:B------:R-:W-:Y:S01]  /*d360*/  @!P5 IMAD.MOV R114, RZ, RZ, -R114 ;  /* 0x000000ffff72d224 */ /* 0x000fe200078e0a72 */
[C---:B------:R-:W-:Y:S02]  /*d370*/  SEL R84, R3.reuse, R223, !P2 ;  /* 0x000000df03547207 */ /* 0x040fe40005000000 */
[C---:B------:R-:W-:Y:S02]  /*d380*/  SEL R72, R3.reuse, R234, !P2 ;  /* 0x000000ea03487207 */ /* 0x040fe40005000000 */
[----:B------:R-:W-:-:S02]  /*d390*/  SEL R242, R3, R75, !P2 ;  /* 0x0000004b03f27207 */ /* 0x000fc40005000000 */
[C---:B------:R-:W-:Y:S02]  /*d3a0*/  SEL R223, R3.reuse, R79, !P2 ;  /* 0x0000004f03df7207 */ /* 0x040fe40005000000 */
[C---:B------:R-:W-:Y:S02]  /*d3b0*/  SEL R234, R3.reuse, R146, !P2 ;  /* 0x0000009203ea7207 */ /* 0x040fe40005000000 */
[C---:B------:R-:W-:Y:S02]  /*d3c0*/  SEL R92, R3.reuse, R212, !P2 ;  /* 0x000000d4035c7207 */ /* 0x040fe40005000000 */
        /* <DEDUP_REMOVED lines=111> */
[----:B--2---:R-:W-:Y:S01]  /*dac0*/  LEA R22, P0, R13, R251, 0x1 ;  /* 0x000000fb0d167211 */ /* 0x004fe200078008ff */
[----:B-1----:R-:W-:-:S05]  /*dad0*/  IMAD R251, R252, R120, RZ ;  /* 0x00000078fcfb7224 */ /* 0x002fca00078e02ff */
[----:B------:R-:W-:Y:S01]  /*dae0*/  LEA.HI.X.SX32 R125, R251, R5, 0x1, P3 ;  /* 0x00000005fb7d7211 */ /* 0x000fe200018f0eff */
[----:B------:R-:W-:Y:S04]  /*daf0*/  STL [R1+0x1e5c], R22 ;  /* 0x001e5c1601007387 */ /* 0x000fe80000100800 */
[----:B------:R-:W-:Y:S04]  /*db00*/  STL [R1+0x2054], R124 ;  /* 0x0020547c01007387 */ /* 0x000fe80000100800 */
[----:B------:R1:W-:Y:S04]  /*db10*/  STL [R1+0x2050], R125 ;  /* 0x0020507d01007387 */ /* 0x0003e80000100800 */
[----:B------:R-:W2:Y:S01]  /*db20*/  LDL.LU R52, [R1+0x8c] ;  /* 0x00008c0001347983 */ /* 0x000ea20000300800 */
[----:B------:R-:W-:-:S03]  /*db30*/  SEL R173, R3, R173, !P2 ;  /* 0x000000ad03ad7207 */ /* 0x000fc60005000000 */
[----:B------:R-:W3:Y:S01]  /*db40*/  LDL.LU R75, [R1+0x88] ;  /* 0x00008800014b7983 */ /* 0x000ee20000300800 */
[----:B------:R-:W-:-:S03]  /*db50*/  SEL R181, R3, R181, !P2 ;  /* 0x000000b503b57207 */ /* 0x000fc60005000000 */
[----:B------:R-:W4:Y:S01]  /*db60*/  LDL.LU R79, [R1+0x84] ;  /* 0x00008400014f7983 */ /* 0x000f220000300800 */
[C---:B------:R-:W-:Y:S02]  /*db70*/  SEL R189, R3.reuse, R189, !P2 ;  /* 0x000000bd03bd7207 */ /* 0x040fe40005000000 */
[C---:B------:R-:W-:Y:S01]  /*db80*/  SEL R197, R3.reuse, R197, !P2 ;  /* 0x000000c503c57207 */ /* 0x040fe20005000000 */
[----:B------:R-:W4:Y:S01]  /*db90*/  LDL.LU R87, [R1+0x80] ;  /* 0x0000800001577983 */ /* 0x000f220000300800 */
[C---:B------:R-:W-:Y:S02]  /*dba0*/  SEL R205, R3.reuse, R205, !P2 ;  /* 0x000000cd03cd7207 */ /* 0x040fe40005000000 */
[C---:B------:R-:W-:Y:S01]  /*dbb0*/  SEL R213, R3.reuse, R213, !P2 ;  /* 0x000000d503d57207 */ /* 0x040fe20005000000 */
[----:B------:R-:W4:Y:S01]  /*dbc0*/  LDL.LU R191, [R1+0x7c] ;  /* 0x00007c0001bf7983 */ /* 0x000f220000300800 */
        /* <DEDUP_REMOVED lines=43> */
[C---:B------:R-:W-:Y:S01]  /*de80*/  SEL R128, R3.reuse, R128, !P2 ;  /* 0x0000008003807207 */ /* 0x040fe20005000000 */
[----:B------:R-:W4:Y:S01]  /*de90*/  LDL.LU R111, [R1+0x78] ;  /* 0x00007800016f7983 */ /* 0x000f220000300800 */
        /* <DEDUP_REMOVED lines=44> */
[----:B------:R-:W-:Y:S01]  /*e160*/  SEL R3, R3, R114, !P2 ;  /* 0x0000007203037207 */ /* 0x000fe20005000000 */
[----:B------:R-:W-:Y:S01]  /*e170*/  IMAD R252, R252, R120, RZ ;  /* 0x00000078fcfc7224 */ /* 0x000fe200078e02ff */
[----:B------:R-:W4:Y:S04]  /*e180*/  LDL.LU R114, [R1+0x74] ;  /* 0x0000740001727983 */ /* 0x000f280000300800 */
[----:B0-----:R-:W2:Y:S01]  /*e190*/  LDL.LU R133, [R1+0x70] ;  /* 0x0000700001857983 */ /* 0x001ea20000300800 */
[----:B------:R-:W-:-:S03]  /*e1a0*/  IMAD R252, R120, 0x80, R252 ;  /* 0x0000008078fc7824 */ /* 0x000fc600078e02fc */
[----:B------:R-:W3:Y:S04]  /*e1b0*/  LDL.LU R129, [R1+0x6c] ;  /* 0x00006c0001817983 */ /* 0x000ee80000300800 */
[----:B------:R-:W4:Y:S01]  /*e1c0*/  LDL.LU R116, [R1+0x68] ;  /* 0x0000680001747983 */ /* 0x000f220000300800 */
[----:B------:R-:W-:-:S03]  /*e1d0*/  LEA.HI.X.SX32 R5, R252, R5, 0x1, P1 ;  /* 0x00000005fc057211 */ /* 0x000fc600008f0eff */
[----:B------:R-:W4:Y:S01]  /*e1e0*/  LDL.LU R120, [R1+0x64] ;  /* 0x0000640001787983 */ /* 0x000f220000300800 */
[----:B------:R-:W-:Y:S02]  /*e1f0*/  LEA.HI.X.SX32 R21, R13, R0, 0x1, P0 ;  /* 0x000000000d157211 */ /* 0x000fe400000f0eff */
[----:B------:R-:W2:Y:S01]  /*e200*/  LDC R0, c[0x0][0x240] ;  /* 0x00009000ff007b82 */ /* 0x000ea20000000800 */
[----:B------:R-:W4:Y:S04]  /*e210*/  LDL.LU R251, [R1+0x60] ;  /* 0x0000600001fb7983 */ /* 0x000f280000300800 */
[----:B------:R-:W4:Y:S04]  /*e220*/  LDL.LU R252, [R1+0x5c] ;  /* 0x00005c0001fc7983 */ /* 0x000f280000300800 */
[----:B------:R-:W4:Y:S04]  /*e230*/  LDL.LU R13, [R1+0x54] ;  /* 0x00005400010d7983 */ /* 0x000f280000300800 */
[----:B-1----:R-:W4:Y:S04]  /*e240*/  LDL.LU R125, [R1+0x4c] ;  /* 0x00004c00017d7983 */ /* 0x002f280000300800 */
[----:B------:R-:W4:Y:S04]  /*e250*/  LDL.LU R124, [R1+0x48] ;  /* 0x00004800017c7983 */ /* 0x000f280000300800 */
        /* <DEDUP_REMOVED lines=14> */
[----:B------:R0:W-:Y:S04]  /*e340*/  STL [R1+0x1e60], R21 ;  /* 0x001e601501007387 */ /* 0x0001e80000100800 */
[----:B0-----:R-:W4:Y:S01]  /*e350*/  LDL.LU R21, [R1+0x50] ;  /* 0x0000500001157983 */ /* 0x001f220000300800 */
[----:B--2---:R-:W-:-:S02]  /*e360*/  IMAD R133, R133, R0, RZ ;  /* 0x0000000085857224 */ /* 0x004fc400078e02ff */
[----:B---3--:R-:W-:-:S03]  /*e370*/  IMAD R129, R129, R0, RZ ;  /* 0x0000000081817224 */ /* 0x008fc600078e02ff */
[----:B------:R0:W-:Y:S01]  /*e380*/  STL [R1+0x28], R133 ;  /* 0x0000288501007387 */ /* 0x0001e20000100800 */
[-C--:B----4-:R-:W-:Y:S02]  /*e390*/  IMAD R116, R116, R0.reuse, RZ ;  /* 0x0000000074747224 */ /* 0x090fe400078e02ff */
[-C--:B------:R-:W-:Y:S01]  /*e3a0*/  IMAD R120, R120, R0.reuse, RZ ;  /* 0x0000000078787224 */ /* 0x080fe200078e02ff */
[----:B0-----:R-:W2:Y:S01]  /*e3b0*/  LDL.LU R133, [R1+0x2070] ;  /* 0x0020700001857983 */ /* 0x001ea20000300800 */
[----:B------:R-:W-:-:S03]  /*e3c0*/  IMAD R251, R251, R0, RZ ;  /* 0x00000000fbfb7224 */ /* 0x000fc600078e02ff */
[----:B------:R0:W-:Y:S01]  /*e3d0*/  STL [R1+0x2c], R129 ;  /* 0x00002c8101007387 */ /* 0x0001e20000100800 */
[-C--:B------:R-:W-:Y:S02]  /*e3e0*/  IMAD R252, R252, R0.reuse, RZ ;  /* 0x00000000fcfc7224 */ /* 0x080fe400078e02ff */
[-C--:B------:R-:W-:Y:S01]  /*e3f0*/  IMAD R13, R13, R0.reuse, RZ ;  /* 0x000000000d0d7224 */ /* 0x080fe200078e02ff */
[----:B0-----:R-:W3:Y:S04]  /*e400*/  LDL.LU R129, [R1+0x206c] ;  /* 0x00206c0001817983 */ /* 0x001ee80000300800 */
[----:B------:R0:W-:Y:S04]  /*e410*/  STL [R1+0x58], R116 ;  /* 0x0000587401007387 */ /* 0x0001e80000100800 */
        /* <DEDUP_REMOVED lines=8> */
[----:B0-----:R-:W2:Y:S01]  /*e4a0*/  LDL.LU R13, [R1+0x2058] ;  /* 0x00205800010d7983 */ /* 0x001ea20000300800 */
[----:B------:R-:W-:-:S02]  /*e4b0*/  IMAD R21, R21, R0, RZ ;  /* 0x0000000015157224 */ /* 0x000fc400078e02ff */
[----:B------:R-:W-:-:S03]  /*e4c0*/  IMAD R125, R125, R0, RZ ;  /* 0x000000007d7d7224 */ /* 0x000fc600078e02ff */
[----:B------:R0:W-:Y:S04]  /*e4d0*/  STL [R1+0x7c], R21 ;  /* 0x00007c1501007387 */ /* 0x0001e80000100800 */
[----:B------:R-:W-:Y:S01]  /*e4e0*/  STL [R1+0x4c], R125 ;  /* 0x00004c7d01007387 */ /* 0x000fe20000100800 */
[-C--:B0-----:R-:W-:Y:S02]  /*e4f0*/  IMAD R21, R124, R0.reuse, RZ ;  /* 0x000000007c157224 */ /* 0x081fe400078e02ff */
[-C--:B------:R-:W-:Y:S02]  /*e500*/  IMAD R124, R22, R0.reuse, RZ ;  /* 0x00000000167c7224 */ /* 0x080fe400078e02ff */
[-C--:B------:R-:W-:Y:S01]  /*e510*/  IMAD R22, R249, R0.reuse, RZ ;  /* 0x00000000f9167224 */ /* 0x080fe200078e02ff */
[----:B------:R0:W-:Y:S04]  /*e520*/  STL [R1+0x48], R21 ;  /* 0x0000481501007387 */ /* 0x0001e80000100800 */
[----:B------:R1:W-:Y:S01]  /*e530*/  STL [R1+0x88], R124 ;  /* 0x0000887c01007387 */ /* 0x0003e20000100800 */
[----:B0-----:R-:W-:-:S03]  /*e540*/  IMAD R21, R206, R0, RZ ;  /* 0x00000000ce157224 */ /* 0x001fc600078e02ff */
[----:B------:R0:W-:Y:S01]  /*e550*/  STL [R1+0x8c], R22 ;  /* 0x00008c1601007387 */ /* 0x0001e20000100800 */
[----:B-1----:R-:W-:-:S03]  /*e560*/  IMAD R124, R170, R0, RZ ;  /* 0x00000000aa7c7224 */ /* 0x002fc600078e02ff */
[----:B------:R1:W-:Y:S01]  /*e570*/  STL [R1+0x3c], R21 ;  /* 0x00003c1501007387 */ /* 0x0003e20000100800 */
[----:B0-----:R-:W-:-:S03]  /*e580*/  IMAD R22, R23, R0, RZ ;  /* 0x0000000017167224 */ /* 0x001fc600078e02ff */
[----:B------:R-:W-:Y:S01]  /*e590*/  STL [R1+0x38], R124 ;  /* 0x0000387c01007387 */ /* 0x000fe20000100800 */
[----:B-1----:R-:W-:-:S03]  /*e5a0*/  IMAD R21, R226, R0, RZ ;  /* 0x00000000e2157224 */ /* 0x002fc600078e02ff */
[----:B------:R0:W-:Y:S01]  /*e5b0*/  STL [R1+0x98], R22 ;  /* 0x0000981601007387 */ /* 0x0001e20000100800 */
[----:B------:R-:W-:-:S03]  /*e5c0*/  IMAD R23, R195, R0, RZ ;  /* 0x00000000c3177224 */ /* 0x000fc600078e02ff */
[----:B------:R1:W-:Y:S01]  /*e5d0*/  STL [R1+0x9c], R21 ;  /* 0x00009c1501007387 */ /* 0x0003e20000100800 */
[----:B0-----:R-:W-:-:S03]  /*e5e0*/  IMAD R22, R67, R0, RZ ;  /* 0x0000000043167224 */ /* 0x001fc600078e02ff */
[----:B------:R0:W-:Y:S01]  /*e5f0*/  STL [R1+0xa8], R23 ;  /* 0x0000a81701007387 */ /* 0x0001e20000100800 */
[----:B-1----:R-:W-:-:S03]  /*e600*/  IMAD R21, R89, R0, RZ ;  /* 0x0000000059157224 */ /* 0x002fc600078e02ff */
[----:B------:R1:W-:Y:S04]  /*e610*/  STL [R1+0x1c], R22 ;  /* 0x00001c1601007387 */ /* 0x0003e80000100800 */
[----:B------:R1:W-:Y:S01]  /*e620*/  STL [R1+0x18], R21 ;  /* 0x0000181501007387 */ /* 0x0003e20000100800 */
[-C--:B0-----:R-:W-:Y:S02]  /*e630*/  IMAD R23, R62, R0.reuse, RZ ;  /* 0x000000003e177224 */ /* 0x081fe400078e02ff */
[----:B-1----:R-:W-:-:S03]  /*e640*/  IMAD R22, R194, R0, RZ ;  /* 0x00000000c2167224 */ /* 0x002fc600078e02ff */
[----:B------:R0:W-:Y:S01]  /*e650*/  STL [R1+0xac], R23 ;  /* 0x0000ac1701007387 */ /* 0x0001e20000100800 */
[----:B------:R-:W-:-:S03]  /*e660*/  IMAD R21, R237, R0, RZ ;  /* 0x00000000ed157224 */ /* 0x000fc600078e02ff */
[----:B------:R1:W-:Y:S04]  /*e670*/  STL [R1+0xb8], R22 ;  /* 0x0000b81601007387 */ /* 0x0003e80000100800 */
[----:B------:R-:W-:Y:S01]  /*e680*/  STL [R1+0xc], R21 ;  /* 0x00000c1501007387 */ /* 0x000fe20000100800 */
[-C--:B0-----:R-:W-:Y:S02]  /*e690*/  IMAD R23, R207, R0.reuse, RZ ;  /* 0x00000000cf177224 */ /* 0x081fe400078e02ff */
[----:B-1----:R-:W-:-:S03]  /*e6a0*/  IMAD R22, R159, R0, RZ ;  /* 0x000000009f167224 */ /* 0x002fc600078e02ff */
[----:B------:R-:W-:Y:S04]  /*e6b0*/  STL [R1+0x8], R23 ;  /* 0x0000081701007387 */ /* 0x000fe80000100800 */
[----:B------:R3:W-:Y:S01]  /*e6c0*/  STL [R1+0xbc], R22 ;  /* 0x0000bc1601007387 */ /* 0x0007e20000100800 */
[-C--:B------:R-:W-:Y:S02]  /*e6d0*/  IMAD R9, R9, R0.reuse, RZ ;  /* 0x0000000009097224 */ /* 0x080fe400078e02ff */
[-C--:B------:R-:W-:Y:S02]  /*e6e0*/  IMAD R124, R136, R0.reuse, RZ ;  /* 0x00000000887c7224 */ /* 0x080fe400078e02ff */
[-C--:B------:R-:W-:Y:S02]  /*e6f0*/  IMAD R125, R73, R0.reuse, RZ ;  /* 0x00000000497d7224 */ /* 0x080fe400078e02ff */
[----:B------:R-:W-:-:S02]  /*e700*/  IMAD R6, R6, R0, RZ ;  /* 0x0000000006067224 */ /* 0x000fc400078e02ff */
[-C--:B---3--:R-:W-:Y:S02]  /*e710*/  IMAD R22, R251, R0.reuse, RZ ;  /* 0x00000000fb167224 */ /* 0x088fe400078e02ff */
[-C--:B--2---:R-:W-:Y:S02]  /*e720*/  IMAD R21, R13, R0.reuse, RZ ;  /* 0x000000000d157224 */ /* 0x084fe400078e02ff */
[----:B----4-:R-:W-:-:S03]  /*e730*/  IMAD R13, R252, R0, RZ ;  /* 0x00000000fc0d7224 */ /* 0x010fc600078e02ff */
[----:B------:R0:W-:Y:S04]  /*e740*/  STL [R1+0xc8], R21 ;  /* 0x0000c81501007387 */ /* 0x0001e80000100800 */
[----:B------:R1:W-:Y:S01]  /*e750*/  STL [R1+0xcc], R13 ;  /* 0x0000cc0d01007387 */ /* 0x0003e20000100800 */
[----:B0-----:R-:W-:-:S03]  /*e760*/  IMAD R21, R120, R0, RZ ;  /* 0x0000000078157224 */ /* 0x001fc600078e02ff */
[----:B------:R0:W-:Y:S01]  /*e770*/  STL [R1+0xe0], R22 ;  /* 0x0000e01601007387 */ /* 0x0001e20000100800 */
[----:B-1----:R-:W-:-:S03]  /*e780*/  IMAD R13, R116, R0, RZ ;  /* 0x00000000740d7224 */ /* 0x002fc600078e02ff */
[----:B------:R1:W-:Y:S04]  /*e790*/  STL [R1+0xe4], R21 ;  /* 0x0000e41501007387 */ /* 0x0003e80000100800 */
[----:B------:R2:W-:Y:S01]  /*e7a0*/  STL [R1+0xf0], R13 ;  /* 0x0000f00d01007387 */ /* 0x0005e20000100800 */
[-C--:B0-----:R-:W-:Y:S02]  /*e7b0*/  IMAD R22, R144, R0.reuse, RZ ;  /* 0x0000000090167224 */ /* 0x081fe400078e02ff */
[-C--:B-1----:R-:W-:Y:S02]  /*e7c0*/  IMAD R21, R133, R0.reuse, RZ ;  /* 0x0000000085157224 */ /* 0x082fe400078e02ff */
[----:B--2---:R-:W-:-:S03]  /*e7d0*/  IMAD R13, R141, R0, RZ ;  /* 0x000000008d0d7224 */ /* 0x004fc600078e02ff */
[----:B------:R0:W-:Y:S04]  /*e7e0*/  STL [R1+0xf4], R21 ;  /* 0x0000f41501007387 */ /* 0x0001e80000100800 */
[----:B------:R1:W-:Y:S04]  /*e7f0*/  STL [R1+0x108], R13 ;  /* 0x0001080d01007387 */ /* 0x0003e80000100800 */
[----:B------:R2:W-:Y:S01]  /*e800*/  STL [R1+0x10c], R22 ;  /* 0x00010c1601007387 */ /* 0x0005e20000100800 */
[-C--:B0-----:R-:W-:Y:S02]  /*e810*/  IMAD R21, R148, R0.reuse, RZ ;  /* 0x0000000094157224 */ /* 0x081fe400078e02ff */
[----:B-1----:R-:W-:-:S03]  /*e820*/  IMAD R13, R112, R0, RZ ;  /* 0x00000000700d7224 */ /* 0x002fc600078e02ff */
[----:B------:R0:W-:Y:S01]  /*e830*/  STL [R1+0x118], R21 ;  /* 0x0001181501007387 */ /* 0x0001e20000100800 */
[----:B--2---:R-:W-:-:S03]  /*e840*/  IMAD R22, R156, R0, RZ ;  /* 0x000000009c167224 */ /* 0x004fc600078e02ff */
[----:B------:R1:W-:Y:S04]  /*e850*/  STL [R1+0x11c], R13 ;  /* 0x00011c0d01007387 */ /* 0x0003e80000100800 */
[----:B------:R2:W-:Y:S01]  /*e860*/  STL [R1+0x130], R22 ;  /* 0x0001301601007387 */ /* 0x0005e20000100800 */
[-C--:B0-----:R-:W-:Y:S02]  /*e870*/  IMAD R21, R160, R0.reuse, RZ ;  /* 0x00000000a0157224 */ /* 0x081fe400078e02ff */
[----:B-1----:R-:W-:-:S03]  /*e880*/  IMAD R13, R108, R0, RZ ;  /* 0x000000006c0d7224 */ /* 0x002fc600078e02ff */
[----:B------:R-:W-:Y:S01]  /*e890*/  STL [R1+0x134], R21 ;  /* 0x0001341501007387 */ /* 0x000fe20000100800 */
[----:B--2---:R-:W-:-:S03]  /*e8a0*/  IMAD R22, R53, R0, RZ ;  /* 0x0000000035167224 */ /* 0x004fc600078e02ff */
[----:B------:R-:W-:Y:S01]  /*e8b0*/  STL [R1+0x140], R13 ;  /* 0x0001400d01007387 */ /* 0x000fe20000100800 */
        /* <DEDUP_REMOVED lines=28> */
[-C--:B--2---:R-:W-:Y:S02]  /*ea80*/  IMAD R22, R32, R0.reuse, RZ ;  /* 0x0000000020167224 */ /* 0x084fe400078e02ff */
[-C--:B------:R-:W-:Y:S01]  /*ea90*/  IMAD R32, R94, R0.reuse, RZ ;  /* 0x000000005e207224 */ /* 0x080fe200078e02ff */
[----:B------:R0:W-:Y:S04]  /*eaa0*/  STL [R1+0x298], R49 ;  /* 0x0002983101007387 */ /* 0x0001e80000100800 */
[----:B------:R1:W-:Y:S04]  /*eab0*/  STL [R1+0x2a8], R22 ;  /* 0x0002a81601007387 */ /* 0x0003e80000100800 */
[----:B------:R2:W-:Y:S01]  /*eac0*/  STL [R1+0x2b0], R32 ;  /* 0x0002b02001007387 */ /* 0x0005e20000100800 */
[----:B0-----:R-:W-:-:S02]  /*ead0*/  IMAD R49, R158, R0, RZ ;  /* 0x000000009e317224 */ /* 0x001fc400078e02ff */
[----:B-1----:R-:W-:-:S03]  /*eae0*/  IMAD R22, R221, R0, RZ ;  /* 0x00000000dd167224 */ /* 0x002fc600078e02ff */
[----:B------:R-:W-:Y:S01]  /*eaf0*/  STL [R1+0x2c0], R49 ;  /* 0x0002c03101007387 */ /* 0x000fe20000100800 */
[----:B--2---:R-:W-:-:S03]  /*eb00*/  IMAD R32, R127, R0, RZ ;  /* 0x000000007f207224 */ /* 0x004fc600078e02ff */
[----:B------:R0:W-:Y:S04]  /*eb10*/  STL [R1+0x2c8], R22 ;  /* 0x0002c81601007387 */ /* 0x0001e80000100800 */
[----:B------:R-:W-:Y:S04]  /*eb20*/  STL [R1+0x2d8], R32 ;  /* 0x0002d82001007387 */ /* 0x000fe80000100800 */
[----:B------:R1:W-:Y:S01]  /*eb30*/  STL [R1+0x2e0], R9 ;  /* 0x0002e00901007387 */ /* 0x0003e20000100800 */
[-C--:B0-----:R-:W-:Y:S02]  /*eb40*/  IMAD R22, R17, R0.reuse, RZ ;  /* 0x0000000011167224 */ /* 0x081fe400078e02ff */
[----:B------:R-:W-:-:S03]  /*eb50*/  IMAD R17, R24, R0, RZ ;  /* 0x0000000018117224 */ /* 0x000fc600078e02ff */
[----:B------:R0:W-:Y:S01]  /*eb60*/  STL [R1+0x2f0], R22 ;  /* 0x0002f01601007387 */ /* 0x0001e20000100800 */
[----:B-1----:R-:W-:-:S03]  /*eb70*/  IMAD R9, R65, R0, RZ ;  /* 0x0000000041097224 */ /* 0x002fc600078e02ff */
[----:B------:R1:W-:Y:S04]  /*eb80*/  STL [R1+0x2f8], R17 ;  /* 0x0002f81101007387 */ /* 0x0003e80000100800 */
[----:B------:R2:W-:Y:S01]  /*eb90*/  STL [R1+0x308], R9 ;  /* 0x0003080901007387 */ /* 0x0005e20000100800 */
[-C--:B0-----:R-:W-:Y:S02]  /*eba0*/  IMAD R22, R193, R0.reuse, RZ ;  /* 0x00000000c1167224 */ /* 0x081fe400078e02ff */
[----:B-1----:R-:W-:-:S03]  /*ebb0*/  IMAD R17, R47, R0, RZ ;  /* 0x000000002f117224 */ /* 0x002fc600078e02ff */
[----:B------:R-:W-:Y:S01]  /*ebc0*/  STL [R1+0x310], R22 ;  /* 0x0003101601007387 */ /* 0x000fe20000100800 */
[----:B--2---:R-:W-:-:S03]  /*ebd0*/  IMAD R9, R56, R0, RZ ;  /* 0x0000000038097224 */ /* 0x004fc600078e02ff */
[----:B------:R0:W-:Y:S04]  /*ebe0*/  STL [R1+0x320], R17 ;  /* 0x0003201101007387 */ /* 0x0001e80000100800 */
[----:B------:R1:W-:Y:S04]  /*ebf0*/  STL [R1+0x328], R9 ;  /* 0x0003280901007387 */ /* 0x0003e80000100800 */
[----:B------:R-:W-:Y:S01]  /*ec00*/  STL [R1+0x338], R124 ;  /* 0x0003387c01007387 */ /* 0x000fe20000100800 */
[-C--:B0-----:R-:W-:Y:S02]  /*ec10*/  IMAD R17, R91, R0.reuse, RZ ;  /* 0x000000005b117224 */ /* 0x081fe400078e02ff */
[----:B-1----:R-:W-:-:S05]  /*ec20*/  IMAD R9, R82, R0, RZ ;  /* 0x0000000052097224 */ /* 0x002fca00078e02ff */
[----:B------:R0:W-:Y:S04]  /*ec30*/  STL [R1+0x350], R9 ;  /* 0x0003500901007387 */ /* 0x0001e80000100800 */
[----:B------:R1:W-:Y:S01]  /*ec40*/  STL [R1+0x358], R17 ;  /* 0x0003581101007387 */ /* 0x0003e20000100800 */
[----:B0-----:R-:W-:-:S03]  /*ec50*/  IMAD R9, R14, R0, RZ ;  /* 0x000000000e097224 */ /* 0x001fc600078e02ff */
[----:B------:R-:W-:Y:S01]  /*ec60*/  STL [R1+0x340], R125 ;  /* 0x0003407d01007387 */ /* 0x000fe20000100800 */
[----:B------:R-:W-:-:S03]  /*ec70*/  IMAD R14, R50, R0, RZ ;  /* 0x00000000320e7224 */ /* 0x000fc600078e02ff */
[----:B------:R0:W-:Y:S01]  /*ec80*/  STL [R1+0x368], R9 ;  /* 0x0003680901007387 */ /* 0x0001e20000100800 */
[----:B-1----:R-:W-:-:S03]  /*ec90*/  IMAD R17, R113, R0, RZ ;  /* 0x0000000071117224 */ /* 0x002fc600078e02ff */
[----:B------:R1:W-:Y:S01]  /*eca0*/  STL [R1+0x370], R14 ;  /* 0x0003700e01007387 */ /* 0x0003e20000100800 */
[-C--:B0-----:R-:W-:Y:S02]  /*ecb0*/  IMAD R9, R81, R0.reuse, RZ ;  /* 0x0000000051097224 */ /* 0x081fe400078e02ff */
[----:B-1----:R-:W-:-:S03]  /*ecc0*/  IMAD R14, R145, R0, RZ ;  /* 0x00000000910e7224 */ /* 0x002fc600078e02ff */
        /* <DEDUP_REMOVED lines=117> */
[-C--:B-1----:R-:W-:Y:S02]  /*f420*/  IMAD R7, R2, R0.reuse, RZ ;  /* 0x0000000002077224 */ /* 0x082fe400078e02ff */
[-C--:B------:R-:W-:Y:S02]  /*f430*/  IMAD R2, R59, R0.reuse, RZ ;  /* 0x000000003b027224 */ /* 0x080fe400078e02ff */
[-C--:B--2---:R-:W-:Y:S01]  /*f440*/  IMAD R6, R29, R0.reuse, RZ ;  /* 0x000000001d067224 */ /* 0x084fe200078e02ff */
[----:B------:R-:W-:Y:S04]  /*f450*/  STL [R1+0x62c], R9 ;  /* 0x00062c0901007387 */ /* 0x000fe80000100800 */
[----:B------:R0:W-:Y:S04]  /*f460*/  STL [R1+0x630], R7 ;  /* 0x0006300701007387 */ /* 0x0001e80000100800 */
[----:B------:R1:W-:Y:S04]  /*f470*/  STL [R1+0x634], R6 ;  /* 0x0006340601007387 */ /* 0x0003e80000100800 */
[----:B------:R2:W-:Y:S01]  /*f480*/  STL [R1+0x638], R2 ;  /* 0x0006380201007387 */ /* 0x0005e20000100800 */
[----:B0-----:R-:W-:-:S02]  /*f490*/  IMAD R7, R90, R0, RZ ;  /* 0x000000005a077224 */ /* 0x001fc400078e02ff */
        /* <DEDUP_REMOVED lines=45> */
[----:B------:R-:W-:Y:S04]  /*f770*/  STL [R1+0x120], R6 ;  /* 0x0001200601007387 */ /* 0x000fe80000100800 */
[----:B------:R0:W-:Y:S04]  /*f780*/  STL [R1+0xfc], R2 ;  /* 0x0000fc0201007387 */ /* 0x0001e80000100800 */
[----:B------:R-:W2:Y:S04]  /*f790*/  LDL.LU R86, [R1+0x108] ;  /* 0x0001080001567983 */ /* 0x000ea80000300800 */
[----:B------:R-:W3:Y:S01]  /*f7a0*/  LDL.LU R94, [R1+0x10c] ;  /* 0x00010c00015e7983 */ /* 0x000ee20000300800 */
[----:B------:R-:W-:-:S03]  /*f7b0*/  IMAD R230, R128, R0, RZ ;  /* 0x0000000080e67224 */ /* 0x000fc600078e02ff */
[----:B------:R-:W4:Y:S04]  /*f7c0*/  LDL.LU R102, [R1+0x118] ;  /* 0x0001180001667983 */ /* 0x000f280000300800 */
[----:B------:R-:W4:Y:S04]  /*f7d0*/  LDL.LU R110, [R1+0x11c] ;  /* 0x00011c00016e7983 */ /* 0x000f280000300800 */
[----:B------:R-:W4:Y:S04]  /*f7e0*/  LDL.LU R118, [R1+0x130] ;  /* 0x0001300001767983 */ /* 0x000f280000300800 */
[----:B------:R-:W4:Y:S04]  /*f7f0*/  LDL.LU R136, [R1+0x140] ;  /* 0x0001400001887983 */ /* 0x000f280000300800 */
[----:B------:R-:W4:Y:S04]  /*f800*/  LDL.LU R128, [R1+0x134] ;  /* 0x0001340001807983 */ /* 0x000f280000300800 */
[----:B------:R-:W2:Y:S04]  /*f810*/  LDL.LU R53, [R1+0xac] ;  /* 0x0000ac0001357983 */ /* 0x000ea80000300800 */
[----:B------:R-:W3:Y:S04]  /*f820*/  LDL.LU R49, [R1+0xb8] ;  /* 0x0000b80001317983 */ /* 0x000ee80000300800 */
[----:B------:R-:W4:Y:S04]  /*f830*/  LDL.LU R44, [R1+0xc] ;  /* 0x00000c00012c7983 */ /* 0x000f280000300800 */
[----:B------:R-:W4:Y:S04]  /*f840*/  LDL.LU R40, [R1+0x8] ;  /* 0x0000080001287983 */ /* 0x000f280000300800 */
[----:B------:R-:W4:Y:S01]  /*f850*/  LDL.LU R29, [R1+0xbc] ;  /* 0x0000bc00011d7983 */ /* 0x000f220000300800 */
[----:B------:R-:W-:-:S03]  /*f860*/  IMAD R226, R10, R0, RZ ;  /* 0x000000000ae27224 */ /* 0x000fc600078e02ff */
        /* <DEDUP_REMOVED lines=10> */
[----:B0-----:R-:W4:Y:S01]  /*f910*/  LDL.LU R2, [R1+0xf4] ;  /* 0x0000f40001027983 */ /* 0x001f220000300800 */
[----:B------:R-:W-:-:S03]  /*f920*/  IMAD.MOV.U32 R103, RZ, RZ, R21 ;  /* 0x000000ffff677224 */ /* 0x000fc600078e0015 */
[----:B------:R-:W3:Y:S01]  /*f930*/  LDL.LU R172, [R1+0x28] ;  /* 0x0000280001ac7983 */ /* 0x000ee20000300800 */
[----:B------:R-:W-:Y:S02]  /*f940*/  IMAD.MOV.U32 R119, RZ, RZ, R13 ;  /* 0x000000ffff777224 */ /* 0x000fe400078e000d */
[-C--:B------:R-:W-:Y:S01]  /*f950*/  IMAD R225, R95, R0.reuse, RZ ;  /* 0x000000005fe17224 */ /* 0x080fe200078e02ff */
[----:B------:R-:W4:Y:S01]  /*f960*/  LDL.LU R166, [R1+0x2c] ;  /* 0x00002c0001a67983 */ /* 0x000f220000300800 */
[-C--:B------:R-:W-:Y:S02]  /*f970*/  IMAD R21, R147, R0.reuse, RZ ;  /* 0x0000000093157224 */ /* 0x080fe400078e02ff */
[-C--:B------:R-:W-:Y:S01]  /*f980*/  IMAD R22, R218, R0.reuse, RZ ;  /* 0x00000000da167224 */ /* 0x080fe200078e02ff */
[----:B------:R-:W4:Y:S01]  /*f990*/  LDL.LU R160, [R1+0x58] ;  /* 0x0000580001a07983 */ /* 0x000f220000300800 */
[-C--:B------:R-:W-:Y:S02]  /*f9a0*/  IMAD R13, R241, R0.reuse, RZ ;  /* 0x00000000f10d7224 */ /* 0x080fe400078e02ff */
[----:B------:R-:W-:Y:S01]  /*f9b0*/  IMAD.MOV.U32 R95, RZ, RZ, R23 ;  /* 0x000000ffff5f7224 */ /* 0x000fe200078e0017 */
[----:B------:R-:W4:Y:S01]  /*f9c0*/  LDL.LU R142, [R1+0x68] ;  /* 0x00006800018e7983 */ /* 0x000f220000300800 */
[----:B------:R-:W-:-:S02]  /*f9d0*/  IMAD R233, R240, R0, RZ ;  /* 0x00000000f0e97224 */ /* 0x000fc400078e02ff */
[-C--:B------:R-:W-:Y:S01]  /*f9e0*/  IMAD R12, R222, R0.reuse, RZ ;  /* 0x00000000de0c7224 */ /* 0x080fe200078e02ff */
[----:B------:R-:W4:Y:S01]  /*f9f0*/  LDL.LU R148, [R1+0x6c] ;  /* 0x00006c0001947983 */ /* 0x000f220000300800 */
[-C--:B------:R-:W-:Y:S02]  /*fa00*/  IMAD R52, R52, R0.reuse, RZ ;  /* 0x0000000034347224 */ /* 0x080fe400078e02ff */
[-C--:B------:R-:W-:Y:S01]  /*fa10*/  IMAD R75, R75, R0.reuse, RZ ;  /* 0x000000004b4b7224 */ /* 0x080fe200078e02ff */
[----:B------:R-:W4:Y:S01]  /*fa20*/  LDL.LU R69, [R1+0x5c] ;  /* 0x00005c0001457983 */ /* 0x000f220000300800 */
[-C--:B------:R-:W-:Y:S02]  /*fa30*/  IMAD R79, R79, R0.reuse, RZ ;  /* 0x000000004f4f7224 */ /* 0x080fe400078e02ff */
[-C--:B------:R-:W-:Y:S01]  /*fa40*/  IMAD R87, R87, R0.reuse, RZ ;  /* 0x0000000057577224 */ /* 0x080fe200078e02ff */
[----:B------:R-:W4:Y:S01]  /*fa50*/  LDL.LU R139, [R1+0x78] ;  /* 0x00007800018b7983 */ /* 0x000f220000300800 */
[----:B------:R-:W-:-:S02]  /*fa60*/  IMAD R191, R191, R0, RZ ;  /* 0x00000000bfbf7224 */ /* 0x000fc400078e02ff */
[-C--:B------:R-:W-:Y:S02]  /*fa70*/  IMAD R111, R111, R0.reuse, RZ ;  /* 0x000000006f6f7224 */ /* 0x080fe400078e02ff */
[-C--:B------:R-:W-:Y:S02]  /*fa80*/  IMAD R114, R114, R0.reuse, RZ ;  /* 0x0000000072727224 */ /* 0x080fe400078e02ff */
[-C--:B------:R-:W-:Y:S02]  /*fa90*/  IMAD R129, R129, R0.reuse, RZ ;  /* 0x0000000081817224 */ /* 0x080fe400078e02ff */
[-C--:B------:R-:W-:Y:S02]  /*faa0*/  IMAD R137, R137, R0.reuse, RZ ;  /* 0x0000000089897224 */ /* 0x080fe400078e02ff */
[-C--:B------:R-:W-:Y:S02]  /*fab0*/  IMAD R112, R168, R0.reuse, RZ ;  /* 0x00000000a8707224 */ /* 0x080fe400078e02ff */
        /* <DEDUP_REMOVED lines=74> */
[----:B------:R-:W-:Y:S02]  /*ff60*/  IMAD R0, R3, R0, RZ ;  /* 0x0000000003007224 */ /* 0x000fe400078e02ff */
[----:B------:R-:W-:Y:S02]  /*ff70*/  IMAD.MOV.U32 R3, RZ, RZ, R133 ;  /* 0x000000ffff037224 */ /* 0x000fe400078e0085 */
[----:B------:R-:W4:Y:S04]  /*ff80*/  LDL.LU R133, [R1+0x7c] ;  /* 0x00007c0001857983 */ /* 0x000f280000300800 */
[----:B------:R-:W4:Y:S04]  /*ff90*/  LDL.LU R61, [R1+0x4c] ;  /* 0x00004c00013d7983 */ /* 0x000f280000300800 */
[----:B------:R-:W4:Y:S04]  /*ffa0*/  LDL.LU R83, [R1+0x48] ;  /* 0x0000480001537983 */ /* 0x000f280000300800 */
[----:B------:R-:W4:Y:S01]  /*ffb0*/  LDL.LU R74, [R1+0x88] ;  /* 0x00008800014a7983 */ /* 0x000f220000300800 */
[----:B------:R-:W-:-:S03]  /*ffc0*/  IMAD.MOV.U32 R28, RZ, RZ, R68 ;  /* 0x000000ffff1c7224 */ /* 0x000fc600078e0044 */
[----:B------:R-:W4:Y:S01]  /*ffd0*/  LDL.LU R91, [R1+0x8c] ;  /* 0x00008c00015b7983 */ /* 0x000f220000300800 */
[----:B------:R-:W-:-:S03]  /*ffe0*/  IMAD.MOV.U32 R78, RZ, RZ, R64 ;  /* 0x000000ffff4e7224 */ /* 0x000fc600078e0040 */
[----:B------:R-:W4:Y:S04]  /*fff0*/  LDL.LU R82, [R1+0x3c] ;  /* 0x00003c0001527983 */ /* 0x000f280000300800 */
[----:B------:R-:W4:Y:S04]  /*10000*/  LDL.LU R56, [R1+0x38] ;  /* 0x0000380001387983 */ /* 0x000f280000300800 */
[----:B------:R-:W4:Y:S04]  /*10010*/  LDL.LU R65, [R1+0x98] ;  /* 0x0000980001417983 */ /* 0x000f280000300800 */
[----:B------:R-:W4:Y:S04]  /*10020*/  LDL.LU R68, [R1+0x9c] ;  /* 0x00009c0001447983 */ /* 0x000f280000300800 */
[----:B------:R-:W4:Y:S04]  /*10030*/  LDL.LU R64, [R1+0xa8] ;  /* 0x0000a80001407983 */ /* 0x000f280000300800 */
[----:B------:R-:W4:Y:S04]  /*10040*/  LDL.LU R60, [R1+0x1c] ;  /* 0x00001c00013c7983 */ /* 0x000f280000300800 */
[----:B------:R-:W4:Y:S01]  /*10050*/  LDL.LU R57, [R1+0x18] ;  /* 0x0000180001397983 */ /* 0x000f220000300800 */
[----:B------:R-:W-:-:S04]  /*10060*/  IMAD.WIDE R216, R52, 0x2, R4 ;  /* 0x0000000234d87825 */ /* 0x000fc800078e0204 */
[--C-:B------:R-:W-:Y:S01]  /*10070*/  IMAD.WIDE R210, R75, 0x2, R4.reuse ;  /* 0x000000024bd27825 */ /* 0x100fe200078e0204 */
[----:B------:R-:W-:Y:S03]  /*10080*/  STL.64 [R1+0x1e50], R216 ;  /* 0x001e50d801007387 */ /* 0x000fe60000100a00 */
        /* <DEDUP_REMOVED lines=8> */
[----:B------:R-:W-:Y:S01]  /*10110*/  IMAD.WIDE R180, R114, 0x2, R4 ;  /* 0x0000000272b47825 */ /* 0x000fe200078e0204 */
[----:B------:R-:W-:Y:S03]  /*10120*/  STL.64 [R1+0x1e88], R186 ;  /* 0x001e88ba01007387 */ /* 0x000fe60000100a00 */
[----:B------:R-:W-:Y:S01]  /*10130*/  IMAD.MOV.U32 R36, RZ, RZ, R144 ;  /* 0x000000ffff247224 */ /* 0x000fe200078e0090 */
[----:B------:R-:W-:Y:S01]  /*10140*/  STL.64 [R1+0x1e90], R180 ;  /* 0x001e90b401007387 */ /* 0x000fe20000100a00 */
[----:B------:R-:W-:-:S02]  /*10150*/  IMAD.MOV.U32 R45, RZ, RZ, R141 ;  /* 0x000000ffff2d7224 */ /* 0x000fc400078e008d */
[----:B------:R-:W-:Y:S02]  /*10160*/  IMAD.MOV.U32 R215, RZ, RZ, R116 ;  /* 0x000000ffffd77224 */ /* 0x000fe400078e0074 */
[----:B------:R-:W-:Y:S02]  /*10170*/  IMAD.MOV.U32 R209, RZ, RZ, R100 ;  /* 0x000000ffffd17224 */ /* 0x000fe400078e0064 */
[----:B------:R-:W-:Y:S02]  /*10180*/  IMAD.MOV.U32 R41, RZ, RZ, R92 ;  /* 0x000000ffff297224 */ /* 0x000fe400078e005c */
[----:B------:R-:W-:Y:S02]  /*10190*/  IMAD.MOV.U32 R16, RZ, RZ, R84 ;  /* 0x000000ffff107224 */ /* 0x000fe400078e0054 */
[----:B------:R-:W-:Y:S02]  /*101a0*/  IMAD.MOV.U32 R48, RZ, RZ, R76 ;  /* 0x000000ffff307224 */ /* 0x000fe400078e004c */
[----:B------:R-:W-:-:S02]  /*101b0*/  IMAD.MOV.U32 R190, RZ, RZ, R67 ;  /* 0x000000ffffbe7224 */ /* 0x000fc400078e0043 */
[----:B------:R-:W-:Y:S02]  /*101c0*/  IMAD.MOV.U32 R167, RZ, RZ, R62 ;  /* 0x000000ffffa77224 */ /* 0x000fe400078e003e */
[----:B--2---:R-:W-:-:S04]  /*101d0*/  IMAD.WIDE R54, R53, 0x2, R4 ;  /* 0x0000000235367825 */ /* 0x004fc800078e0204 */
[----:B---3--:R-:W-:-:S04]  /*101e0*/  IMAD.WIDE R174, R172, 0x2, R4 ;  /* 0x00000002acae7825 */ /* 0x008fc800078e0204 */
[--C-:B----4-:R-:W-:Y:S01]  /*101f0*/  IMAD.WIDE R168, R166, 0x2, R4.reuse ;  /* 0x00000002a6a87825 */ /* 0x110fe200078e0204 */
        /* <DEDUP_REMOVED lines=10> */
[----:B------:R-:W-:Y:S04]  /*102a0*/  STL.64 [R1+0x1ec0], R144 ;  /* 0x001ec09001007387 */ /* 0x000fe80000100a00 */
[----:B------:R-:W-:Y:S01]  /*102b0*/  STL.64 [R1+0x1ec8], R140 ;  /* 0x001ec88c01007387 */ /* 0x000fe20000100a00 */
[----:B------:R-:W-:-:S04]  /*102c0*/  IMAD.WIDE R50, R49, 0x2, R4 ;  /* 0x0000000231327825 */ /* 0x000fc800078e0204 */
        /* <DEDUP_REMOVED lines=9> */
[----:B------:R-:W-:Y:S02]  /*10360*/  IMAD.MOV.U32 R33, RZ, RZ, R72 ;  /* 0x000000ffff217224 */ /* 0x000fe400078e0048 */
[----:B------:R-:W-:-:S04]  /*10370*/  IMAD.WIDE R6, R2, 0x2, R4 ;  /* 0x0000000202067825 */ /* 0x000fc800078e0204 */
[----:B------:R-:W-:Y:S02]  /*10380*/  IMAD.MOV.U32 R37, RZ, RZ, R80 ;  /* 0x000000ffff257224 */ /* 0x000fe400078e0050 */
[----:B------:R-:W-:-:S04]  /*10390*/  IMAD.WIDE R72, R137, 0x2, R4 ;  /* 0x0000000289487825 */ /* 0x000fc800078e0204 */
[----:B------:R-:W-:Y:S02]  /*103a0*/  IMAD.MOV.U32 R11, RZ, RZ, R88 ;  /* 0x000000ffff0b7224 */ /* 0x000fe400078e0058 */
[----:B------:R-:W-:Y:S02]  /*103b0*/  IMAD.MOV.U32 R202, RZ, RZ, R89 ;  /* 0x000000ffffca7224 */ /* 0x000fe400078e0059 */
[----:B------:R-:W-:-:S04]  /*103c0*/  IMAD.WIDE R80, R86, 0x2, R4 ;  /* 0x0000000256507825 */ /* 0x000fc800078e0204 */
[----:B------:R-:W-:-:S04]  /*103d0*/  IMAD.WIDE R88, R94, 0x2, R4 ;  /* 0x000000025e587825 */ /* 0x000fc800078e0204 */
[----:B------:R-:W-:Y:S02]  /*103e0*/  IMAD.MOV.U32 R208, RZ, RZ, R104 ;  /* 0x000000ffffd07224 */ /* 0x000fe400078e0068 */
[----:B------:R-:W-:-:S04]  /*103f0*/  IMAD.WIDE R96, R102, 0x2, R4 ;  /* 0x0000000266607825 */ /* 0x000fc800078e0204 */
[----:B------:R-:W-:Y:S02]  /*10400*/  IMAD.MOV.U32 R214, RZ, RZ, R112 ;  /* 0x000000ffffd67224 */ /* 0x000fe400078e0070 */
[----:B------:R-:W-:-:S04]  /*10410*/  IMAD.WIDE R104, R110, 0x2, R4 ;  /* 0x000000026e687825 */ /* 0x000fc800078e0204 */
[----:B------:R-:W-:Y:S02]  /*10420*/  IMAD.MOV.U32 R196, RZ, RZ, R120 ;  /* 0x000000ffffc47224 */ /* 0x000fe400078e0078 */
[----:B------:R-:W-:-:S04]  /*10430*/  IMAD.WIDE R112, R118, 0x2, R4 ;  /* 0x0000000276707825 */ /* 0x000fc800078e0204 */
[----:B------:R-:W-:-:S04]  /*10440*/  IMAD.WIDE R120, R128, 0x2, R4 ;  /* 0x0000000280787825 */ /* 0x000fc800078e0204 */
[----:B------:R-:W-:-:S04]  /*10450*/  IMAD.WIDE R130, R136, 0x2, R4 ;  /* 0x0000000288827825 */ /* 0x000fc800078e0204 */
        /* <DEDUP_REMOVED lines=33> */
[----:B------:R0:W-:Y:S04]  /*10670*/  STL.64 [R1+0x1f78], R14 ;  /* 0x001f780e01007387 */ /* 0x0001e80000100a00 */
[----:B------:R-:W-:Y:S04]  /*10680*/  STL.64 [R1+0x1f80], R8 ;  /* 0x001f800801007387 */ /* 0x000fe80000100a00 */
[----:B------:R1:W-:Y:S04]  /*10690*/  STL.64 [R1+0x1f88], R6 ;  /* 0x001f880601007387 */ /* 0x0003e80000100a00 */
[----:B------:R-:W-:Y:S04]  /*106a0*/  STL.64 [R1+0x1f90], R72 ;  /* 0x001f904801007387 */ /* 0x000fe80000100a00 */
[----:B------:R-:W-:Y:S01]  /*106b0*/  STL.64 [R1+0x1f98], R80 ;  /* 0x001f985001007387 */ /* 0x000fe20000100a00 */
[----:B0-----:R-:W-:-:S03]  /*106c0*/  IMAD.WIDE R14, R215, 0x2, R4 ;  /* 0x00000002d70e7825 */ /* 0x001fc600078e0204 */
[----:B------:R-:W-:Y:S01]  /*106d0*/  STL.64 [R1+0x1fa0], R88 ;  /* 0x001fa05801007387 */ /* 0x000fe20000100a00 */
[----:B-1----:R-:W-:-:S03]  /*106e0*/  IMAD.WIDE R6, R214, 0x2, R4 ;  /* 0x00000002d6067825 */ /* 0x002fc600078e0204 */
[----:B------:R-:W-:Y:S01]  /*106f0*/  STL.64 [R1+0x1fa8], R96 ;  /* 0x001fa86001007387 */ /* 0x000fe20000100a00 */
[----:B------:R-:W-:-:S03]  /*10700*/  IMAD.WIDE R8, R208, 0x2, R4 ;  /* 0x00000002d0087825 */ /* 0x000fc600078e0204 */
[----:B------:R-:W-:Y:S04]  /*10710*/  STL.64 [R1+0x1fb0], R104 ;  /* 0x001fb06801007387 */ /* 0x000fe80000100a00 */
[----:B------:R-:W-:Y:S04]  /*10720*/  STL.64 [R1+0x1fb8], R112 ;  /* 0x001fb87001007387 */ /* 0x000fe80000100a00 */
[----:B------:R-:W-:Y:S04]  /*10730*/  STL.64 [R1+0x1fc0], R120 ;  /* 0x001fc07801007387 */ /* 0x000fe80000100a00 */
[----:B------:R-:W-:Y:S04]  /*10740*/  STL.64 [R1+0x1fc8], R130 ;  /* 0x001fc88201007387 */ /* 0x000fe80000100a00 */
[----:B------:R0:W-:Y:S04]  /*10750*/  STL.64 [R1], R6 ;  /* 0x0000000601007387 */ /* 0x0001e80000100a00 */
[----:B------:R1:W-:Y:S04]  /*10760*/  STL.64 [R1+0x10], R14 ;  /* 0x0000100e01007387 */ /* 0x0003e80000100a00 */
[----:B------:R2:W-:Y:S01]  /*10770*/  STL.64 [R1+0x20], R8 ;  /* 0x0000200801007387 */ /* 0x0005e20000100a00 */
[----:B0-----:R-:W-:-:S04]  /*10780*/  IMAD.WIDE R6, R196, 0x2, R4 ;  /* 0x00000002c4067825 */ /* 0x001fc800078e0204 */
[--C-:B-1----:R-:W-:Y:S01]  /*10790*/  IMAD.WIDE R14, R184, 0x2, R4.reuse ;  /* 0x00000002b80e7825 */ /* 0x102fe200078e0204 */
[----:B------:R0:W-:Y:S03]  /*107a0*/  STL.64 [R1+0x30], R6 ;  /* 0x0000300601007387 */ /* 0x0001e60000100a00 */
[--C-:B--2---:R-:W-:Y:S01]  /*107b0*/  IMAD.WIDE R8, R209, 0x2, R4.reuse ;  /* 0x00000002d1087825 */ /* 0x104fe200078e0204 */
        /* <DEDUP_REMOVED lines=24> */
[----:B------:R-:W-:Y:S04]  /*10940*/  STL.64 [R1+0x110], R14 ;  /* 0x0001100e01007387 */ /* 0x000fe80000100a00 */
[----:B------:R-:W2:Y:S01]  /*10950*/  LDL R204, [R1+0x230] ;  /* 0x0002300001cc7983 */ /* 0x000ea20000100800 */
[----:B0-----:R-:W-:-:S03]  /*10960*/  IMAD.WIDE R6, R28, 0x2, R4 ;  /* 0x000000021c067825 */ /* 0x001fc600078e0204 */
[----:B------:R0:W-:Y:S04]  /*10970*/  STL.64 [R1+0x128], R8 ;  /* 0x0001280801007387 */ /* 0x0001e80000100a00 */
[----:B------:R-:W3:Y:S04]  /*10980*/  LDL R205, [R1+0x234] ;  /* 0x0002340001cd7983 */ /* 0x000ee80000100800 */
[----:B------:R1:W-:Y:S04]  /*10990*/  STL.64 [R1+0x138], R6 ;  /* 0x0001380601007387 */ /* 0x0003e80000100a00 */
[----:B------:R-:W4:Y:S04]  /*109a0*/  LDL R210, [R1+0x240] ;  /* 0x0002400001d27983 */ /* 0x000f280000100800 */
        /* <DEDUP_REMOVED lines=23> */
[----:B------:R-:W4:Y:S01]  /*10b20*/  LDL R149, [R1+0x328] ;  /* 0x0003280001957983 */ /* 0x000f220000100800 */
[----:B0-----:R-:W-:-:S04]  /*10b30*/  IMAD.WIDE R8, R78, 0x2, R4 ;  /* 0x000000024e087825 */ /* 0x001fc800078e0204 */
[--C-:B-1----:R-:W-:Y:S01]  /*10b40*/  IMAD.WIDE R6, R95, 0x2, R4.reuse ;  /* 0x000000025f067825 */ /* 0x102fe200078e0204 */
[----:B------:R0:W-:Y:S03]  /*10b50*/  STL.64 [R1+0x150], R8 ;  /* 0x0001500801007387 */ /* 0x0001e60000100a00 */
[--C-:B------:R-:W-:Y:S01]  /*10b60*/  IMAD.WIDE R14, R119, 0x2, R4.reuse ;  /* 0x00000002770e7825 */ /* 0x100fe200078e0204 */
[----:B------:R2:W-:Y:S04]  /*10b70*/  STL.64 [R1+0x168], R6 ;  /* 0x0001680601007387 */ /* 0x0005e80000100a00 */
[----:B------:R3:W-:Y:S01]  /*10b80*/  STL.64 [R1+0x178], R14 ;  /* 0x0001780e01007387 */ /* 0x0007e20000100a00 */
[----:B0-----:R-:W-:-:S05]  /*10b90*/  IMAD.WIDE R8, R103, 0x2, R4 ;  /* 0x0000000267087825 */ /* 0x001fca00078e0204 */
[----:B------:R4:W-:Y:S01]  /*10ba0*/  STL.64 [R1+0x190], R8 ;  /* 0x0001900801007387 */ /* 0x0009e20000100a00 */
[----:B--2---:R-:W-:-:S05]  /*10bb0*/  IMAD.WIDE R6, R204, 0x2, R4 ;  /* 0x00000002cc067825 */ /* 0x004fca00078e0204 */
[----:B------:R0:W-:Y:S01]  /*10bc0*/  STL.64 [R1+0x1a0], R6 ;  /* 0x0001a00601007387 */ /* 0x0001e20000100a00 */
[----:B---3--:R-:W-:-:S05]  /*10bd0*/  IMAD.WIDE R14, R205, 0x2, R4 ;  /* 0x00000002cd0e7825 */ /* 0x008fca00078e0204 */
[----:B------:R1:W-:Y:S01]  /*10be0*/  STL.64 [R1+0x1b8], R14 ;  /* 0x0001b80e01007387 */ /* 0x0003e20000100a00 */
[----:B----4-:R-:W-:-:S04]  /*10bf0*/  IMAD.WIDE R8, R210, 0x2, R4 ;  /* 0x00000002d2087825 */ /* 0x010fc800078e0204 */
[--C-:B0-----:R-:W-:Y:S01]  /*10c00*/  IMAD.WIDE R6, R211, 0x2, R4.reuse ;  /* 0x00000002d3067825 */ /* 0x101fe200078e0204 */
[----:B------:R0:W-:Y:S03]  /*10c10*/  STL.64 [R1+0x1c8], R8 ;  /* 0x0001c80801007387 */ /* 0x0001e60000100a00 */
[--C-:B-1----:R-:W-:Y:S01]  /*10c20*/  IMAD.WIDE R14, R216, 0x2, R4.reuse ;  /* 0x00000002d80e7825 */ /* 0x102fe200078e0204 */
        /* <DEDUP_REMOVED lines=43> */
[----:B------:R-:W-:Y:S01]  /*10ee0*/  STL.64 [R1+0x3a0], R14 ;  /* 0x0003a00e01007387 */ /* 0x000fe20000100a00 */
[----:B0-----:R-:W-:-:S04]  /*10ef0*/  IMAD.WIDE R8, R149, 0x2, R4 ;  /* 0x0000000295087825 */ /* 0x001fc800078e0204 */
[--C-:B-1----:R-:W-:Y:S02]  /*10f00*/  IMAD.WIDE R6, R124, 0x2, R4.reuse ;  /* 0x000000027c067825 */ /* 0x102fe400078e0204 */
[----:B------:R-:W2:Y:S04]  /*10f10*/  LDL.LU R124, [R1+0x2054] ;  /* 0x00205400017c7983 */ /* 0x000ea80000300800 */
[----:B------:R-:W-:Y:S04]  /*10f20*/  STL.64 [R1+0x3b8], R8 ;  /* 0x0003b80801007387 */ /* 0x000fe80000100a00 */
[----:B------:R-:W3:Y:S04]  /*10f30*/  LDL.LU R130, [R1+0x350] ;  /* 0x0003500001827983 */ /* 0x000ee80000300800 */
[----:B------:R-:W4:Y:S04]  /*10f40*/  LDL.LU R131, [R1+0x358] ;  /* 0x0003580001837983 */ /* 0x000f280000300800 */
[----:B------:R0:W-:Y:S04]  /*10f50*/  STL.64 [R1+0x3d0], R6 ;  /* 0x0003d00601007387 */ /* 0x0001e80000100a00 */
[----:B------:R-:W2:Y:S04]  /*10f60*/  LDL.LU R120, [R1+0x368] ;  /* 0x0003680001787983 */ /* 0x000ea80000300800 */
        /* <DEDUP_REMOVED lines=13> */
[----:B0-----:R-:W2:Y:S04]  /*11040*/  LDL.LU R6, [R1+0x410] ;  /* 0x0004100001067983 */ /* 0x001ea80000300800 */
        /* <DEDUP_REMOVED lines=12> */
[----:B------:R-:W2:Y:S01]  /*11110*/  LDL.LU R35, [R1+0x4b0] ;  /* 0x0004b00001237983 */ /* 0x000ea20000300800 */
[----:B------:R-:W-:-:S03]  /*11120*/  IMAD.WIDE R46, R125, 0x2, R4 ;  /* 0x000000027d2e7825 */ /* 0x000fc600078e0204 */
[----:B------:R-:W2:Y:S04]  /*11130*/  LDL.LU R125, [R1+0x2050] ;  /* 0x00205000017d7983 */ /* 0x000ea80000300800 */
[----:B------:R-:W-:Y:S01]  /*11140*/  STL.64 [R1+0x3e8], R46 ;  /* 0x0003e82e01007387 */ /* 0x000fe20000100a00 */
[----:B---3--:R-:W-:-:S04]  /*11150*/  IMAD.WIDE R42, R130, 0x2, R4 ;  /* 0x00000002822a7825 */ /* 0x008fc800078e0204 */
[--C-:B----4-:R-:W-:Y:S01]  /*11160*/  IMAD.WIDE R38, R131, 0x2, R4.reuse ;  /* 0x0000000283267825 */ /* 0x110fe200078e0204 */
[----:B------:R-:W-:Y:S04]  /*11170*/  STL [R1+0x1fd0], R131 ;  /* 0x001fd08301007387 */ /* 0x000fe80000100800 */
[----:B------:R2:W-:Y:S04]  /*11180*/  STL.64 [R1+0x400], R42 ;  /* 0x0004002a01007387 */ /* 0x0005e80000100a00 */
[----:B------:R-:W-:Y:S04]  /*11190*/  STL [R1+0x1fd4], R130 ;  /* 0x001fd48201007387 */ /* 0x000fe80000100800 */
[----:B------:R0:W-:Y:S01]  /*111a0*/  STL.64 [R1+0x418], R38 ;  /* 0x0004182601007387 */ /* 0x0001e20000100a00 */
[----:B--2---:R-:W-:-:S03]  /*111b0*/  IMAD.WIDE R42, R121, 0x2, R4 ;  /* 0x00000002792a7825 */ /* 0x004fc600078e0204 */
[----:B------:R-:W-:Y:S01]  /*111c0*/  STL.64 [R1+0x1fd8], R120 ;  /* 0x001fd87801007387 */ /* 0x000fe20000100a00 */
[----:B0-----:R-:W-:-:S05]  /*111d0*/  IMAD.WIDE R38, R120, 0x2, R4 ;  /* 0x0000000278267825 */ /* 0x001fca00078e0204 */
[----:B------:R0:W-:Y:S04]  /*111e0*/  STL.64 [R1+0x430], R38 ;  /* 0x0004302601007387 */ /* 0x0001e80000100a00 */
[----:B------:R1:W-:Y:S04]  /*111f0*/  STL.64 [R1+0x448], R42 ;  /* 0x0004482a01007387 */ /* 0x0003e80000100a00 */
[----:B------:R-:W-:Y:S01]  /*11200*/  STL.64 [R1+0x1fe0], R112 ;  /* 0x001fe07001007387 */ /* 0x000fe20000100a00 */
[----:B0-----:R-:W-:-:S04]  /*11210*/  IMAD.WIDE R38, R112, 0x2, R4 ;  /* 0x0000000270267825 */ /* 0x001fc800078e0204 */
[--C-:B-1----:R-:W-:Y:S01]  /*11220*/  IMAD.WIDE R42, R113, 0x2, R4.reuse ;  /* 0x00000002712a7825 */ /* 0x102fe200078e0204 */
        /* <DEDUP_REMOVED lines=27> */
[----:B------:R2:W-:Y:S01]  /*113e0*/  STL.64 [R1+0x2010], R6 ;  /* 0x0020100601007387 */ /* 0x0005e20000100a00 */
[----:B0-----:R-:W-:-:S04]  /*113f0*/  IMAD.WIDE R38, R6, 0x2, R4 ;  /* 0x0000000206267825 */ /* 0x001fc800078e0204 */
[--C-:B-1----:R-:W-:Y:S01]  /*11400*/  IMAD.WIDE R42, R7, 0x2, R4.reuse ;  /* 0x00000002072a7825 */ /* 0x102fe200078e0204 */
[----:B------:R0:W-:Y:S03]  /*11410*/  STL.64 [R1+0x578], R38 ;  /* 0x0005782601007387 */ /* 0x0001e60000100a00 */
[--C-:B--2---:R-:W-:Y:S01]  /*11420*/  IMAD.WIDE R6, R9, 0x2, R4.reuse ;  /* 0x0000000209067825 */ /* 0x104fe200078e0204 */
[----:B------:R-:W-:Y:S04]  /*11430*/  STL.64 [R1+0x588], R42 ;  /* 0x0005882a01007387 */ /* 0x000fe80000100a00 */
[----:B------:R1:W-:Y:S01]  /*11440*/  STL.64 [R1+0x2018], R8 ;  /* 0x0020180801007387 */ /* 0x0003e20000100a00 */
[----:B0-----:R-:W-:-:S05]  /*11450*/  IMAD.WIDE R38, R8, 0x2, R4 ;  /* 0x0000000208267825 */ /* 0x001fca00078e0204 */
[----:B------:R-:W-:Y:S01]  /*11460*/  STL.64 [R1+0x5a0], R38 ;  /* 0x0005a02601007387 */ /* 0x000fe20000100a00 */
[----:B-1----:R-:W-:-:S03]  /*11470*/  IMAD.WIDE R8, R14, 0x2, R4 ;  /* 0x000000020e087825 */ /* 0x002fc600078e0204 */
[----:B------:R0:W-:Y:S04]  /*11480*/  STL.64 [R1+0x5b8], R6 ;  /* 0x0005b80601007387 */ /* 0x0001e80000100a00 */
[----:B------:R-:W-:Y:S04]  /*11490*/  STL.64 [R1+0x2020], R14 ;  /* 0x0020200e01007387 */ /* 0x000fe80000100a00 */
[----:B------:R1:W-:Y:S01]  /*114a0*/  STL.64 [R1+0x5d0], R8 ;  /* 0x0005d00801007387 */ /* 0x0003e20000100a00 */
[----:B0-----:R-:W-:-:S05]  /*114b0*/  IMAD.WIDE R6, R15, 0x2, R4 ;  /* 0x000000020f067825 */ /* 0x001fca00078e0204 */
[----:B------:R0:W-:Y:S01]  /*114c0*/  STL.64 [R1+0x5e8], R6 ;  /* 0x0005e80601007387 */ /* 0x0001e20000100a00 */
[----:B-1----:R-:W-:-:S03]  /*114d0*/  IMAD.WIDE R8, R18, 0x2, R4 ;  /* 0x0000000212087825 */ /* 0x002fc600078e0204 */
        /* <DEDUP_REMOVED lines=17> */
[----:B0-----:R-:W-:-:S03]  /*115f0*/  IMAD.WIDE R6, R35, 0x2, R4 ;  /* 0x0000000223067825 */ /* 0x001fc600078e0204 */
[----:B------:R-:W1:Y:S04]  /*11600*/  LDL.LU R38, [R1+0x4c0] ;  /* 0x0004c00001267983 */ /* 0x000e680000300800 */
[----:B------:R0:W-:Y:S04]  /*11610*/  STL.64 [R1+0xd90], R6 ;  /* 0x000d900601007387 */ /* 0x0001e80000100a00 */
[----:B------:R-:W0:Y:S04]  /*11620*/  LDL.LU R39, [R1+0x4c8] ;  /* 0x0004c80001277983 */ /* 0x000e280000300800 */
[----:B------:R-:W2:Y:S04]  /*11630*/  LDL.LU R42, [R1+0x4d8] ;  /* 0x0004d800012a7983 */ /* 0x000ea80000300800 */
[----:B------:R-:W3:Y:S04]  /*11640*/  LDL.LU R43, [R1+0x4e0] ;  /* 0x0004e000012b7983 */ /* 0x000ee80000300800 */
[----:B------:R-:W4:Y:S04]  /*11650*/  LDL.LU R46, [R1+0x4f0] ;  /* 0x0004f000012e7983 */ /* 0x000f280000300800 */
[----:B------:R-:W3:Y:S04]  /*11660*/  LDL.LU R47, [R1+0x4f8] ;  /* 0x0004f800012f7983 */ /* 0x000ee80000300800 */
        /* <DEDUP_REMOVED lines=25> */
[----:B-1----:R-:W-:-:S04]  /*11800*/  IMAD.WIDE R8, R38, 0x2, R4 ;  /* 0x0000000226087825 */ /* 0x002fc800078e0204 */
[--C-:B0-----:R-:W-:Y:S01]  /*11810*/  IMAD.WIDE R6, R39, 0x2, R4.reuse ;  /* 0x0000000227067825 */ /* 0x101fe200078e0204 */
[----:B------:R-:W-:Y:S04]  /*11820*/  STL.64 [R1+0x2048], R38 ;  /* 0x0020482601007387 */ /* 0x000fe80000100a00 */
[----:B------:R2:W-:Y:S04]  /*11830*/  STL.64 [R1+0xda0], R8 ;  /* 0x000da00801007387 */ /* 0x0005e80000100a00 */
[----:B------:R3:W-:Y:S01]  /*11840*/  STL.64 [R1+0xdb0], R6 ;  /* 0x000db00601007387 */ /* 0x0007e20000100a00 */
[----:B----4-:R-:W-:-:S04]  /*11850*/  IMAD.WIDE R14, R46, 0x2, R4 ;  /* 0x000000022e0e7825 */ /* 0x010fc800078e0204 */
[----:B--2---:R-:W-:-:S04]  /*11860*/  IMAD.WIDE R8, R42, 0x2, R4 ;  /* 0x000000022a087825 */ /* 0x004fc800078e0204 */
[--C-:B---3--:R-:W-:Y:S01]  /*11870*/  IMAD.WIDE R6, R43, 0x2, R4.reuse ;  /* 0x000000022b067825 */ /* 0x108fe200078e0204 */
[----:B------:R0:W-:Y:S04]  /*11880*/  STL.64 [R1+0xdc0], R8 ;  /* 0x000dc00801007387 */ /* 0x0001e80000100a00 */
        /* <DEDUP_REMOVED lines=50> */
[----:B0-----:R-:W-:-:S03]  /*11bb0*/  IMAD.WIDE R8, R117, 0x2, R4 ;  /* 0x0000000275087825 */ /* 0x001fc600078e0204 */
[----:B------:R-:W2:Y:S01]  /*11bc0*/  LDL.LU R127, [R1+0x620] ;  /* 0x00062000017f7983 */ /* 0x000ea20000300800 */
[----:B-1----:R-:W-:-:S03]  /*11bd0*/  IMAD.WIDE R6, R126, 0x2, R4 ;  /* 0x000000027e067825 */ /* 0x002fc600078e0204 */
[----:B------:R0:W-:Y:S04]  /*11be0*/  STL.64 [R1+0xf70], R8 ;  /* 0x000f700801007387 */ /* 0x0001e80000100a00 */
[----:B------:R-:W0:Y:S04]  /*11bf0*/  LDL.LU R134, [R1+0x624] ;  /* 0x0006240001867983 */ /* 0x000e280000300800 */
[----:B------:R1:W-:Y:S04]  /*11c00*/  STL.64 [R1+0xf80], R6 ;  /* 0x000f800601007387 */ /* 0x0003e80000100a00 */
[----:B------:R-:W1:Y:S04]  /*11c10*/  LDL.LU R135, [R1+0x628] ;  /* 0x0006280001877983 */ /* 0x000e680000300800 */
[----:B------:R-:W3:Y:S04]  /*11c20*/  LDL.LU R140, [R1+0x62c] ;  /* 0x00062c00018c7983 */ /* 0x000ee80000300800 */
        /* <DEDUP_REMOVED lines=26> */
[----:B------:R-:W4:Y:S01]  /*11dd0*/  LDL.LU R217, [R1+0xfc] ;  /* 0x0000fc0001d97983 */ /* 0x000f220000300800 */
[----:B--2---:R-:W-:-:S04]  /*11de0*/  IMAD.WIDE R14, R127, 0x2, R4 ;  /* 0x000000027f0e7825 */ /* 0x004fc800078e0204 */
[--C-:B0-----:R-:W-:Y:S01]  /*11df0*/  IMAD.WIDE R8, R134, 0x2, R4.reuse ;  /* 0x0000000286087825 */ /* 0x101fe200078e0204 */
[----:B------:R3:W-:Y:S03]  /*11e00*/  STL.64 [R1+0xf90], R14 ;  /* 0x000f900e01007387 */ /* 0x0007e60000100a00 */
[--C-:B-1----:R-:W-:Y:S01]  /*11e10*/  IMAD.WIDE R6, R135, 0x2, R4.reuse ;  /* 0x0000000287067825 */ /* 0x102fe200078e0204 */
[----:B------:R4:W-:Y:S03]  /*11e20*/  STL.64 [R1+0xfa0], R8 ;  /* 0x000fa00801007387 */ /* 0x0009e60000100a00 */
[--C-:B---3--:R-:W-:Y:S01]  /*11e30*/  IMAD.WIDE R14, R140, 0x2, R4.reuse ;  /* 0x000000028c0e7825 */ /* 0x108fe200078e0204 */
[----:B------:R0:W-:Y:S03]  /*11e40*/  STL.64 [R1+0xfb0], R6 ;  /* 0x000fb00601007387 */ /* 0x0001e60000100a00 */
[--C-:B----4-:R-:W-:Y:S01]  /*11e50*/  IMAD.WIDE R8, R141, 0x2, R4.reuse ;  /* 0x000000028d087825 */ /* 0x110fe200078e0204 */
[----:B------:R1:W-:Y:S03]  /*11e60*/  STL.64 [R1+0xfc0], R14 ;  /* 0x000fc00e01007387 */ /* 0x0003e60000100a00 */
[--C-:B0-----:R-:W-:Y:S01]  /*11e70*/  IMAD.WIDE R6, R144, 0x2, R4.reuse ;  /* 0x0000000290067825 */ /* 0x101fe200078e0204 */
[----:B------:R0:W-:Y:S04]  /*11e80*/  STL.64 [R1+0xfd0], R8 ;  /* 0x000fd00801007387 */ /* 0x0001e80000100a00 */
[----:B------:R2:W-:Y:S01]  /*11e90*/  STL.64 [R1+0xfe0], R6 ;  /* 0x000fe00601007387 */ /* 0x0005e20000100a00 */
[----:B-1----:R-:W-:-:S04]  /*11ea0*/  IMAD.WIDE R14, R145, 0x2, R4 ;  /* 0x00000002910e7825 */ /* 0x002fc800078e0204 */
[--C-:B0-----:R-:W-:Y:S01]  /*11eb0*/  IMAD.WIDE R8, R150, 0x2, R4.reuse ;  /* 0x0000000296087825 */ /* 0x101fe200078e0204 */
        /* <DEDUP_REMOVED lines=169> */
[----:B--2---:R-:W-:Y:S01]  /*12950*/  IMAD.WIDE R6, R224, 0x2, R4 ;  /* 0x00000002e0067825 */ /* 0x004fe200078e0204 */
[----:B------:R1:W-:Y:S04]  /*12960*/  STL.64 [R1+0x1540], R8 ;  /* 0x0015400801007387 */ /* 0x0003e80000100a00 */
[----:B------:R2:W-:Y:S01]  /*12970*/  STL.64 [R1+0x1550], R6 ;  /* 0x0015500601007387 */ /* 0x0005e20000100a00 */
[----:B------:R-:W-:-:S02]  /*12980*/  IMAD.MOV.U32 R97, RZ, RZ, R214 ;  /* 0x000000ffff617224 */ /* 0x000fc400078e00d6 */
[----:B0-----:R-:W-:-:S04]  /*12990*/  IMAD.WIDE R14, R248, 0x2, R4 ;  /* 0x00000002f80e7825 */ /* 0x001fc800078e0204 */
[--C-:B-1----:R-:W-:Y:S01]  /*129a0*/  IMAD.WIDE R8, R183, 0x2, R4.reuse ;  /* 0x00000002b7087825 */ /* 0x102fe200078e0204 */
[----:B------:R-:W-:Y:S03]  /*129b0*/  STL.64 [R1+0x1560], R14 ;  /* 0x0015600e01007387 */ /* 0x000fe60000100a00 */
[----:B--2---:R-:W-:Y:S01]  /*129c0*/  IMAD.WIDE R6, R250, 0x2, R4 ;  /* 0x00000002fa067825 */ /* 0x004fe200078e0204 */
[----:B------:R0:W-:Y:S03]  /*129d0*/  STL.64 [R1+0x1570], R8 ;  /* 0x0015700801007387 */ /* 0x0001e60000100a00 */
[----:B------:R-:W-:Y:S02]  /*129e0*/  IMAD.MOV.U32 R104, RZ, RZ, R215 ;  /* 0x000000ffff687224 */ /* 0x000fe400078e00d7 */
[----:B------:R-:W-:Y:S01]  /*129f0*/  IMAD.MOV.U32 R105, RZ, RZ, R208 ;  /* 0x000000ffff697224 */ /* 0x000fe200078e00d0 */
[----:B------:R1:W-:Y:S01]  /*12a00*/  STL.64 [R1+0x1590], R6 ;  /* 0x0015900601007387 */ /* 0x0003e20000100a00 */
[----:B------:R-:W-:-:S02]  /*12a10*/  IMAD.MOV.U32 R112, RZ, RZ, R196 ;  /* 0x000000ffff707224 */ /* 0x000fc400078e00c4 */
[----:B------:R-:W-:Y:S02]  /*12a20*/  IMAD.MOV.U32 R113, RZ, RZ, R184 ;  /* 0x000000ffff717224 */ /* 0x000fe400078e00b8 */
[----:B0-----:R-:W-:Y:S02]  /*12a30*/  IMAD.MOV.U32 R9, RZ, RZ, R97 ;  /* 0x000000ffff097224 */ /* 0x001fe400078e0061 */
[----:B------:R-:W-:Y:S02]  /*12a40*/  IMAD.MOV.U32 R72, RZ, RZ, R112 ;  /* 0x000000ffff487224 */ /* 0x000fe400078e0070 */
[----:B-1----:R-:W-:Y:S02]  /*12a50*/  IMAD.MOV.U32 R6, RZ, RZ, R104 ;  /* 0x000000ffff067224 */ /* 0x002fe400078e0068 */
[----:B------:R-:W-:Y:S02]  /*12a60*/  IMAD.MOV.U32 R7, RZ, RZ, R105 ;  /* 0x000000ffff077224 */ /* 0x000fe400078e0069 */
[----:B------:R-:W-:-:S02]  /*12a70*/  IMAD.MOV.U32 R120, RZ, RZ, R209 ;  /* 0x000000ffff787224 */ /* 0x000fc400078e00d1 */
[----:B------:R-:W-:Y:S02]  /*12a80*/  IMAD.MOV.U32 R73, RZ, RZ, R113 ;  /* 0x000000ffff497224 */ /* 0x000fe400078e0071 */
[----:B------:R-:W-:Y:S02]  /*12a90*/  IMAD.MOV.U32 R19, RZ, RZ, R9 ;  /* 0x000000ffff137224 */ /* 0x000fe400078e0009 */
[----:B------:R-:W-:Y:S02]  /*12aa0*/  IMAD.MOV.U32 R121, RZ, RZ, R202 ;  /* 0x000000ffff797224 */ /* 0x000fe400078e00ca */
[----:B------:R-:W-:Y:S02]  /*12ab0*/  IMAD.MOV.U32 R14, RZ, RZ, R6 ;  /* 0x000000ffff0e7224 */ /* 0x000fe400078e0006 */
[----:B------:R-:W-:Y:S02]  /*12ac0*/  IMAD.MOV.U32 R130, RZ, RZ, R190 ;  /* 0x000000ffff827224 */ /* 0x000fe400078e00be */
[----:B------:R-:W-:-:S02]  /*12ad0*/  IMAD.MOV.U32 R15, RZ, RZ, R7 ;  /* 0x000000ffff0f7224 */ /* 0x000fc400078e0007 */
[----:B------:R-:W-:-:S04]  /*12ae0*/  IMAD.WIDE R4, R0, 0x2, R4 ;  /* 0x0000000200047825 */ /* 0x000fc800078e0204 */
[----:B------:R-:W-:Y:S02]  /*12af0*/  IMAD.MOV.U32 R131, RZ, RZ, R167 ;  /* 0x000000ffff837224 */ /* 0x000fe400078e00a7 */
[----:B------:R-:W-:Y:S02]  /*12b00*/  IMAD.MOV.U32 R8, RZ, RZ, R72 ;  /* 0x000000ffff087224 */ /* 0x000fe400078e0048 */
[----:B------:R-:W-:Y:S02]  /*12b10*/  IMAD.MOV.U32 R80, RZ, RZ, R120 ;  /* 0x000000ffff507224 */ /* 0x000fe400078e0078 */
[----:B------:R-:W-:Y:S02]  /*12b20*/  IMAD.MOV.U32 R9, RZ, RZ, R73 ;  /* 0x000000ffff097224 */ /* 0x000fe400078e0049 */
[----:B------:R-:W-:Y:S01]  /*12b30*/  IMAD.WIDE R30, R19, 0x2, R124 ;  /* 0x00000002131e7825 */ /* 0x000fe200078e027c */
[----:B------:R-:W-:Y:S03]  /*12b40*/  STL.64 [R1+0x1580], R4 ;  /* 0x0015800401007387 */ /* 0x000fe60000100a00 */
[----:B------:R-:W-:-:S02]  /*12b50*/  IMAD.MOV.U32 R81, RZ, RZ, R121 ;  /* 0x000000ffff517224 */ /* 0x000fc400078e0079 */
[----:B------:R-:W-:Y:S01]  /*12b60*/  IMAD.WIDE R26, R14, 0x2, R124 ;  /* 0x000000020e1a7825 */ /* 0x000fe200078e027c */
[----:B------:R-:W-:Y:S03]  /*12b70*/  STL.64 [R1+0x8], R30 ;  /* 0x0000081e01007387 */ /* 0x000fe60000100a00 */
[----:B------:R-:W-:Y:S02]  /*12b80*/  IMAD.MOV.U32 R88, RZ, RZ, R130 ;  /* 0x000000ffff587224 */ /* 0x000fe400078e0082 */
[----:B------:R-:W-:Y:S01]  /*12b90*/  IMAD.WIDE R18, R15, 0x2, R124 ;  /* 0x000000020f127825 */ /* 0x000fe200078e027c */
[----:B------:R-:W-:Y:S03]  /*12ba0*/  STL.64 [R1+0x18], R26 ;  /* 0x0000181a01007387 */ /* 0x000fe60000100a00 */
[----:B------:R-:W-:-:S02]  /*12bb0*/  IMAD.MOV.U32 R89, RZ, RZ, R131 ;  /* 0x000000ffff597224 */ /* 0x000fc400078e0083 */
[----:B------:R-:W-:Y:S01]  /*12bc0*/  IMAD.WIDE R14, R8, 0x2, R124 ;  /* 0x00000002080e7825 */ /* 0x000fe200078e027c */
[----:B------:R0:W-:Y:S03]  /*12bd0*/  STL.64 [R1+0x28], R18 ;  /* 0x0000281201007387 */ /* 0x0001e60000100a00 */
[----:B------:R-:W-:Y:S02]  /*12be0*/  IMAD.MOV.U32 R6, RZ, RZ, R80 ;  /* 0x000000ffff067224 */ /* 0x000fe400078e0050 */
[----:B------:R-:W-:Y:S01]  /*12bf0*/  IMAD.WIDE R8, R9, 0x2, R124 ;  /* 0x0000000209087825 */ /* 0x000fe200078e027c */
[----:B------:R1:W-:Y:S03]  /*12c00*/  STL.64 [R1+0x38], R14 ;  /* 0x0000380e01007387 */ /* 0x0003e60000100a00 */
[----:B------:R-:W-:-:S02]  /*12c10*/  IMAD.MOV.U32 R7, RZ, RZ, R81 ;  /* 0x000000ffff077224 */ /* 0x000fc400078e0051 */
[----:B------:R-:W-:Y:S02]  /*12c20*/  IMAD.MOV.U32 R72, RZ, RZ, R88 ;  /* 0x000000ffff487224 */ /* 0x000fe400078e0058 */
[----:B------:R-:W-:Y:S02]  /*12c30*/  IMAD.MOV.U32 R96, RZ, RZ, R3 ;  /* 0x000000ffff607224 */ /* 0x000fe400078e0003 */
[----:B------:R-:W-:Y:S01]  /*12c40*/  IMAD.MOV.U32 R73, RZ, RZ, R89 ;  /* 0x000000ffff497224 */ /* 0x000fe200078e0059 */
[----:B------:R2:W-:Y:S01]  /*12c50*/  STL.64 [R1+0x48], R8 ;  /* 0x0000480801007387 */ /* 0x0005e20000100a00 */
[----:B------:R-:W-:Y:S02]  /*12c60*/  IMAD.MOV.U32 R97, RZ, RZ, R45 ;  /* 0x000000ffff617224 */ /* 0x000fe400078e002d */
[----:B0-----:R-:W-:-:S04]  /*12c70*/  IMAD.WIDE R18, R6, 0x2, R124 ;  /* 0x0000000206127825 */ /* 0x001fc800078e027c */
[----:B------:R-:W-:Y:S02]  /*12c80*/  IMAD.MOV.U32 R104, RZ, RZ, R41 ;  /* 0x000000ffff687224 */ /* 0x000fe400078e0029 */
[--C-:B-1----:R-:W-:Y:S01]  /*12c90*/  IMAD.WIDE R14, R7, 0x2, R124.reuse ;  /* 0x00000002070e7825 */ /* 0x102fe200078e027c */
[----:B------:R-:W-:Y:S03]  /*12ca0*/  STL.64 [R1+0x58], R18 ;  /* 0x0000581201007387 */ /* 0x000fe60000100a00 */
[----:B--2---:R-:W-:Y:S01]  /*12cb0*/  IMAD.WIDE R8, R72, 0x2, R124 ;  /* 0x0000000248087825 */ /* 0x004fe200078e027c */
[----:B------:R0:W-:Y:S03]  /*12cc0*/  STL.64 [R1+0x68], R14 ;  /* 0x0000680e01007387 */ /* 0x0001e60000100a00 */
[----:B------:R-:W-:-:S02]  /*12cd0*/  IMAD.MOV.U32 R80, RZ, RZ, R96 ;  /* 0x000000ffff507224 */ /* 0x000fc400078e0060 */
[----:B------:R-:W-:Y:S01]  /*12ce0*/  IMAD.WIDE R6, R73, 0x2, R124 ;  /* 0x0000000249067825 */ /* 0x000fe200078e027c */
[----:B------:R1:W-:Y:S03]  /*12cf0*/  STL.64 [R1+0x78], R8 ;  /* 0x0000780801007387 */ /* 0x0003e60000100a00 */
[----:B------:R-:W-:Y:S02]  /*12d00*/  IMAD.MOV.U32 R81, RZ, RZ, R97 ;  /* 0x000000ffff517224 */ /* 0x000fe400078e0061 */
[----:B------:R-:W-:Y:S02]  /*12d10*/  IMAD.MOV.U32 R105, RZ, RZ, R36 ;  /* 0x000000ffff697224 */ /* 0x000fe400078e0024 */
[----:B------:R-:W-:Y:S02]  /*12d20*/  IMAD.MOV.U32 R88, RZ, RZ, R104 ;  /* 0x000000ffff587224 */ /* 0x000fe400078e0068 */
[----:B------:R-:W-:Y:S01]  /*12d30*/  IMAD.MOV.U32 R112, RZ, RZ, R11 ;  /* 0x000000ffff707224 */ /* 0x000fe200078e000b */
[----:B------:R2:W-:Y:S01]  /*12d40*/  STL.64 [R1+0x88], R6 ;  /* 0x0000880601007387 */ /* 0x0005e20000100a00 */
[----:B------:R-:W-:-:S02]  /*12d50*/  IMAD.MOV.U32 R113, RZ, RZ, R16 ;  /* 0x000000ffff717224 */ /* 0x000fc400078e0010 */
[----:B0-----:R-:W-:-:S04]  /*12d60*/  IMAD.WIDE R14, R80, 0x2, R124 ;  /* 0x00000002500e7825 */ /* 0x001fc800078e027c */
[----:B-1----:R-:W-:Y:S01]  /*12d70*/  IMAD.WIDE R8, R81, 0x2, R124 ;  /* 0x0000000251087825 */ /* 0x002fe200078e027c */
[----:B------:R0:W-:Y:S03]  /*12d80*/  STL.64 [R1+0x98], R14 ;  /* 0x0000980e01007387 */ /* 0x0001e60000100a00 */
[----:B------:R-:W-:Y:S02]  /*12d90*/  IMAD.MOV.U32 R89, RZ, RZ, R105 ;  /* 0x000000ffff597224 */ /* 0x000fe400078e0069 */
[----:B--2---:R-:W-:Y:S01]  /*12da0*/  IMAD.WIDE R6, R88, 0x2, R124 ;  /* 0x0000000258067825 */ /* 0x004fe200078e027c */
        /* <DEDUP_REMOVED lines=15> */
[----:B------:R-:W-:Y:S01]  /*12ea0*/  IMAD.MOV.U32 R112, RZ, RZ, R130 ;  /* 0x000000ffff707224 */ /* 0x000fe200078e0082 */
[----:B------:R2:W-:Y:S01]  /*12eb0*/  STL.64 [R1+0xf0], R6 ;  /* 0x0000f00601007387 */ /* 0x0005e20000100a00 */
[----:B0-----:R-:W-:-:S04]  /*12ec0*/  IMAD.WIDE R14, R104, 0x2, R124 ;  /* 0x00000002680e7825 */ /* 0x001fc800078e027c */
[----:B-1----:R-:W-:Y:S01]  /*12ed0*/  IMAD.WIDE R8, R105, 0x2, R124 ;  /* 0x0000000269087825 */ /* 0x002fe200078e027c */
[----:B------:R0:W-:Y:S03]  /*12ee0*/  STL.64 [R1+0x108], R14 ;  /* 0x0001080e01007387 */ /* 0x0001e60000100a00 */
[----:B------:R-:W-:Y:S02]  /*12ef0*/  IMAD.MOV.U32 R113, RZ, RZ, R131 ;  /* 0x000000ffff717224 */ /* 0x000fe400078e0083 */
[----:B------:R-:W-:Y:S02]  /*12f00*/  IMAD.MOV.U32 R120, RZ, RZ, R78 ;  /* 0x000000ffff787224 */ /* 0x000fe400078e004e */
[----:B--2---:R-:W-:Y:S01]  /*12f10*/  IMAD.WIDE R6, R112, 0x2, R124 ;  /* 0x0000000270067825 */ /* 0x004fe200078e027c */
[----:B------:R1:W-:Y:S03]  /*12f20*/  STL.64 [R1+0x118], R8 ;  /* 0x0001180801007387 */ /* 0x0003e60000100a00 */
[----:B------:R-:W-:Y:S01]  /*12f30*/  IMAD.MOV.U32 R121, RZ, RZ, R95 ;  /* 0x000000ffff797224 */ /* 0x000fe200078e005f */
[----:B------:R2:W-:Y:S01]  /*12f40*/  STL.64 [R1+0x130], R6 ;  /* 0x0001300601007387 */ /* 0x0005e20000100a00 */
[----:B0-----:R-:W-:-:S04]  /*12f50*/  IMAD.WIDE R14, R113, 0x2, R124 ;  /* 0x00000002710e7825 */ /* 0x001fc800078e027c */
[--C-:B-1----:R-:W-:Y:S01]  /*12f60*/  IMAD.WIDE R8, R120, 0x2, R124.reuse ;  /* 0x0000000278087825 */ /* 0x102fe200078e027c */
[----:B------:R0:W-:Y:S03]  /*12f70*/  STL.64 [R1+0x140], R14 ;  /* 0x0001400e01007387 */ /* 0x0001e60000100a00 */
[----:B--2---:R-:W-:Y:S01]  /*12f80*/  IMAD.WIDE R6, R121, 0x2, R124 ;  /* 0x0000000279067825 */ /* 0x004fe200078e027c */
[----:B------:R1:W-:Y:S04]  /*12f90*/  STL.64 [R1+0x158], R8 ;  /* 0x0001580801007387 */ /* 0x0003e80000100a00 */
[----:B------:R2:W-:Y:S04]  /*12fa0*/  STL.64 [R1+0x170], R6 ;  /* 0x0001700601007387 */ /* 0x0005e80000100a00 */
[----:B------:R-:W3:Y:S04]  /*12fb0*/  LDL.LU R35, [R1+0x230] ;  /* 0x0002300001237983 */ /* 0x000ee80000300800 */
[----:B------:R-:W4:Y:S04]  /*12fc0*/  LDL.LU R30, [R1+0x234] ;  /* 0x00023400011e7983 */ /* 0x000f280000300800 */
[----:B------:R-:W4:Y:S04]  /*12fd0*/  LDL.LU R31, [R1+0x240] ;  /* 0x00024000011f7983 */ /* 0x000f280000300800 */
[----:B------:R-:W4:Y:S04]  /*12fe0*/  LDL.LU R26, [R1+0x244] ;  /* 0x00024400011a7983 */ /* 0x000f280000300800 */
[----:B------:R-:W4:Y:S04]  /*12ff0*/  LDL.LU R27, [R1+0x250] ;  /* 0x00025000011b7983 */ /* 0x000f280000300800 */
[----:B------:R-:W4:Y:S04]  /*13000*/  LDL.LU R18, [R1+0x254] ;  /* 0x0002540001127983 */ /* 0x000f280000300800 */
[----:B------:R-:W4:Y:S04]  /*13010*/  LDL.LU R19, [R1+0x260] ;  /* 0x0002600001137983 */ /* 0x000f280000300800 */
[----:B0-----:R-:W4:Y:S04]  /*13020*/  LDL.LU R14, [R1+0x264] ;  /* 0x00026400010e7983 */ /* 0x001f280000300800 */
[----:B------:R-:W4:Y:S04]  /*13030*/  LDL.LU R15, [R1+0x270] ;  /* 0x00027000010f7983 */ /* 0x000f280000300800 */
[----:B-1----:R-:W4:Y:S04]  /*13040*/  LDL.LU R8, [R1+0x274] ;  /* 0x0002740001087983 */ /* 0x002f280000300800 */
[----:B------:R-:W4:Y:S04]  /*13050*/  LDL.LU R9, [R1+0x280] ;  /* 0x0002800001097983 */ /* 0x000f280000300800 */
[----:B--2---:R-:W2:Y:S04]  /*13060*/  LDL.LU R6, [R1+0x284] ;  /* 0x0002840001067983 */ /* 0x004ea80000300800 */
        /* <DEDUP_REMOVED lines=13> */
[----:B------:R-:W-:-:S03]  /*13140*/  IMAD.MOV.U32 R130, RZ, RZ, R119 ;  /* 0x000000ffff827224 */ /* 0x000fc600078e0077 */
[----:B------:R-:W2:Y:S01]  /*13150*/  LDL.LU R120, [R1+0x320] ;  /* 0x0003200001787983 */ /* 0x000ea20000300800 */
[----:B------:R-:W-:-:S03]  /*13160*/  IMAD.MOV.U32 R131, RZ, RZ, R103 ;  /* 0x000000ffff837224 */ /* 0x000fc600078e0067 */
[----:B------:R-:W2:Y:S01]  /*13170*/  LDL.LU R121, [R1+0x328] ;  /* 0x0003280001797983 */ /* 0x000ea20000300800 */
[----:B------:R-:W-:Y:S02]  /*13180*/  IMAD.MOV.U32 R39, RZ, RZ, R130 ;  /* 0x000000ffff277224 */ /* 0x000fe400078e0082 */
[----:B------:R-:W-:Y:S01]  /*13190*/  IMAD.MOV.U32 R34, RZ, RZ, R131 ;  /* 0x000000ffff227224 */ /* 0x000fe200078e0083 */
[----:B------:R-:W2:Y:S04]  /*131a0*/  LDL.LU R130, [R1+0x338] ;  /* 0x0003380001827983 */ /* 0x000ea80000300800 */
[----:B------:R-:W2:Y:S01]  /*131b0*/  LDL.LU R131, [R1+0x340] ;  /* 0x0003400001837983 */ /* 0x000ea20000300800 */
[----:B------:R-:W-:-:S05]  /*131c0*/  IMAD.WIDE R38, R39, 0x2, R124 ;  /* 0x0000000227267825 */ /* 0x000fca00078e027c */
[----:B------:R0:W-:Y:S02]  /*131d0*/  STL.64 [R1+0x180], R38 ;  /* 0x0001802601007387 */ /* 0x0001e40000100a00 */
[----:B0-----:R-:W-:-:S05]  /*131e0*/  IMAD.WIDE R38, R34, 0x2, R124 ;  /* 0x0000000222267825 */ /* 0x001fca00078e027c */
[----:B------:R0:W-:Y:S04]  /*131f0*/  STL.64 [R1+0x198], R38 ;  /* 0x0001982601007387 */ /* 0x0001e80000100a00 */
[----:B0-----:R-:W2:Y:S01]  /*13200*/  LDL.LU.64 R38, [R1+0x2048] ;  /* 0x0020480001267983 */ /* 0x001ea20000300a00 */
[----:B---3--:R-:W-:-:S05]  /*13210*/  IMAD.WIDE R34, R35, 0x2, R124 ;  /* 0x0000000223227825 */ /* 0x008fca00078e027c */
[----:B------:R4:W-:Y:S02]  /*13220*/  STL.64 [R1+0x1a8], R34 ;  /* 0x0001a82201007387 */ /* 0x0009e40000100a00 */
[----:B----4-:R-:W-:-:S04]  /*13230*/  IMAD.WIDE R34, R30, 0x2, R124 ;  /* 0x000000021e227825 */ /* 0x010fc800078e027c */
[--C-:B------:R-:W-:Y:S01]  /*13240*/  IMAD.WIDE R30, R31, 0x2, R124.reuse ;  /* 0x000000021f1e7825 */ /* 0x100fe200078e027c */
[----:B------:R0:W-:Y:S04]  /*13250*/  STL.64 [R1+0x1c0], R34 ;  /* 0x0001c02201007387 */ /* 0x0001e80000100a00 */
[----:B0-----:R-:W3:Y:S04]  /*13260*/  LDL.LU.64 R34, [R1+0x2040] ;  /* 0x0020400001227983 */ /* 0x001ee80000300a00 */
[----:B------:R0:W-:Y:S02]  /*13270*/  STL.64 [R1+0x1d0], R30 ;  /* 0x0001d01e01007387 */ /* 0x0001e40000100a00 */
[----:B0-----:R-:W-:-:S04]  /*13280*/  IMAD.WIDE R30, R26, 0x2, R124 ;  /* 0x000000021a1e7825 */ /* 0x001fc800078e027c */
[--C-:B------:R-:W-:Y:S01]  /*13290*/  IMAD.WIDE R26, R27, 0x2, R124.reuse ;  /* 0x000000021b1a7825 */ /* 0x100fe200078e027c */
[----:B------:R0:W-:Y:S04]  /*132a0*/  STL.64 [R1+0x1e8], R30 ;  /* 0x0001e81e01007387 */ /* 0x0001e80000100a00 */
[----:B0-----:R-:W4:Y:S04]  /*132b0*/  LDL.LU.64 R30, [R1+0x2038] ;  /* 0x00203800011e7983 */ /* 0x001f280000300a00 */
[----:B------:R0:W-:Y:S02]  /*132c0*/  STL.64 [R1+0x200], R26 ;  /* 0x0002001a01007387 */ /* 0x0001e40000100a00 */
[----:B0-----:R-:W-:-:S04]  /*132d0*/  IMAD.WIDE R26, R18, 0x2, R124 ;  /* 0x00000002121a7825 */ /* 0x001fc800078e027c */
        /* <DEDUP_REMOVED lines=14> */
[----:B--2---:R-:W-:-:S04]  /*133c0*/  IMAD.WIDE R8, R6, 0x2, R124 ;  /* 0x0000000206087825 */ /* 0x004fc800078e027c */
[--C-:B------:R-:W-:Y:S01]  /*133d0*/  IMAD.WIDE R6, R7, 0x2, R124.reuse ;  /* 0x0000000207067825 */ /* 0x100fe200078e027c */
[----:B------:R0:W-:Y:S04]  /*133e0*/  STL.64 [R1+0x270], R8 ;  /* 0x0002700801007387 */ /* 0x0001e80000100a00 */
[----:B0-----:R-:W2:Y:S04]  /*133f0*/  LDL.LU.64 R8, [R1+0x2018] ;  /* 0x0020180001087983 */ /* 0x001ea80000300a00 */
        /* <DEDUP_REMOVED lines=40> */
[----:B------:R0:W-:Y:S04]  /*13680*/  STL.64 [R1+0x340], R130 ;  /* 0x0003408201007387 */ /* 0x0001e80000100a00 */
[----:B0-----:R-:W2:Y:S02]  /*13690*/  LDL.LU R130, [R1+0x1fd4] ;  /* 0x001fd40001827983 */ /* 0x001ea40000300800 */
[----:B--2---:R-:W-:-:S05]  /*136a0*/  IMAD.WIDE R130, R130, 0x2, R124 ;  /* 0x0000000282827825 */ /* 0x004fca00078e027c */
[----:B------:R0:W-:Y:S04]  /*136b0*/  STL.64 [R1+0x350], R130 ;  /* 0x0003508201007387 */ /* 0x0001e80000100a00 */
[----:B0-----:R-:W2:Y:S02]  /*136c0*/  LDL.LU R131, [R1+0x1fd0] ;  /* 0x001fd00001837983 */ /* 0x001ea40000300800 */
[----:B--2---:R-:W-:-:S05]  /*136d0*/  IMAD.WIDE R130, R131, 0x2, R124 ;  /* 0x0000000283827825 */ /* 0x004fca00078e027c */
[----:B------:R3:W-:Y:S02]  /*136e0*/  STL.64 [R1+0x358], R130 ;  /* 0x0003588201007387 */ /* 0x0007e40000100a00 */
[----:B---3--:R-:W-:-:S04]  /*136f0*/  IMAD.WIDE R130, R120, 0x2, R124 ;  /* 0x0000000278827825 */ /* 0x008fc800078e027c */
[--C-:B------:R-:W-:Y:S01]  /*13700*/  IMAD.WIDE R120, R121, 0x2, R124.reuse ;  /* 0x0000000279787825 */ /* 0x100fe200078e027c */
[----:B------:R0:W-:Y:S04]  /*13710*/  STL.64 [R1+0x368], R130 ;  /* 0x0003688201007387 */ /* 0x0001e80000100a00 */
[----:B0-----:R-:W2:Y:S04]  /*13720*/  LDL.LU.64 R130, [R1+0x1fc8] ;  /* 0x001fc80001827983 */ /* 0x001ea80000300a00 */
        /* <DEDUP_REMOVED lines=221> */
[----:B0-----:R-:W-:-:S02]  /*14500*/  IMAD.WIDE R216, R21, 0x2, R124 ;  /* 0x0000000215d87825 */ /* 0x001fc400078e027c */
[----:B------:R-:W2:Y:S04]  /*14510*/  LDL.LU R21, [R1+0x1e60] ;  /* 0x001e600001157983 */ /* 0x000ea80000300800 */
[----:B------:R0:W-:Y:S02]  /*14520*/  STL.64 [R1+0xf8], R216 ;  /* 0x0000f8d801007387 */ /* 0x0001e40000100a00 */
[--C-:B0-----:R-:W-:Y:S02]  /*14530*/  IMAD.WIDE R216, R22, 0x2, R124.reuse ;  /* 0x0000000216d87825 */ /* 0x101fe400078e027c */
[----:B------:R-:W3:Y:S04]  /*14540*/  LDL.LU R22, [R1+0x1e5c] ;  /* 0x001e5c0001167983 */ /* 0x000ee80000300800 */
[----:B------:R0:W-:Y:S02]  /*14550*/  STL.64 [R1+0x1198], R216 ;  /* 0x001198d801007387 */ /* 0x0001e40000100a00 */
[----:B0-----:R-:W-:-:S02]  /*14560*/  IMAD.WIDE R216, R13, 0x2, R124 ;  /* 0x000000020dd87825 */ /* 0x001fc400078e027c */
[----:B------:R-:W4:Y:S04]  /*14570*/  LDL.LU R13, [R1+0x1e58] ;  /* 0x001e5800010d7983 */ /* 0x000f280000300800 */
[----:B------:R0:W-:Y:S02]  /*14580*/  STL.64 [R1+0xd0], R216 ;  /* 0x0000d0d801007387 */ /* 0x0001e40000100a00 */
[----:B0-----:R-:W-:-:S05]  /*14590*/  IMAD.WIDE R216, R252, 0x2, R124 ;  /* 0x00000002fcd87825 */ /* 0x001fca00078e027c */
        /* <DEDUP_REMOVED lines=32> */
[----:B------:R0:W-:Y:S04]  /*147a0*/  STL.64 [R1+0x12b8], R216 ;  /* 0x0012b8d801007387 */ /* 0x0001e80000100a00 */
[----:B0-----:R-:W2:Y:S04]  /*147b0*/  LDL.LU.64 R216, [R1+0x1e50] ;  /* 0x001e500001d87983 */ /* 0x001ea80000300a00 */
[----:B----4-:R0:W-:Y:S02]  /*147c0*/  STL [R1+0x1e44], R13 ;  /* 0x001e440d01007387 */ /* 0x0101e40000100800 */
        /* <DEDUP_REMOVED lines=12> */
[----:B---3--:R1:W-:Y:S01]  /*14890*/  STL [R1+0x1e48], R22 ;  /* 0x001e481601007387 */ /* 0x0083e20000100800 */
[----:B0-----:R-:W-:-:S04]  /*148a0*/  IMAD.WIDE R12, R23, 0x2, R124 ;  /* 0x00000002170c7825 */ /* 0x001fc800078e027c */
[--C-:B-1----:R-:W-:Y:S01]  /*148b0*/  IMAD.WIDE R22, R228, 0x2, R124.reuse ;  /* 0x00000002e4167825 */ /* 0x102fe200078e027c */
[----:B------:R0:W-:Y:S04]  /*148c0*/  STL.64 [R1+0x1338], R12 ;  /* 0x0013380c01007387 */ /* 0x0001e80000100a00 */
[----:B------:R1:W-:Y:S01]  /*148d0*/  STL.64 [R1+0x1348], R22 ;  /* 0x0013481601007387 */ /* 0x0003e20000100a00 */
[----:B0-----:R-:W-:-:S04]  /*148e0*/  IMAD.WIDE R12, R171, 0x2, R124 ;  /* 0x00000002ab0c7825 */ /* 0x001fc800078e027c */
[--C-:B-1----:R-:W-:Y:S01]  /*148f0*/  IMAD.WIDE R22, R213, 0x2, R124.reuse ;  /* 0x00000002d5167825 */ /* 0x102fe200078e027c */
[----:B------:R0:W-:Y:S04]  /*14900*/  STL.64 [R1+0x1358], R12 ;  /* 0x0013580c01007387 */ /* 0x0001e80000100a00 */
[----:B------:R1:W-:Y:S01]  /*14910*/  STL.64 [R1+0x1368], R22 ;  /* 0x0013681601007387 */ /* 0x0003e20000100a00 */
[----:B0-----:R-:W-:-:S04]  /*14920*/  IMAD.WIDE R12, R153, 0x2, R124 ;  /* 0x00000002990c7825 */ /* 0x001fc800078e027c */
[--C-:B-1----:R-:W-:Y:S01]  /*14930*/  IMAD.WIDE R22, R182, 0x2, R124.reuse ;  /* 0x00000002b6167825 */ /* 0x102fe200078e027c */
[----:B------:R0:W-:Y:S04]  /*14940*/  STL.64 [R1+0x1378], R12 ;  /* 0x0013780c01007387 */ /* 0x0001e80000100a00 */
[----:B------:R-:W-:Y:S01]  /*14950*/  STL.64 [R1+0x1398], R22 ;  /* 0x0013981601007387 */ /* 0x000fe20000100a00 */
[----:B0-----:R-:W-:-:S05]  /*14960*/  IMAD.WIDE R12, R20, 0x2, R124 ;  /* 0x00000002140c7825 */ /* 0x001fca00078e027c */
[----:B------:R0:W-:Y:S01]  /*14970*/  STL.64 [R1+0x13b8], R12 ;  /* 0x0013b80c01007387 */ /* 0x0001e20000100a00 */
[----:B------:R-:W-:-:S04]  /*14980*/  IMAD.WIDE R214, R52, 0x2, R124 ;  /* 0x0000000234d67825 */ /* 0x000fc800078e027c */
[----:B------:R-:W-:-:S04]  /*14990*/  IMAD.WIDE R208, R75, 0x2, R124 ;  /* 0x000000024bd07825 */ /* 0x000fc800078e027c */
[----:B0-----:R-:W-:-:S05]  /*149a0*/  IMAD.WIDE R12, R220, 0x2, R124 ;  /* 0x00000002dc0c7825 */ /* 0x001fca00078e027c */
        /* <DEDUP_REMOVED lines=14> */
[--C-:B------:R-:W-:Y:S01]  /*14a90*/  IMAD.WIDE R122, R61, 0x2, R124.reuse ;  /* 0x000000023d7a7825 */ /* 0x100fe200078e027c */
[----:B--2---:R-:W-:Y:S04]  /*14aa0*/  STL [R1+0x61c], R216 ;  /* 0x00061cd801007387 */ /* 0x004fe80000100800 */
[----:B------:R-:W-:Y:S04]  /*14ab0*/  STL [R1+0x618], R217 ;  /* 0x000618d901007387 */ /* 0x000fe80000100800 */
        /* <DEDUP_REMOVED lines=38> */
[----:B------:R0:W-:Y:S04]  /*14d20*/  STL [R1+0x6bc], R156 ;  /* 0x0006bc9c01007387 */ /* 0x0001e80000100800 */
[----:B------:R-:W-:Y:S04]  /*14d30*/  STL [R1+0x6b8], R157 ;  /* 0x0006b89d01007387 */ /* 0x000fe80000100800 */
[----:B------:R1:W-:Y:S04]  /*14d40*/  STL [R1+0x6c4], R154 ;  /* 0x0006c49a01007387 */ /* 0x0003e80000100800 */
[----:B------:R-:W-:Y:S01]  /*14d50*/  STL [R1+0x6c0], R155 ;  /* 0x0006c09b01007387 */ /* 0x000fe20000100800 */
[--C-:B------:R-:W-:Y:S01]  /*14d60*/  IMAD.WIDE R114, R83, 0x2, R124.reuse ;  /* 0x0000000253727825 */ /* 0x100fe200078e027c */
[----:B0-----:R-:W0:Y:S02]  /*14d70*/  LDC R156, c[0x0][0x238] ;  /* 0x00008e00ff9c7b82 */ /* 0x001e240000000800 */
[----:B------:R2:W-:Y:S04]  /*14d80*/  STL [R1+0x6cc], R150 ;  /* 0x0006cc9601007387 */ /* 0x0005e80000100800 */
[----:B------:R-:W-:Y:S01]  /*14d90*/  STL [R1+0x6c8], R151 ;  /* 0x0006c89701007387 */ /* 0x000fe20000100800 */
[--C-:B------:R-:W-:Y:S01]  /*14da0*/  IMAD.WIDE R106, R74, 0x2, R124.reuse ;  /* 0x000000024a6a7825 */ /* 0x100fe200078e027c */
[----:B-1----:R-:W1:Y:S02]  /*14db0*/  LDC R154, c[0x0][0x238] ;  /* 0x00008e00ff9a7b82 */ /* 0x002e640000000800 */
[----:B------:R-:W-:Y:S04]  /*14dc0*/  STL [R1+0x6d4], R148 ;  /* 0x0006d49401007387 */ /* 0x000fe80000100800 */
[----:B------:R3:W-:Y:S01]  /*14dd0*/  STL [R1+0x6d0], R149 ;  /* 0x0006d09501007387 */ /* 0x0007e20000100800 */
[--C-:B------:R-:W-:Y:S01]  /*14de0*/  IMAD.WIDE R98, R91, 0x2, R124.reuse ;  /* 0x000000025b627825 */ /* 0x100fe200078e027c */
[----:B--2---:R-:W2:Y:S02]  /*14df0*/  LDC R150, c[0x0][0x238] ;  /* 0x00008e00ff967b82 */ /* 0x004ea40000000800 */
[----:B------:R4:W-:Y:S04]  /*14e00*/  STL [R1+0x6dc], R144 ;  /* 0x0006dc9001007387 */ /* 0x0009e80000100800 */
[----:B------:R-:W-:Y:S01]  /*14e10*/  STL [R1+0x6d8], R145 ;  /* 0x0006d89101007387 */ /* 0x000fe20000100800 */
[--C-:B------:R-:W-:Y:S01]  /*14e20*/  IMAD.WIDE R74, R65, 0x2, R124.reuse ;  /* 0x00000002414a7825 */ /* 0x100fe200078e027c */
[----:B---3--:R-:W3:Y:S02]  /*14e30*/  LDC R149, c[0x0][0x238] ;  /* 0x00008e00ff957b82 */ /* 0x008ee40000000800 */
[----:B------:R4:W-:Y:S04]  /*14e40*/  STL [R1+0x6e4], R142 ;  /* 0x0006e48e01007387 */ /* 0x0009e80000100800 */
[----:B------:R-:W-:Y:S01]  /*14e50*/  STL [R1+0x6e0], R143 ;  /* 0x0006e08f01007387 */ /* 0x000fe20000100800 */
[--C-:B------:R-:W-:Y:S01]  /*14e60*/  IMAD.WIDE R90, R82, 0x2, R124.reuse ;  /* 0x00000002525a7825 */ /* 0x100fe200078e027c */
[----:B----4-:R-:W4:Y:S02]  /*14e70*/  LDC R144, c[0x0][0x238] ;  /* 0x00008e00ff907b82 */ /* 0x010f240000000800 */
[----:B------:R0:W-:Y:S04]  /*14e80*/  STL [R1+0x6ec], R140 ;  /* 0x0006ec8c01007387 */ /* 0x0001e80000100800 */
[----:B------:R-:W-:Y:S01]  /*14e90*/  STL [R1+0x6e8], R141 ;  /* 0x0006e88d01007387 */ /* 0x000fe20000100800 */
[--C-:B------:R-:W-:Y:S01]  /*14ea0*/  IMAD.WIDE R68, R68, 0x2, R124.reuse ;  /* 0x0000000244447825 */ /* 0x100fe200078e027c */
[----:B------:R-:W2:Y:S02]  /*14eb0*/  LDC R142, c[0x0][0x238] ;  /* 0x00008e00ff8e7b82 */ /* 0x000ea40000000800 */
        /* <DEDUP_REMOVED lines=8> */
[----:B------:R3:W-:Y:S04]  /*14f40*/  STL [R1+0x704], R132 ;  /* 0x0007048401007387 */ /* 0x0007e80000100800 */
[----:B------:R-:W-:Y:S01]  /*14f50*/  STL [R1+0x700], R133 ;  /* 0x0007008501007387 */ /* 0x000fe20000100800 */
[--C-:B------:R-:W-:Y:S01]  /*14f60*/  IMAD.WIDE R60, R60, 0x2, R124.reuse ;  /* 0x000000023c3c7825 */ /* 0x100fe200078e027c */
[----:B------:R-:W1:Y:S02]  /*14f70*/  LDC R134, c[0x0][0x238] ;  /* 0x00008e00ff867b82 */ /* 0x000e640000000800 */
        /* <DEDUP_REMOVED lines=11> */
[----:B--2---:R-:W2:Y:S02]  /*15030*/  LDC R122, c[0x0][0x238] ;  /* 0x00008e00ff7a7b82 */ /* 0x004ea40000000800 */
[----:B------:R0:W-:Y:S04]  /*15040*/  STL [R1+0x724], R114 ;  /* 0x0007247201007387 */ /* 0x0001e80000100800 */
[----:B------:R-:W-:Y:S01]  /*15050*/  STL [R1+0x720], R115 ;  /* 0x0007207301007387 */ /* 0x000fe20000100800 */
[--C-:B------:R-:W-:Y:S01]  /*15060*/  IMAD.WIDE R44, R44, 0x2, R124.reuse ;  /* 0x000000022c2c7825 */ /* 0x100fe200078e027c */
[----:B0-----:R-:W0:Y:S02]  /*15070*/  LDC R116, c[0x0][0x238] ;  /* 0x00008e00ff747b82 */ /* 0x001e240000000800 */
[----:B------:R1:W-:Y:S04]  /*15080*/  STL [R1+0x72c], R108 ;  /* 0x00072c6c01007387 */ /* 0x0003e80000100800 */
[----:B------:R-:W-:Y:S01]  /*15090*/  STL [R1+0x728], R109 ;  /* 0x0007286d01007387 */ /* 0x000fe20000100800 */
[--C-:B------:R-:W-:Y:S01]  /*150a0*/  IMAD.WIDE R40, R40, 0x2, R124.reuse ;  /* 0x0000000228287825 */ /* 0x100fe200078e027c */
[----:B------:R-:W4:Y:S02]  /*150b0*/  LDC R114, c[0x0][0x238] ;  /* 0x00008e00ff727b82 */ /* 0x000f240000000800 */
[----:B------:R-:W-:Y:S04]  /*150c0*/  STL [R1+0x734], R106 ;  /* 0x0007346a01007387 */ /* 0x000fe80000100800 */
[----:B------:R3:W-:Y:S01]  /*150d0*/  STL [R1+0x730], R107 ;  /* 0x0007306b01007387 */ /* 0x0007e20000100800 */
[--C-:B------:R-:W-:Y:S01]  /*150e0*/  IMAD.WIDE R36, R29, 0x2, R124.reuse ;  /* 0x000000021d247825 */ /* 0x100fe200078e027c */
[----:B-1----:R-:W1:Y:S02]  /*150f0*/  LDC R108, c[0x0][0x238] ;  /* 0x00008e00ff6c7b82 */ /* 0x002e640000000800 */
[----:B------:R3:W-:Y:S04]  /*15100*/  STL [R1+0x73c], R100 ;  /* 0x00073c6401007387 */ /* 0x0007e80000100800 */
[----:B------:R-:W-:Y:S01]  /*15110*/  STL [R1+0x738], R101 ;  /* 0x0007386501007387 */ /* 0x000fe20000100800 */
[--C-:B------:R-:W-:Y:S01]  /*15120*/  IMAD.WIDE R32, R32, 0x2, R124.reuse ;  /* 0x0000000220207825 */ /* 0x100fe200078e027c */
[----:B---3--:R-:W3:Y:S02]  /*15130*/  LDC R107, c[0x0][0x238] ;  /* 0x00008e00ff6b7b82 */ /* 0x008ee40000000800 */
[----:B------:R2:W-:Y:S04]  /*15140*/  STL [R1+0x744], R98 ;  /* 0x0007446201007387 */ /* 0x0005e80000100800 */
[----:B------:R-:W-:Y:S01]  /*15150*/  STL [R1+0x740], R99 ;  /* 0x0007406301007387 */ /* 0x000fe20000100800 */
[--C-:B------:R-:W-:Y:S01]  /*15160*/  IMAD.WIDE R28, R25, 0x2, R124.reuse ;  /* 0x00000002191c7825 */ /* 0x100fe200078e027c */
[----:B------:R-:W0:Y:S02]  /*15170*/  LDC R100, c[0x0][0x238] ;  /* 0x00008e00ff647b82 */ /* 0x000e240000000800 */
[----:B------:R2:W-:Y:S04]  /*15180*/  STL [R1+0x74c], R92 ;  /* 0x00074c5c01007387 */ /* 0x0005e80000100800 */
[----:B------:R-:W-:Y:S01]  /*15190*/  STL [R1+0x748], R93 ;  /* 0x0007485d01007387 */ /* 0x000fe20000100800 */
[--C-:B------:R-:W-:Y:S01]  /*151a0*/  IMAD.WIDE R16, R17, 0x2, R124.reuse ;  /* 0x0000000211107825 */ /* 0x100fe200078e027c */
[----:B--2---:R-:W2:Y:S02]  /*151b0*/  LDC R98, c[0x0][0x238] ;  /* 0x00008e00ff627b82 */ /* 0x004ea40000000800 */
[----:B------:R4:W-:Y:S04]  /*151c0*/  STL [R1+0x754], R90 ;  /* 0x0007545a01007387 */ /* 0x0009e80000100800 */
[----:B------:R-:W-:Y:S01]  /*151d0*/  STL [R1+0x750], R91 ;  /* 0x0007505b01007387 */ /* 0x000fe20000100800 */
[--C-:B------:R-:W-:Y:S01]  /*151e0*/  IMAD.WIDE R24, R24, 0x2, R124.reuse ;  /* 0x0000000218187825 */ /* 0x100fe200078e027c */
[----:B------:R-:W1:Y:S02]  /*151f0*/  LDC R92, c[0x0][0x238] ;  /* 0x00008e00ff5c7b82 */ /* 0x000e640000000800 */
[----:B------:R4:W-:Y:S04]  /*15200*/  STL [R1+0x75c], R84 ;  /* 0x00075c5401007387 */ /* 0x0009e80000100800 */
[----:B------:R-:W-:Y:S01]  /*15210*/  STL [R1+0x758], R85 ;  /* 0x0007585501007387 */ /* 0x000fe20000100800 */
[--C-:B------:R-:W-:Y:S01]  /*15220*/  IMAD.WIDE R10, R10, 0x2, R124.reuse ;  /* 0x000000020a0a7825 */ /* 0x100fe200078e027c */
[----:B----4-:R-:W4:Y:S02]  /*15230*/  LDC R90, c[0x0][0x238] ;  /* 0x00008e00ff5a7b82 */ /* 0x010f240000000800 */
[----:B------:R3:W-:Y:S04]  /*15240*/  STL [R1+0x764], R82 ;  /* 0x0007645201007387 */ /* 0x0007e80000100800 */
[----:B------:R-:W-:Y:S01]  /*15250*/  STL [R1+0x760], R83 ;  /* 0x0007605301007387 */ /* 0x000fe20000100800 */
[--C-:B------:R-:W-:Y:S01]  /*15260*/  IMAD.WIDE R4, R129, 0x2, R124.reuse ;  /* 0x0000000281047825 */ /* 0x100fe200078e027c */
[----:B------:R-:W0:Y:S02]  /*15270*/  LDC R84, c[0x0][0x238] ;  /* 0x00008e00ff547b82 */ /* 0x000e240000000800 */
[----:B------:R3:W-:Y:S04]  /*15280*/  STL [R1+0x76c], R76 ;  /* 0x00076c4c01007387 */ /* 0x0007e80000100800 */
[----:B------:R-:W-:Y:S01]  /*15290*/  STL [R1+0x768], R77 ;  /* 0x0007684d01007387 */ /* 0x000fe20000100800 */
[--C-:B------:R-:W-:Y:S01]  /*152a0*/  IMAD.WIDE R2, R2, 0x2, R124.reuse ;  /* 0x0000000202027825 */ /* 0x100fe200078e027c */
[----:B---3--:R-:W3:Y:S02]  /*152b0*/  LDC R82, c[0x0][0x238] ;  /* 0x00008e00ff527b82 */ /* 0x008ee40000000800 */
[----:B------:R2:W-:Y:S04]  /*152c0*/  STL [R1+0x774], R74 ;  /* 0x0007744a01007387 */ /* 0x0005e80000100800 */
[----:B------:R-:W-:Y:S01]  /*152d0*/  STL [R1+0x770], R75 ;  /* 0x0007704b01007387 */ /* 0x000fe20000100800 */
[--C-:B------:R-:W-:Y:S01]  /*152e0*/  IMAD.WIDE R78, R137, 0x2, R124.reuse ;  /* 0x00000002894e7825 */ /* 0x100fe200078e027c */
[----:B------:R-:W1:Y:S02]  /*152f0*/  LDC R76, c[0x0][0x238] ;  /* 0x00008e00ff4c7b82 */ /* 0x000e640000000800 */
[----:B------:R2:W-:Y:S04]  /*15300*/  STL [R1+0x1e0c], R70 ;  /* 0x001e0c4601007387 */ /* 0x0005e80000100800 */
[----:B------:R-:W-:Y:S01]  /*15310*/  STL [R1+0x778], R71 ;  /* 0x0007784701007387 */ /* 0x000fe20000100800 */
[--C-:B------:R-:W-:Y:S01]  /*15320*/  IMAD.WIDE R86, R86, 0x2, R124.reuse ;  /* 0x0000000256567825 */ /* 0x100fe200078e027c */
[----:B--2---:R-:W2:Y:S02]  /*15330*/  LDC R74, c[0x0][0x238] ;  /* 0x00008e00ff4a7b82 */ /* 0x004ea40000000800 */
[----:B------:R4:W-:Y:S04]  /*15340*/  STL [R1+0x1e04], R68 ;  /* 0x001e044401007387 */ /* 0x0009e80000100800 */
[----:B------:R-:W-:Y:S01]  /*15350*/  STL [R1+0x77c], R69 ;  /* 0x00077c4501007387 */ /* 0x000fe20000100800 */
[--C-:B------:R-:W-:Y:S01]  /*15360*/  IMAD.WIDE R94, R94, 0x2, R124.reuse ;  /* 0x000000025e5e7825 */ /* 0x100fe200078e027c */
[----:B------:R-:W0:Y:S02]  /*15370*/  LDC R70, c[0x0][0x238] ;  /* 0x00008e00ff467b82 */ /* 0x000e240000000800 */
[----:B------:R-:W-:Y:S04]  /*15380*/  STL [R1+0x1e08], R66 ;  /* 0x001e084201007387 */ /* 0x000fe80000100800 */
[----:B------:R3:W-:Y:S01]  /*15390*/  STL [R1+0x780], R67 ;  /* 0x0007804301007387 */ /* 0x0007e20000100800 */
[--C-:B------:R-:W-:Y:S01]  /*153a0*/  IMAD.WIDE R102, R102, 0x2, R124.reuse ;  /* 0x0000000266667825 */ /* 0x100fe200078e027c */
[----:B----4-:R-:W4:Y:S02]  /*153b0*/  LDC R68, c[0x0][0x238] ;  /* 0x00008e00ff447b82 */ /* 0x010f240000000800 */
[----:B------:R-:W-:Y:S04]  /*153c0*/  STL [R1+0x1dfc], R64 ;  /* 0x001dfc4001007387 */ /* 0x000fe80000100800 */
[----:B------:R-:W-:Y:S01]  /*153d0*/  STL [R1+0x784], R65 ;  /* 0x0007844101007387 */ /* 0x000fe20000100800 */
[--C-:B------:R-:W-:Y:S01]  /*153e0*/  IMAD.WIDE R110, R110, 0x2, R124.reuse ;  /* 0x000000026e6e7825 */ /* 0x100fe200078e027c */
[----:B---3--:R-:W3:Y:S02]  /*153f0*/  LDC R67, c[0x0][0x238] ;  /* 0x00008e00ff437b82 */ /* 0x008ee40000000800 */
[----:B------:R-:W-:Y:S04]  /*15400*/  STL [R1+0x1e00], R62 ;  /* 0x001e003e01007387 */ /* 0x000fe80000100800 */
[----:B------:R-:W-:Y:S01]  /*15410*/  STL [R1+0x788], R63 ;  /* 0x0007883f01007387 */ /* 0x000fe20000100800 */
[--C-:B------:R-:W-:Y:S01]  /*15420*/  IMAD.WIDE R118, R118, 0x2, R124.reuse ;  /* 0x0000000276767825 */ /* 0x100fe200078e027c */
[----:B------:R-:W1:Y:S02]  /*15430*/  LDC R69, c[0x0][0x238] ;  /* 0x00008e00ff457b82 */ /* 0x000e640000000800 */
[----:B------:R-:W-:Y:S04]  /*15440*/  STL [R1+0x1df4], R60 ;  /* 0x001df43c01007387 */ /* 0x000fe80000100800 */
[----:B------:R-:W-:Y:S01]  /*15450*/  STL [R1+0x78c], R61 ;  /* 0x00078c3d01007387 */ /* 0x000fe20000100800 */
[--C-:B------:R-:W-:Y:S01]  /*15460*/  IMAD.WIDE R22, R235, 0x2, R124.reuse ;  /* 0x00000002eb167825 */ /* 0x100fe200078e027c */
[----:B------:R-:W2:Y:S02]  /*15470*/  LDC R99, c[0x0][0x238] ;  /* 0x00008e00ff637b82 */ /* 0x000ea40000000800 */
        /* <DEDUP_REMOVED lines=59> */
[----:B------:R4:W-:Y:S04]  /*15830*/  STL [R1+0x7dc], R17 ;  /* 0x0007dc1101007387 */ /* 0x0009e80000100800 */
[----:B------:R-:W-:Y:S04]  /*15840*/  STL [R1+0x1da8], R14 ;  /* 0x001da80e01007387 */ /* 0x000fe80000100800 */
[----:B------:R-:W-:Y:S01]  /*15850*/  STL [R1+0x7e0], R15 ;  /* 0x0007e00f01007387 */ /* 0x000fe20000100800 */
[--C-:B------:R-:W-:Y:S01]  /*15860*/  IMAD.WIDE R128, R128, 0x2, R124.reuse ;  /* 0x0000000280807825 */ /* 0x100fe200078e027c */
[----:B0-----:R-:W0:Y:S02]  /*15870*/  LDC R16, c[0x0][0x238] ;  /* 0x00008e00ff107b82 */ /* 0x001e240000000800 */
[----:B------:R3:W-:Y:S04]  /*15880*/  STL [R1+0x1d9c], R10 ;  /* 0x001d9c0a01007387 */ /* 0x0007e80000100800 */
[----:B------:R-:W-:Y:S01]  /*15890*/  STL [R1+0x7e4], R11 ;  /* 0x0007e40b01007387 */ /* 0x000fe20000100800 */
[--C-:B------:R-:W-:Y:S01]  /*158a0*/  IMAD.WIDE R136, R136, 0x2, R124.reuse ;  /* 0x0000000288887825 */ /* 0x100fe200078e027c */
[----:B----4-:R-:W4:Y:S02]  /*158b0*/  LDC R17, c[0x0][0x238] ;  /* 0x00008e00ff117b82 */ /* 0x010f240000000800 */
[----:B------:R1:W-:Y:S04]  /*158c0*/  STL [R1+0x1da0], R8 ;  /* 0x001da00801007387 */ /* 0x0003e80000100800 */
[----:B------:R-:W-:Y:S01]  /*158d0*/  STL [R1+0x7e8], R9 ;  /* 0x0007e80901007387 */ /* 0x000fe20000100800 */
[--C-:B------:R-:W-:Y:S01]  /*158e0*/  IMAD.WIDE R230, R231, 0x2, R124.reuse ;  /* 0x00000002e7e67825 */ /* 0x100fe200078e027c */
[----:B---3--:R-:W3:Y:S02]  /*158f0*/  LDC R10, c[0x0][0x238] ;  /* 0x00008e00ff0a7b82 */ /* 0x008ee40000000800 */
[----:B------:R2:W-:Y:S04]  /*15900*/  STL [R1+0x1d94], R4 ;  /* 0x001d940401007387 */ /* 0x0005e80000100800 */
[----:B------:R2:W-:Y:S01]  /*15910*/  STL [R1+0x7ec], R5 ;  /* 0x0007ec0501007387 */ /* 0x0005e20000100800 */
[--C-:B------:R-:W-:Y:S01]  /*15920*/  IMAD.WIDE R206, R206, 0x2, R124.reuse ;  /* 0x00000002cece7825 */ /* 0x100fe200078e027c */
[----:B-1----:R-:W1:Y:S02]  /*15930*/  LDC R8, c[0x0][0x238] ;  /* 0x00008e00ff087b82 */ /* 0x002e640000000800 */
[----:B------:R-:W-:Y:S04]  /*15940*/  STL [R1+0x1d98], R6 ;  /* 0x001d980601007387 */ /* 0x000fe80000100800 */
[----:B------:R-:W-:Y:S01]  /*15950*/  STL [R1+0x7f0], R7 ;  /* 0x0007f00701007387 */ /* 0x000fe20000100800 */
[--C-:B------:R-:W-:Y:S01]  /*15960*/  IMAD.WIDE R234, R234, 0x2, R124.reuse ;  /* 0x00000002eaea7825 */ /* 0x100fe200078e027c */
[----:B--2---:R-:W2:Y:S02]  /*15970*/  LDC R4, c[0x0][0x238] ;  /* 0x00008e00ff047b82 */ /* 0x004ea40000000800 */
[----:B------:R-:W-:Y:S04]  /*15980*/  STL [R1+0x7f8], R2 ;  /* 0x0007f80201007387 */ /* 0x000fe80000100800 */
[----:B------:R0:W-:Y:S01]  /*15990*/  STL [R1+0x7f4], R3 ;  /* 0x0007f40301007387 */ /* 0x0001e20000100800 */
[--C-:B------:R-:W-:Y:S01]  /*159a0*/  IMAD.WIDE R170, R170, 0x2, R124.reuse ;  /* 0x00000002aaaa7825 */ /* 0x100fe200078e027c */
[----:B------:R-:W1:Y:S02]  /*159b0*/  LDC R5, c[0x0][0x238] ;  /* 0x00008e00ff057b82 */ /* 0x000e640000000800 */
[----:B------:R4:W-:Y:S04]  /*159c0*/  STL [R1+0x800], R72 ;  /* 0x0008004801007387 */ /* 0x0009e80000100800 */
[----:B------:R-:W-:Y:S01]  /*159d0*/  STL [R1+0x7fc], R73 ;  /* 0x0007fc4901007387 */ /* 0x000fe20000100800 */
[--C-:B------:R-:W-:Y:S01]  /*159e0*/  IMAD.WIDE R236, R236, 0x2, R124.reuse ;  /* 0x00000002ecec7825 */ /* 0x100fe200078e027c */
[----:B0-----:R-:W0:Y:S02]  /*159f0*/  LDC R3, c[0x0][0x238] ;  /* 0x00008e00ff037b82 */ /* 0x001e240000000800 */
[----:B------:R3:W-:Y:S04]  /*15a00*/  STL [R1+0x808], R78 ;  /* 0x0008084e01007387 */ /* 0x0007e80000100800 */
[----:B------:R-:W-:Y:S01]  /*15a10*/  STL [R1+0x804], R79 ;  /* 0x0008044f01007387 */ /* 0x000fe20000100800 */
[--C-:B------:R-:W-:Y:S01]  /*15a20*/  IMAD.WIDE R212, R212, 0x2, R124.reuse ;  /* 0x00000002d4d47825 */ /* 0x100fe200078e027c */
[----:B------:R-:W1:Y:S02]  /*15a30*/  LDC R6, c[0x0][0x238] ;  /* 0x00008e00ff067b82 */ /* 0x000e640000000800 */
        /* <DEDUP_REMOVED lines=16> */
[----:B------:R-:W4:Y:S04]  /*15b40*/  LDL.LU.64 R196, [R1] ;  /* 0x0000000001c47983 */ /* 0x000f280000300a00 */
[----:B------:R0:W-:Y:S01]  /*15b50*/  STL [R1+0x830], R96 ;  /* 0x0008306001007387 */ /* 0x0001e20000100800 */
[--C-:B------:R-:W-:Y:S01]  /*15b60*/  IMAD.WIDE R176, R177, 0x2, R124.reuse ;  /* 0x00000002b1b07825 */ /* 0x100fe200078e027c */
[----:B------:R-:W3:Y:S02]  /*15b70*/  LDC R80, c[0x0][0x238] ;  /* 0x00008e00ff507b82 */ /* 0x000ee40000000800 */
[----:B------:R-:W-:Y:S04]  /*15b80*/  STL [R1+0x82c], R97 ;  /* 0x00082c6101007387 */ /* 0x000fe80000100800 */
[----:B------:R-:W3:Y:S01]  /*15b90*/  LDL.LU.64 R210, [R1+0x8] ;  /* 0x0000080001d27983 */ /* 0x000ee20000300a00 */
[--C-:B------:R-:W-:Y:S01]  /*15ba0*/  IMAD.WIDE R242, R243, 0x2, R124.reuse ;  /* 0x00000002f3f27825 */ /* 0x100fe200078e027c */
[----:B--2---:R-:W2:Y:S02]  /*15bb0*/  LDC R86, c[0x0][0x238] ;  /* 0x00008e00ff567b82 */ /* 0x004ea40000000800 */
[----:B------:R1:W-:Y:S04]  /*15bc0*/  STL [R1+0x838], R102 ;  /* 0x0008386601007387 */ /* 0x0003e80000100800 */
[----:B------:R-:W-:Y:S01]  /*15bd0*/  STL [R1+0x834], R103 ;  /* 0x0008346701007387 */ /* 0x000fe20000100800 */
[--C-:B------:R-:W-:Y:S01]  /*15be0*/  IMAD.WIDE R220, R221, 0x2, R124.reuse ;  /* 0x00000002dddc7825 */ /* 0x100fe200078e027c */
[----:B------:R-:W2:Y:S02]  /*15bf0*/  LDC R88, c[0x0][0x238] ;  /* 0x00008e00ff587b82 */ /* 0x000ea40000000800 */
[----:B------:R-:W2:Y:S04]  /*15c00*/  LDL.LU.64 R186, [R1+0x10] ;  /* 0x0000100001ba7983 */ /* 0x000ea80000300a00 */
[----:B------:R1:W-:Y:S01]  /*15c10*/  STL [R1+0x840], R104 ;  /* 0x0008406801007387 */ /* 0x0003e20000100800 */
[--C-:B------:R-:W-:Y:S01]  /*15c20*/  IMAD.WIDE R244, R245, 0x2, R124.reuse ;  /* 0x00000002f5f47825 */ /* 0x100fe200078e027c */
[----:B0-----:R-:W0:Y:S02]  /*15c30*/  LDC R94, c[0x0][0x238] ;  /* 0x00008e00ff5e7b82 */ /* 0x001e240000000800 */
[----:B------:R1:W-:Y:S04]  /*15c40*/  STL [R1+0x83c], R105 ;  /* 0x00083c6901007387 */ /* 0x0003e80000100800 */
[----:B------:R-:W2:Y:S01]  /*15c50*/  LDL.LU.64 R214, [R1+0x18] ;  /* 0x0000180001d67983 */ /* 0x000ea20000300a00 */
[--C-:B------:R-:W-:Y:S01]  /*15c60*/  IMAD.WIDE R158, R158, 0x2, R124.reuse ;  /* 0x000000029e9e7825 */ /* 0x100fe200078e027c */
[----:B------:R-:W0:Y:S02]  /*15c70*/  LDC R96, c[0x0][0x238] ;  /* 0x00008e00ff607b82 */ /* 0x000e240000000800 */
[----:B------:R1:W-:Y:S04]  /*15c80*/  STL [R1+0x848], R110 ;  /* 0x0008486e01007387 */ /* 0x0003e80000100800 */
[----:B------:R0:W-:Y:S01]  /*15c90*/  STL [R1+0x844], R111 ;  /* 0x0008446f01007387 */ /* 0x0001e20000100800 */
[--C-:B------:R-:W-:Y:S01]  /*15ca0*/  IMAD.WIDE R232, R232, 0x2, R124.reuse ;  /* 0x00000002e8e87825 */ /* 0x100fe200078e027c */
[----:B-1----:R-:W1:Y:S02]  /*15cb0*/  LDC R102, c[0x0][0x238] ;  /* 0x00008e00ff667b82 */ /* 0x002e640000000800 */
[----:B------:R-:W2:Y:S04]  /*15cc0*/  LDL.LU.64 R216, [R1+0x20] ;  /* 0x0000200001d87983 */ /* 0x000ea80000300a00 */
[----:B------:R-:W-:Y:S01]  /*15cd0*/  STL [R1+0x850], R112 ;  /* 0x0008507001007387 */ /* 0x000fe20000100800 */
[--C-:B------:R-:W-:Y:S01]  /*15ce0*/  IMAD.WIDE R224, R224, 0x2, R124.reuse ;  /* 0x00000002e0e07825 */ /* 0x100fe200078e027c */
[----:B------:R-:W1:Y:S02]  /*15cf0*/  LDC R104, c[0x0][0x238] ;  /* 0x00008e00ff687b82 */ /* 0x000e640000000800 */
[----:B------:R0:W-:Y:S04]  /*15d00*/  STL [R1+0x84c], R113 ;  /* 0x00084c7101007387 */ /* 0x0001e80000100800 */
[----:B------:R-:W2:Y:S01]  /*15d10*/  LDL.LU.64 R198, [R1+0x28] ;  /* 0x0000280001c67983 */ /* 0x000ea20000300a00 */
[--C-:B------:R-:W-:Y:S01]  /*15d20*/  IMAD.WIDE R248, R248, 0x2, R124.reuse ;  /* 0x00000002f8f87825 */ /* 0x100fe200078e027c */
[----:B------:R-:W1:Y:S02]  /*15d30*/  LDC R105, c[0x0][0x238] ;  /* 0x00008e00ff697b82 */ /* 0x000e640000000800 */
[----:B------:R-:W-:Y:S04]  /*15d40*/  STL [R1+0x858], R118 ;  /* 0x0008587601007387 */ /* 0x000fe80000100800 */
[----:B------:R0:W-:Y:S01]  /*15d50*/  STL [R1+0x854], R119 ;  /* 0x0008547701007387 */ /* 0x0001e20000100800 */
[--C-:B------:R-:W-:Y:S01]  /*15d60*/  IMAD.WIDE R182, R183, 0x2, R124.reuse ;  /* 0x00000002b7b67825 */ /* 0x100fe200078e027c */
[----:B------:R-:W1:Y:S02]  /*15d70*/  LDC R110, c[0x0][0x238] ;  /* 0x00008e00ff6e7b82 */ /* 0x000e640000000800 */
[----:B------:R-:W2:Y:S04]  /*15d80*/  LDL.LU.64 R190, [R1+0x30] ;  /* 0x0000300001be7983 */ /* 0x000ea80000300a00 */
[----:B------:R0:W-:Y:S01]  /*15d90*/  STL [R1+0x860], R120 ;  /* 0x0008607801007387 */ /* 0x0001e20000100800 */
[--C-:B------:R-:W-:Y:S01]  /*15da0*/  IMAD.WIDE R250, R250, 0x2, R124.reuse ;  /* 0x00000002fafa7825 */ /* 0x100fe200078e027c */
[----:B0-----:R-:W0:Y:S02]  /*15db0*/  LDC R111, c[0x0][0x238] ;  /* 0x00008e00ff6f7b82 */ /* 0x001e240000000800 */
[----:B------:R-:W-:Y:S04]  /*15dc0*/  STL [R1+0x85c], R121 ;  /* 0x00085c7901007387 */ /* 0x000fe80000100800 */
[----:B------:R-:W2:Y:S02]  /*15dd0*/  LDL.LU.64 R202, [R1+0x38] ;  /* 0x0000380001ca7983 */ /* 0x000ea40000300a00 */
[----:B------:R-:W0:Y:S02]  /*15de0*/  LDC R113, c[0x0][0x238] ;  /* 0x00008e00ff717b82 */ /* 0x000e240000000800 */
[----:B------:R1:W-:Y:S04]  /*15df0*/  STL [R1+0x868], R128 ;  /* 0x0008688001007387 */ /* 0x0003e80000100800 */
[----:B------:R1:W-:Y:S02]  /*15e00*/  STL [R1+0x864], R129 ;  /* 0x0008648101007387 */ /* 0x0003e40000100800 */
[----:B------:R-:W0:Y:S02]  /*15e10*/  LDC R119, c[0x0][0x238] ;  /* 0x00008e00ff777b82 */ /* 0x000e240000000800 */
[----:B------:R-:W2:Y:S04]  /*15e20*/  LDL.LU.64 R204, [R1+0x40] ;  /* 0x0000400001cc7983 */ /* 0x000ea80000300a00 */
[----:B------:R1:W-:Y:S01]  /*15e30*/  STL [R1+0x870], R130 ;  /* 0x0008708201007387 */ /* 0x0003e20000100800 */
[----:B------:R-:W-:Y:S01]  /*15e40*/  IMAD.WIDE R124, R0, 0x2, R124 ;  /* 0x00000002007c7825 */ /* 0x000fe200078e027c */
[----:B------:R-:W0:Y:S02]  /*15e50*/  LDC R120, c[0x0][0x238] ;  /* 0x00008e00ff787b82 */ /* 0x000e240000000800 */
[----:B------:R-:W-:Y:S04]  /*15e60*/  STL [R1+0x86c], R131 ;  /* 0x00086c8301007387 */ /* 0x000fe80000100800 */
[----:B------:R-:W2:Y:S02]  /*15e70*/  LDL.LU.64 R192, [R1+0x48] ;  /* 0x0000480001c07983 */ /* 0x000ea40000300a00 */
[----:B-1----:R-:W1:Y:S02]  /*15e80*/  LDC R128, c[0x0][0x238] ;  /* 0x00008e00ff807b82 */ /* 0x002e640000000800 */
[----:B------:R0:W-:Y:S04]  /*15e90*/  STL [R1+0x878], R136 ;  /* 0x0008788801007387 */ /* 0x0001e80000100800 */
[----:B------:R0:W-:Y:S02]  /*15ea0*/  STL [R1+0x874], R137 ;  /* 0x0008748901007387 */ /* 0x0001e40000100800 */
[----:B------:R-:W1:Y:S02]  /*15eb0*/  LDC R129, c[0x0][0x238] ;  /* 0x00008e00ff817b82 */ /* 0x000e640000000800 */
[----:B------:R-:W2:Y:S01]  /*15ec0*/  LDL.LU.64 R208, [R1+0x50] ;  /* 0x0000500001d07983 */ /* 0x000ea20000300a00 */
[----:B------:R-:W1:Y:S05]  /*15ed0*/  S2R R252, SR_TID.X ;  /* 0x0000000000fc7919 */ /* 0x000e6a0000002100 */
[----:B------:R-:W1:Y:S08]  /*15ee0*/  LDC R130, c[0x0][0x238] ;  /* 0x00008e00ff827b82 */ /* 0x000e700000000800 */
[----:B0-----:R-:W0:Y:S08]  /*15ef0*/  LDC R136, c[0x0][0x238] ;  /* 0x00008e00ff887b82 */ /* 0x001e300000000800 */
[----:B------:R-:W0:Y:S01]  /*15f00*/  LDC R137, c[0x0][0x238] ;  /* 0x00008e00ff897b82 */ /* 0x000e220000000800 */
[----:B----4-:R4:W-:Y:S01]  /*15f10*/  STL [R1+0x880], R196 ;  /* 0x000880c401007387 */ /* 0x0109e20000100800 */
[----:B------:R-:W-:-:S03]  /*15f20*/  IMAD.MOV.U32 R0, RZ, RZ, R197 ;  /* 0x000000ffff007224 */ /* 0x000fc600078e00c5 */
[----:B----4-:R-:W4:Y:S04]  /*15f30*/  LDL.LU.64 R196, [R1+0x58] ;  /* 0x0000580001c47983 */ /* 0x010f280000300a00 */
[----:B------:R1:W-:Y:S04]  /*15f40*/  STL [R1+0x87c], R0 ;  /* 0x00087c0001007387 */ /* 0x0003e80000100800 */
[----:B---3--:R3:W-:Y:S01]  /*15f50*/  STL [R1+0x888], R210 ;  /* 0x000888d201007387 */ /* 0x0087e20000100800 */
[----:B-1----:R-:W-:-:S03]  /*15f60*/  IMAD.MOV.U32 R0, RZ, RZ, R211 ;  /* 0x000000ffff007224 */ /* 0x002fc600078e00d3 */
[----:B---3--:R-:W3:Y:S04]  /*15f70*/  LDL.LU.64 R210, [R1+0x60] ;  /* 0x0000600001d27983 */ /* 0x008ee80000300a00 */
[----:B------:R1:W-:Y:S04]  /*15f80*/  STL [R1+0x884], R0 ;  /* 0x0008840001007387 */ /* 0x0003e80000100800 */
[----:B--2---:R2:W-:Y:S01]  /*15f90*/  STL [R1+0x890], R186 ;  /* 0x000890ba01007387 */ /* 0x0045e20000100800 */
[----:B-1----:R-:W-:-:S03]  /*15fa0*/  IMAD.MOV.U32 R0, RZ, RZ, R187 ;  /* 0x000000ffff007224 */ /* 0x002fc600078e00bb */
[----:B--2---:R-:W2:Y:S04]  /*15fb0*/  LDL.LU.64 R186, [R1+0x68] ;  /* 0x0000680001ba7983 */ /* 0x004ea80000300a00 */
[----:B------:R1:W-:Y:S04]  /*15fc0*/  STL [R1+0x88c], R0 ;  /* 0x00088c0001007387 */ /* 0x0003e80000100800 */
[----:B------:R0:W-:Y:S01]  /*15fd0*/  STL [R1+0x898], R214 ;  /* 0x000898d601007387 */ /* 0x0001e20000100800 */
[----:B-1----:R-:W-:-:S03]  /*15fe0*/  IMAD.MOV.U32 R0, RZ, RZ, R215 ;  /* 0x000000ffff007224 */ /* 0x002fc600078e00d7 */
[----:B0-----:R-:W2:Y:S04]  /*15ff0*/  LDL.LU.64 R214, [R1+0x70] ;  /* 0x0000700001d67983 */ /* 0x001ea80000300a00 */
[----:B------:R0:W-:Y:S04]  /*16000*/  STL [R1+0x894], R0 ;  /* 0x0008940001007387 */ /* 0x0001e80000100800 */
[----:B------:R1:W-:Y:S01]  /*16010*/  STL [R1+0x8a0], R216 ;  /* 0x0008a0d801007387 */ /* 0x0003e20000100800 */
[----:B0-----:R-:W-:-:S03]  /*16020*/  IMAD.MOV.U32 R0, RZ, RZ, R217 ;  /* 0x000000ffff007224 */ /* 0x001fc600078e00d9 */
[----:B-1----:R-:W2:Y:S04]  /*16030*/  LDL.LU.64 R216, [R1+0x78] ;  /* 0x0000780001d87983 */ /* 0x002ea80000300a00 */
        /* <DEDUP_REMOVED lines=25> */
[----:B----4-:R1:W-:Y:S01]  /*161d0*/  STL [R1+0x8d8], R196 ;  /* 0x0008d8c401007387 */ /* 0x0103e20000100800 */
[----:B0-----:R-:W-:-:S03]  /*161e0*/  IMAD.MOV.U32 R0, RZ, RZ, R197 ;  /* 0x000000ffff007224 */ /* 0x001fc600078e00c5 */
[----:B-1----:R-:W4:Y:S04]  /*161f0*/  LDL.LU.64 R196, [R1+0xb0] ;  /* 0x0000b00001c47983 */ /* 0x002f280000300a00 */
[----:B------:R0:W-:Y:S04]  /*16200*/  STL [R1+0x8d4], R0 ;  /* 0x0008d40001007387 */ /* 0x0001e80000100800 */
[----:B---3--:R1:W-:Y:S01]  /*16210*/  STL [R1+0x8e0], R210 ;  /* 0x0008e0d201007387 */ /* 0x0083e20000100800 */
[----:B0-----:R-:W-:-:S03]  /*16220*/  IMAD.MOV.U32 R0, RZ, RZ, R211 ;  /* 0x000000ffff007224 */ /* 0x001fc600078e00d3 */
[----:B-1----:R-:W3:Y:S04]  /*16230*/  LDL.LU.64 R210, [R1+0xb8] ;  /* 0x0000b80001d27983 */ /* 0x002ee80000300a00 */
[----:B------:R0:W-:Y:S04]  /*16240*/  STL [R1+0x8dc], R0 ;  /* 0x0008dc0001007387 */ /* 0x0001e80000100800 */
[----:B--2---:R1:W-:Y:S01]  /*16250*/  STL [R1+0x8e8], R186 ;  /* 0x0008e8ba01007387 */ /* 0x0043e20000100800 */
        /* <DEDUP_REMOVED lines=1090> */
[----:B------:R4:W-:Y:S02]  /*1a680*/  STL [R1+0x1164], R0 ;  /* 0x0011640001007387 */ /* 0x0009e40000100800 */
[----:B----4-:R-:W-:Y:S02]  /*1a690*/  IMAD.MOV.U32 R0, RZ, RZ, R197 ;  /* 0x000000ffff007224 */ /* 0x010fe400078e00c5 */
[----:B------:R0:W-:Y:S04]  /*1a6a0*/  STL [R1+0x1170], R196 ;  /* 0x001170c401007387 */ /* 0x0001e80000100800 */
[----:B0-----:R-:W4:Y:S04]  /*1a6b0*/  LDL.LU.64 R196, [R1+0x11c8] ;  /* 0x0011c80001c47983 */ /* 0x001f280000300a00 */
[----:B------:R0:W-:Y:S04]  /*1a6c0*/  STL [R1+0x116c], R0 ;  /* 0x00116c0001007387 */ /* 0x0001e80000100800 */
[----:B---3--:R1:W-:Y:S01]  /*1a6d0*/  STL [R1+0x1178], R210 ;  /* 0x001178d201007387 */ /* 0x0083e20000100800 */
[----:B0-----:R-:W-:-:S03]  /*1a6e0*/  IMAD.MOV.U32 R0, RZ, RZ, R211 ;  /* 0x000000ffff007224 */ /* 0x001fc600078e00d3 */
[----:B-1----:R-:W3:Y:S04]  /*1a6f0*/  LDL.LU.64 R210, [R1+0x11d0] ;  /* 0x0011d00001d27983 */ /* 0x002ee80000300a00 */
[----:B------:R0:W-:Y:S04]  /*1a700*/  STL [R1+0x1174], R0 ;  /* 0x0011740001007387 */ /* 0x0001e80000100800 */
[----:B--2---:R-:W-:Y:S04]  /*1a710*/  STL [R1+0x1180], R186 ;  /* 0x001180ba01007387 */ /* 0x004fe80000100800 */
[----:B------:R-:W2:Y:S01]  /*1a720*/  LDL.LU.64 R184, [R1+0x11d8] ;  /* 0x0011d80001b87983 */ /* 0x000ea20000300a00 */
[----:B0-----:R-:W-:-:S05]  /*1a730*/  IMAD.MOV.U32 R0, RZ, RZ, R187 ;  /* 0x000000ffff007224 */ /* 0x001fca00078e00bb */
        /* <DEDUP_REMOVED lines=13> */
[----:B------:R-:W-:Y:S04]  /*1a810*/  STL [R1+0x11a0], R190 ;  /* 0x0011a0be01007387 */ /* 0x000fe80000100800 */
        /* <DEDUP_REMOVED lines=14> */
[----:B------:R0:W-:Y:S02]  /*1a900*/  STL [R1+0x11b4], R0 ;  /* 0x0011b40001007387 */ /* 0x0001e40000100800 */
[----:B0-----:R-:W-:Y:S02]  /*1a910*/  IMAD.MOV.U32 R0, RZ, RZ, R209 ;  /* 0x000000ffff007224 */ /* 0x001fe400078e00d1 */
[----:B------:R-:W-:Y:S04]  /*1a920*/  STL [R1+0x11c0], R208 ;  /* 0x0011c0d001007387 */ /* 0x000fe80000100800 */
[----:B------:R-:W2:Y:S04]  /*1a930*/  LDL.LU.64 R192, [R1+0x1218] ;  /* 0x0012180001c07983 */ /* 0x000ea80000300a00 */
[----:B------:R0:W-:Y:S04]  /*1a940*/  STL [R1+0x11bc], R0 ;  /* 0x0011bc0001007387 */ /* 0x0001e80000100800 */
[----:B----4-:R1:W-:Y:S01]  /*1a950*/  STL [R1+0x11c8], R196 ;  /* 0x0011c8c401007387 */ /* 0x0103e20000100800 */
[----:B0-----:R-:W-:-:S03]  /*1a960*/  IMAD.MOV.U32 R0, RZ, RZ, R197 ;  /* 0x000000ffff007224 */ /* 0x001fc600078e00c5 */
[----:B------:R-:W4:Y:S04]  /*1a970*/  LDL.LU.64 R208, [R1+0x1220] ;  /* 0x0012200001d07983 */ /* 0x000f280000300a00 */
[----:B---3--:R-:W-:Y:S04]  /*1a980*/  STL [R1+0x11d0], R210 ;  /* 0x0011d0d201007387 */ /* 0x008fe80000100800 */
[----:B------:R0:W-:Y:S04]  /*1a990*/  STL [R1+0x11c4], R0 ;  /* 0x0011c40001007387 */ /* 0x0001e80000100800 */
[----:B-1----:R-:W3:Y:S01]  /*1a9a0*/  LDL.LU.64 R196, [R1+0x1228] ;  /* 0x0012280001c47983 */ /* 0x002ee20000300a00 */
[----:B0-----:R-:W-:-:S03]  /*1a9b0*/  IMAD.MOV.U32 R0, RZ, RZ, R211 ;  /* 0x000000ffff007224 */ /* 0x001fc600078e00d3 */
[----:B--2---:R-:W-:Y:S04]  /*1a9c0*/  STL [R1+0x11d8], R184 ;  /* 0x0011d8b801007387 */ /* 0x004fe80000100800 */
[----:B------:R0:W-:Y:S04]  /*1a9d0*/  STL [R1+0x11cc], R0 ;  /* 0x0011cc0001007387 */ /* 0x0001e80000100800 */
[----:B------:R-:W2:Y:S01]  /*1a9e0*/  LDL.LU.64 R210, [R1+0x1230] ;  /* 0x0012300001d27983 */ /* 0x000ea20000300a00 */
[----:B0-----:R-:W-:-:S03]  /*1a9f0*/  IMAD.MOV.U32 R0, RZ, RZ, R185 ;  /* 0x000000ffff007224 */ /* 0x001fc600078e00b9 */
[----:B------:R-:W-:Y:S04]  /*1aa00*/  STL [R1+0x11e0], R214 ;  /* 0x0011e0d601007387 */ /* 0x000fe80000100800 */
[----:B------:R0:W-:Y:S02]  /*1aa10*/  STL [R1+0x11d4], R0 ;  /* 0x0011d40001007387 */ /* 0x0001e40000100800 */
[----:B0-----:R-:W-:Y:S02]  /*1aa20*/  IMAD.MOV.U32 R0, RZ, RZ, R215 ;  /* 0x000000ffff007224 */ /* 0x001fe400078e00d7 */
[----:B------:R-:W2:Y:S04]  /*1aa30*/  LDL.LU.64 R214, [R1+0x1238] ;  /* 0x0012380001d67983 */ /* 0x000ea80000300a00 */
        /* <DEDUP_REMOVED lines=27> */
[----:B----4-:R-:W-:Y:S04]  /*1abf0*/  STL [R1+0x1220], R208 ;  /* 0x001220d001007387 */ /* 0x010fe80000100800 */
[----:B------:R0:W-:Y:S04]  /*1ac00*/  STL [R1+0x1214], R0 ;  /* 0x0012140001007387 */ /* 0x0001e80000100800 */
[----:B-1----:R-:W4:Y:S01]  /*1ac10*/  LDL.LU.64 R192, [R1+0x1270] ;  /* 0x0012700001c07983 */ /* 0x002f220000300a00 */
[----:B0-----:R-:W-:-:S03]  /*1ac20*/  IMAD.MOV.U32 R0, RZ, RZ, R209 ;  /* 0x000000ffff007224 */ /* 0x001fc600078e00d1 */
[----:B---3--:R-:W-:Y:S04]  /*1ac30*/  STL [R1+0x1228], R196 ;  /* 0x001228c401007387 */ /* 0x008fe80000100800 */
[----:B------:R0:W-:Y:S04]  /*1ac40*/  STL [R1+0x121c], R0 ;  /* 0x00121c0001007387 */ /* 0x0001e80000100800 */
[----:B------:R-:W3:Y:S01]  /*1ac50*/  LDL.LU.64 R208, [R1+0x1278] ;  /* 0x0012780001d07983 */ /* 0x000ee20000300a00 */
[----:B0-----:R-:W-:-:S03]  /*1ac60*/  IMAD.MOV.U32 R0, RZ, RZ, R197 ;  /* 0x000000ffff007224 */ /* 0x001fc600078e00c5 */
[----:B--2---:R-:W-:Y:S04]  /*1ac70*/  STL [R1+0x1230], R210 ;  /* 0x001230d201007387 */ /* 0x004fe80000100800 */
[----:B------:R0:W-:Y:S04]  /*1ac80*/  STL [R1+0x1224], R0 ;  /* 0x0012240001007387 */ /* 0x0001e80000100800 */
[----:B------:R-:W2:Y:S01]  /*1ac90*/  LDL.LU.64 R196, [R1+0x1280] ;  /* 0x0012800001c47983 */ /* 0x000ea20000300a00 */
[----:B0-----:R-:W-:-:S03]  /*1aca0*/  IMAD.MOV.U32 R0, RZ, RZ, R211 ;  /* 0x000000ffff007224 */ /* 0x001fc600078e00d3 */
        /* <DEDUP_REMOVED lines=20> */
[----:B------:R-:W2:Y:S04]  /*1adf0*/  LDL.LU.64 R186, [R1+0x12b0] ;  /* 0x0012b00001ba7983 */ /* 0x000ea80000300a00 */
[----:B------:R0:W-:Y:S04]  /*1ae00*/  STL [R1+0x1254], R0 ;  /* 0x0012540001007387 */ /* 0x0001e80000100800 */
[----:B------:R0:W-:Y:S04]  /*1ae10*/  STL [R1+0x1260], R204 ;  /* 0x001260cc01007387 */ /* 0x0001e80000100800 */
[----:B-1----:R-:W2:Y:S01]  /*1ae20*/  LDL.LU.64 R202, [R1+0x12b8] ;  /* 0x0012b80001ca7983 */ /* 0x002ea20000300a00 */
[----:B0-----:R-:W-:-:S03]  /*1ae30*/  IMAD.MOV.U32 R0, RZ, RZ, R205 ;  /* 0x000000ffff007224 */ /* 0x001fc600078e00cd */
[----:B------:R-:W-:Y:S04]  /*1ae40*/  STL [R1+0x1268], R190 ;  /* 0x001268be01007387 */ /* 0x000fe80000100800 */
[----:B------:R0:W-:Y:S04]  /*1ae50*/  STL [R1+0x125c], R0 ;  /* 0x00125c0001007387 */ /* 0x0001e80000100800 */
[----:B------:R-:W2:Y:S01]  /*1ae60*/  LDL.LU.64 R204, [R1+0x12c0] ;  /* 0x0012c00001cc7983 */ /* 0x000ea20000300a00 */
[----:B0-----:R-:W-:-:S03]  /*1ae70*/  IMAD.MOV.U32 R0, RZ, RZ, R191 ;  /* 0x000000ffff007224 */ /* 0x001fc600078e00bf */
[----:B------:R-:W2:Y:S04]  /*1ae80*/  LDL.LU.64 R190, [R1+0x12c8] ;  /* 0x0012c80001be7983 */ /* 0x000ea80000300a00 */
        /* <DEDUP_REMOVED lines=11> */
[----:B------:R-:W-:Y:S04]  /*1af40*/  STL [R1+0x1288], R210 ;  /* 0x001288d201007387 */ /* 0x000fe80000100800 */
[----:B------:R0:W-:Y:S04]  /*1af50*/  STL [R1+0x127c], R0 ;  /* 0x00127c0001007387 */ /* 0x0001e80000100800 */
[----:B-1----:R-:W2:Y:S01]  /*1af60*/  LDL.LU.64 R196, [R1+0x12e0] ;  /* 0x0012e00001c47983 */ /* 0x002ea20000300a00 */
[----:B0-----:R-:W-:-:S03]  /*1af70*/  IMAD.MOV.U32 R0, RZ, RZ, R211 ;  /* 0x000000ffff007224 */ /* 0x001fc600078e00d3 */
[----:B------:R-:W-:Y:S04]  /*1af80*/  STL [R1+0x1290], R214 ;  /* 0x001290d601007387 */ /* 0x000fe80000100800 */
[----:B------:R0:W-:Y:S04]  /*1af90*/  STL [R1+0x1284], R0 ;  /* 0x0012840001007387 */ /* 0x0001e80000100800 */
[----:B------:R-:W2:Y:S01]  /*1afa0*/  LDL.LU.64 R210, [R1+0x12e8] ;  /* 0x0012e80001d27983 */ /* 0x000ea20000300a00 */
        /* <DEDUP_REMOVED lines=14> */
[----:B------:R0:W-:Y:S02]  /*1b090*/  STL [R1+0x12a4], R0 ;  /* 0x0012a40001007387 */ /* 0x0001e40000100800 */
[----:B0-----:R-:W-:Y:S02]  /*1b0a0*/  IMAD.MOV.U32 R0, RZ, RZ, R187 ;  /* 0x000000ffff007224 */ /* 0x001fe400078e00bb */
[----:B------:R-:W-:Y:S04]  /*1b0b0*/  STL [R1+0x12b8], R202 ;  /* 0x0012b8ca01007387 */ /* 0x000fe80000100800 */
[----:B------:R0:W-:Y:S02]  /*1b0c0*/  STL [R1+0x12ac], R0 ;  /* 0x0012ac0001007387 */ /* 0x0001e40000100800 */
[----:B0-----:R-:W-:-:S02]  /*1b0d0*/  IMAD.MOV.U32 R0, RZ, RZ, R203 ;  /* 0x000000ffff007224 */ /* 0x001fc400078e00cb */
[----:B------:R-:W2:Y:S04]  /*1b0e0*/  LDL.LU.64 R202, [R1+0x1310] ;  /* 0x0013100001ca7983 */ /* 0x000ea80000300a00 */
[----:B------:R0:W-:Y:S04]  /*1b0f0*/  STL [R1+0x12b4], R0 ;  /* 0x0012b40001007387 */ /* 0x0001e80000100800 */
[----:B------:R1:W-:Y:S01]  /*1b100*/  STL [R1+0x12c0], R204 ;  /* 0x0012c0cc01007387 */ /* 0x0003e20000100800 */
[----:B0-----:R-:W-:-:S03]  /*1b110*/  IMAD.MOV.U32 R0, RZ, RZ, R205 ;  /* 0x000000ffff007224 */ /* 0x001fc600078e00cd */
[----:B------:R-:W-:Y:S04]  /*1b120*/  STL [R1+0x12c8], R190 ;  /* 0x0012c8be01007387 */ /* 0x000fe80000100800 */
[----:B------:R0:W-:Y:S04]  /*1b130*/  STL [R1+0x12bc], R0 ;  /* 0x0012bc0001007387 */ /* 0x0001e80000100800 */
[----:B-1----:R-:W2:Y:S01]  /*1b140*/  LDL.LU.64 R204, [R1+0x1318] ;  /* 0x0013180001cc7983 */ /* 0x002ea20000300a00 */
[----:B0-----:R-:W-:-:S03]  /*1b150*/  IMAD.MOV.U32 R0, RZ, RZ, R191 ;  /* 0x000000ffff007224 */ /* 0x001fc600078e00bf */
[----:B----4-:R-:W-:Y:S04]  /*1b160*/  STL [R1+0x12d0], R192 ;  /* 0x0012d0c001007387 */ /* 0x010fe80000100800 */
[----:B------:R0:W-:Y:S04]  /*1b170*/  STL [R1+0x12c4], R0 ;  /* 0x0012c40001007387 */ /* 0x0001e80000100800 */
[----:B------:R-:W4:Y:S01]  /*1b180*/  LDL.LU.64 R180, [R1+0x1320] ;  /* 0x0013200001b47983 */ /* 0x000f220000300a00 */
[----:B0-----:R-:W-:-:S03]  /*1b190*/  IMAD.MOV.U32 R0, RZ, RZ, R193 ;  /* 0x000000ffff007224 */ /* 0x001fc600078e00c1 */
[----:B---3--:R-:W-:Y:S04]  /*1b1a0*/  STL [R1+0x12d8], R208 ;  /* 0x0012d8d001007387 */ /* 0x008fe80000100800 */
[----:B------:R0:W-:Y:S04]  /*1b1b0*/  STL [R1+0x12cc], R0 ;  /* 0x0012cc0001007387 */ /* 0x0001e80000100800 */
[----:B------:R-:W3:Y:S04]  /*1b1c0*/  LDL.LU.64 R184, [R1+0x1328] ;  /* 0x0013280001b87983 */ /* 0x000ee80000300a00 */
[----:B------:R-:W3:Y:S01]  /*1b1d0*/  LDL.LU.64 R190, [R1+0x1330] ;  /* 0x0013300001be7983 */ /* 0x000ee20000300a00 */
[----:B0-----:R-:W-:-:S05]  /*1b1e0*/  IMAD.MOV.U32 R0, RZ, RZ, R209 ;  /* 0x000000ffff007224 */ /* 0x001fca00078e00d1 */
[----:B------:R0:W-:Y:S04]  /*1b1f0*/  STL [R1+0x12d4], R0 ;  /* 0x0012d40001007387 */ /* 0x0001e80000100800 */
[----:B--2---:R-:W-:Y:S04]  /*1b200*/  STL [R1+0x12e0], R196 ;  /* 0x0012e0c401007387 */ /* 0x004fe80000100800 */
[----:B------:R-:W2:Y:S01]  /*1b210*/  LDL.LU.64 R208, [R1+0x1338] ;  /* 0x0013380001d07983 */ /* 0x000ea20000300a00 */
[----:B0-----:R-:W-:-:S03]  /*1b220*/  IMAD.MOV.U32 R0, RZ, RZ, R197 ;  /* 0x000000ffff007224 */ /* 0x001fc600078e00c5 */
[----:B------:R-:W-:Y:S04]  /*1b230*/  STL [R1+0x12e8], R210 ;  /* 0x0012e8d201007387 */ /* 0x000fe80000100800 */
[----:B------:R0:W-:Y:S02]  /*1b240*/  STL [R1+0x12dc], R0 ;  /* 0x0012dc0001007387 */ /* 0x0001e40000100800 */
[----:B0-----:R-:W-:Y:S02]  /*1b250*/  IMAD.MOV.U32 R0, RZ, RZ, R211 ;  /* 0x000000ffff007224 */ /* 0x001fe400078e00d3 */
[----:B------:R-:W2:Y:S04]  /*1b260*/  LDL.LU.64 R210, [R1+0x1340] ;  /* 0x0013400001d27983 */ /* 0x000ea80000300a00 */
[----:B------:R0:W-:Y:S04]  /*1b270*/  STL [R1+0x12e4], R0 ;  /* 0x0012e40001007387 */ /* 0x0001e80000100800 */
[----:B------:R1:W-:Y:S04]  /*1b280*/  STL [R1+0x12f0], R214 ;  /* 0x0012f0d601007387 */ /* 0x0003e80000100800 */
[----:B------:R-:W2:Y:S01]  /*1b290*/  LDL.LU.64 R192, [R1+0x1348] ;  /* 0x0013480001c07983 */ /* 0x000ea20000300a00 */
[----:B0-----:R-:W-:-:S05]  /*1b2a0*/  IMAD.MOV.U32 R0, RZ, RZ, R215 ;  /* 0x000000ffff007224 */ /* 0x001fca00078e00d7 */
        /* <DEDUP_REMOVED lines=10> */
[----:B------:R-:W2:Y:S04]  /*1b350*/  LDL.LU.64 R186, [R1+0x1360] ;  /* 0x0013600001ba7983 */ /* 0x000ea80000300a00 */
[----:B------:R-:W-:Y:S04]  /*1b360*/  STL [R1+0x1304], R189 ;  /* 0x001304bd01007387 */ /* 0x000fe80000100800 */
[----:B------:R-:W-:Y:S04]  /*1b370*/  STL [R1+0x1310], R202 ;  /* 0x001310ca01007387 */ /* 0x000fe80000100800 */
[----:B------:R-:W2:Y:S04]  /*1b380*/  LDL.LU.64 R198, [R1+0x1368] ;  /* 0x0013680001c67983 */ /* 0x000ea80000300a00 */
[----:B------:R-:W2:Y:S01]  /*1b390*/  LDL.LU.64 R196, [R1+0x1370] ;  /* 0x0013700001c47983 */ /* 0x000ea20000300a00 */
[----:B0-----:R-:W-:-:S05]  /*1b3a0*/  IMAD.MOV.U32 R0, RZ, RZ, R203 ;  /* 0x000000ffff007224 */ /* 0x001fca00078e00cb */
[----:B------:R0:W-:Y:S02]  /*1b3b0*/  STL [R1+0x130c], R0 ;  /* 0x00130c0001007387 */ /* 0x0001e40000100800 */
[----:B0-----:R-:W-:Y:S02]  /*1b3c0*/  IMAD.MOV.U32 R0, RZ, RZ, R205 ;  /* 0x000000ffff007224 */ /* 0x001fe400078e00cd */
[----:B------:R-:W-:Y:S04]  /*1b3d0*/  STL [R1+0x1318], R204 ;  /* 0x001318cc01007387 */ /* 0x000fe80000100800 */
[----:B------:R-:W2:Y:S04]  /*1b3e0*/  LDL.LU.64 R202, [R1+0x1378] ;  /* 0x0013780001ca7983 */ /* 0x000ea80000300a00 */
[----:B------:R4:W-:Y:S02]  /*1b3f0*/  STL [R1+0x1314], R0 ;  /* 0x0013140001007387 */ /* 0x0009e40000100800 */
[----:B----4-:R-:W-:-:S02]  /*1b400*/  IMAD.MOV.U32 R0, RZ, RZ, R181 ;  /* 0x000000ffff007224 */ /* 0x010fc400078e00b5 */
[----:B------:R-:W-:Y:S04]  /*1b410*/  STL [R1+0x1320], R180 ;  /* 0x001320b401007387 */ /* 0x000fe80000100800 */
[----:B------:R-:W4:Y:S04]  /*1b420*/  LDL.LU.64 R204, [R1+0x1380] ;  /* 0x0013800001cc7983 */ /* 0x000f280000300a00 */
[----:B---3--:R-:W-:Y:S04]  /*1b430*/  STL [R1+0x1328], R184 ;  /* 0x001328b801007387 */ /* 0x008fe80000100800 */
[----:B------:R0:W-:Y:S04]  /*1b440*/  STL [R1+0x131c], R0 ;  /* 0x00131c0001007387 */ /* 0x0001e80000100800 */
[----:B------:R-:W-:Y:S01]  /*1b450*/  STL [R1+0x1330], R190 ;  /* 0x001330be01007387 */ /* 0x000fe20000100800 */
[----:B0-----:R-:W-:-:S05]  /*1b460*/  IMAD.MOV.U32 R0, RZ, RZ, R185 ;  /* 0x000000ffff007224 */ /* 0x001fca00078e00b9 */
[----:B------:R0:W-:Y:S04]  /*1b470*/  STL [R1+0x1324], R0 ;  /* 0x0013240001007387 */ /* 0x0001e80000100800 */
[----:B--2---:R-:W-:Y:S01]  /*1b480*/  STL [R1+0x1338], R208 ;  /* 0x001338d001007387 */ /* 0x004fe20000100800 */
[----:B0-----:R-:W-:-:S05]  /*1b490*/  IMAD.MOV.U32 R0, RZ, RZ, R191 ;  /* 0x000000ffff007224 */ /* 0x001fca00078e00bf */
[----:B------:R0:W-:Y:S04]  /*1b4a0*/  STL [R1+0x132c], R0 ;  /* 0x00132c0001007387 */ /* 0x0001e80000100800 */
[----:B------:R-:W2:Y:S01]  /*1b4b0*/  LDL.LU.64 R190, [R1+0x1390] ;  /* 0x0013900001be7983 */ /* 0x000ea20000300a00 */
[----:B0-----:R-:W-:-:S03]  /*1b4c0*/  IMAD.MOV.U32 R0, RZ, RZ, R209 ;  /* 0x000000ffff007224 */ /* 0x001fc600078e00d1 */
[----:B------:R-:W3:Y:S04]  /*1b4d0*/  LDL.LU.64 R208, [R1+0x1398] ;  /* 0x0013980001d07983 */ /* 0x000ee80000300a00 */
[----:B------:R0:W-:Y:S04]  /*1b4e0*/  STL [R1+0x1334], R0 ;  /* 0x0013340001007387 */ /* 0x0001e80000100800 */
[----:B------:R1:W-:Y:S01]  /*1b4f0*/  STL [R1+0x1340], R210 ;  /* 0x001340d201007387 */ /* 0x0003e20000100800 */
[----:B0-----:R-:W-:-:S03]  /*1b500*/  IMAD.MOV.U32 R0, RZ, RZ, R211 ;  /* 0x000000ffff007224 */ /* 0x001fc600078e00d3 */
[----:B-1----:R-:W3:Y:S04]  /*1b510*/  LDL.LU.64 R210, [R1+0x13a0] ;  /* 0x0013a00001d27983 */ /* 0x002ee80000300a00 */
[----:B------:R0:W-:Y:S04]  /*1b520*/  STL [R1+0x133c], R0 ;  /* 0x00133c0001007387 */ /* 0x0001e80000100800 */
[----:B------:R1:W-:Y:S01]  /*1b530*/  STL [R1+0x1348], R192 ;  /* 0x001348c001007387 */ /* 0x0003e20000100800 */
[----:B0-----:R-:W-:-:S03]  /*1b540*/  IMAD.MOV.U32 R0, RZ, RZ, R193 ;  /* 0x000000ffff007224 */ /* 0x001fc600078e00c1 */
[----:B------:R-:W-:Y:S04]  /*1b550*/  STL [R1+0x1350], R214 ;  /* 0x001350d601007387 */ /* 0x000fe80000100800 */
[----:B------:R0:W-:Y:S04]  /*1b560*/  STL [R1+0x1344], R0 ;  /* 0x0013440001007387 */ /* 0x0001e80000100800 */
[----:B-1----:R-:W3:Y:S01]  /*1b570*/  LDL.LU.64 R192, [R1+0x13b0] ;  /* 0x0013b00001c07983 */ /* 0x002ee20000300a00 */
[----:B0-----:R-:W-:-:S05]  /*1b580*/  IMAD.MOV.U32 R0, RZ, RZ, R215 ;  /* 0x000000ffff007224 */ /* 0x001fca00078e00d7 */
[----:B------:R0:W-:Y:S04]  /*1b590*/  STL [R1+0x134c], R0 ;  /* 0x00134c0001007387 */ /* 0x0001e80000100800 */
[----:B------:R1:W-:Y:S04]  /*1b5a0*/  STL [R1+0x1358], R216 ;  /* 0x001358d801007387 */ /* 0x0003e80000100800 */
[----:B------:R-:W3:Y:S01]  /*1b5b0*/  LDL.LU.64 R214, [R1+0x13b8] ;  /* 0x0013b80001d67983 */ /* 0x000ee20000300a00 */
[----:B0-----:R-:W-:-:S03]  /*1b5c0*/  IMAD.MOV.U32 R0, RZ, RZ, R217 ;  /* 0x000000ffff007224 */ /* 0x001fc600078e00d9 */
[----:B------:R-:W-:Y:S04]  /*1b5d0*/  STL [R1+0x1360], R186 ;  /* 0x001360ba01007387 */ /* 0x000fe80000100800 */
[----:B------:R0:W-:Y:S04]  /*1b5e0*/  STL [R1+0x1354], R0 ;  /* 0x0013540001007387 */ /* 0x0001e80000100800 */
[----:B-1----:R-:W3:Y:S01]  /*1b5f0*/  LDL.LU.64 R216, [R1+0x13c0] ;  /* 0x0013c00001d87983 */ /* 0x002ee20000300a00 */
[----:B0-----:R-:W-:-:S03]  /*1b600*/  IMAD.MOV.U32 R0, RZ, RZ, R187 ;  /* 0x000000ffff007224 */ /* 0x001fc600078e00bb */
[----:B------:R-:W-:Y:S04]  /*1b610*/  STL [R1+0x1368], R198 ;  /* 0x001368c601007387 */ /* 0x000fe80000100800 */
[----:B------:R0:W-:Y:S04]  /*1b620*/  STL [R1+0x135c], R0 ;  /* 0x00135c0001007387 */ /* 0x0001e80000100800 */
[----:B------:R-:W-:Y:S01]  /*1b630*/  STL [R1+0x1370], R196 ;  /* 0x001370c401007387 */ /* 0x000fe20000100800 */
[----:B0-----:R-:W-:-:S05]  /*1b640*/  IMAD.MOV.U32 R0, RZ, RZ, R199 ;  /* 0x000000ffff007224 */ /* 0x001fca00078e00c7 */
[----:B------:R0:W-:Y:S04]  /*1b650*/  STL [R1+0x1364], R0 ;  /* 0x0013640001007387 */ /* 0x0001e80000100800 */
[----:B------:R-:W3:Y:S01]  /*1b660*/  LDL.LU.64 R198, [R1+0x13d0] ;  /* 0x0013d00001c67983 */ /* 0x000ee20000300a00 */
[----:B0-----:R-:W-:-:S03]  /*1b670*/  IMAD.MOV.U32 R0, RZ, RZ, R197 ;  /* 0x000000ffff007224 */ /* 0x001fc600078e00c5 */
[----:B------:R-:W-:Y:S04]  /*1b680*/  STL [R1+0x1378], R202 ;  /* 0x001378ca01007387 */ /* 0x000fe80000100800 */
[----:B------:R0:W-:Y:S02]  /*1b690*/  STL [R1+0x136c], R0 ;  /* 0x00136c0001007387 */ /* 0x0001e40000100800 */
[----:B0-----:R-:W-:Y:S02]  /*1b6a0*/  IMAD.MOV.U32 R0, RZ, RZ, R203 ;  /* 0x000000ffff007224 */ /* 0x001fe400078e00cb */
[----:B----4-:R-:W-:Y:S04]  /*1b6b0*/  STL [R1+0x1380], R204 ;  /* 0x001380cc01007387 */ /* 0x010fe80000100800 */
[----:B------:R0:W-:Y:S04]  /*1b6c0*/  STL [R1+0x1374], R0 ;  /* 0x0013740001007387 */ /* 0x0001e80000100800 */
[----:B------:R-:W4:Y:S04]  /*1b6d0*/  LDL.LU.64 R196, [R1+0x13e0] ;  /* 0x0013e00001c47983 */ /* 0x000f280000300a00 */
[----:B------:R-:W4:Y:S01]  /*1b6e0*/  LDL.LU.64 R202, [R1+0x13e8] ;  /* 0x0013e80001ca7983 */ /* 0x000f220000300a00 */
[----:B0-----:R-:W-:-:S05]  /*1b6f0*/  IMAD.MOV.U32 R0, RZ, RZ, R205 ;  /* 0x000000ffff007224 */ /* 0x001fca00078e00cd */
[----:B------:R2:W-:Y:S04]  /*1b700*/  STL [R1+0x137c], R0 ;  /* 0x00137c0001007387 */ /* 0x0005e80000100800 */
[----:B------:R-:W-:Y:S04]  /*1b710*/  STL [R1+0x1388], R218 ;  /* 0x001388da01007387 */ /* 0x000fe80000100800 */
[----:B------:R-:W-:Y:S04]  /*1b720*/  STL [R1+0x1384], R219 ;  /* 0x001384db01007387 */ /* 0x000fe80000100800 */
[----:B------:R-:W4:Y:S01]  /*1b730*/  LDL.LU.64 R204, [R1+0x13f0] ;  /* 0x0013f00001cc7983 */ /* 0x000f220000300a00 */
[----:B--2---:R-:W-:-:S03]  /*1b740*/  IMAD.MOV.U32 R0, RZ, RZ, R191 ;  /* 0x000000ffff007224 */ /* 0x004fc600078e00bf */
[----:B------:R-:W-:Y:S04]  /*1b750*/  STL [R1+0x1390], R190 ;  /* 0x001390be01007387 */ /* 0x000fe80000100800 */
[----:B---3--:R-:W-:Y:S04]  /*1b760*/  STL [R1+0x1398], R208 ;  /* 0x001398d001007387 */ /* 0x008fe80000100800 */
        /* <DEDUP_REMOVED lines=8> */
[----:B------:R-:W-:Y:S04]  /*1b7f0*/  STL [R1+0x13a4], R223 ;  /* 0x0013a4df01007387 */ /* 0x000fe80000100800 */
[----:B-1----:R-:W3:Y:S01]  /*1b800*/  LDL.LU.64 R210, [R1+0x1410] ;  /* 0x0014100001d27983 */ /* 0x002ee20000300a00 */
[----:B0-----:R-:W-:-:S03]  /*1b810*/  IMAD.MOV.U32 R0, RZ, RZ, R193 ;  /* 0x000000ffff007224 */ /* 0x001fc600078e00c1 */
[----:B------:R-:W-:Y:S04]  /*1b820*/  STL [R1+0x13b0], R192 ;  /* 0x0013b0c001007387 */ /* 0x000fe80000100800 */
[----:B------:R-:W-:Y:S04]  /*1b830*/  STL [R1+0x13b8], R214 ;  /* 0x0013b8d601007387 */ /* 0x000fe80000100800 */
[----:B------:R0:W-:Y:S02]  /*1b840*/  STL [R1+0x13ac], R0 ;  /* 0x0013ac0001007387 */ /* 0x0001e40000100800 */
[----:B0-----:R-:W-:-:S02]  /*1b850*/  IMAD.MOV.U32 R0, RZ, RZ, R215 ;  /* 0x000000ffff007224 */ /* 0x001fc400078e00d7 */
[----:B------:R-:W3:Y:S04]  /*1b860*/  LDL.LU.64 R214, [R1+0x1420] ;  /* 0x0014200001d67983 */ /* 0x000ee80000300a00 */
        /* <DEDUP_REMOVED lines=8> */
[----:B------:R0:W-:Y:S04]  /*1b8f0*/  STL [R1+0x13d0], R198 ;  /* 0x0013d0c601007387 */ /* 0x0001e80000100800 */
[----:B------:R-:W-:Y:S04]  /*1b900*/  STL [R1+0x13d8], R194 ;  /* 0x0013d8c201007387 */ /* 0x000fe80000100800 */
[----:B------:R4:W-:Y:S04]  /*1b910*/  STL [R1+0x13cc], R0 ;  /* 0x0013cc0001007387 */ /* 0x0009e80000100800 */
[----:B------:R-:W-:Y:S04]  /*1b920*/  STL [R1+0x13d4], R195 ;  /* 0x0013d4c301007387 */ /* 0x000fe80000100800 */
[----:B0-----:R-:W3:Y:S01]  /*1b930*/  LDL.LU.64 R198, [R1+0x1440] ;  /* 0x0014400001c67983 */ /* 0x001ee20000300a00 */
[----:B----4-:R-:W-:-:S03]  /*1b940*/  IMAD.MOV.U32 R0, RZ, RZ, R197 ;  /* 0x000000ffff007224 */ /* 0x010fc600078e00c5 */
[----:B------:R-:W-:Y:S04]  /*1b950*/  STL [R1+0x13e0], R196 ;  /* 0x0013e0c401007387 */ /* 0x000fe80000100800 */
[----:B------:R-:W-:Y:S04]  /*1b960*/  STL [R1+0x13e8], R202 ;  /* 0x0013e8ca01007387 */ /* 0x000fe80000100800 */
[----:B------:R0:W-:Y:S02]  /*1b970*/  STL [R1+0x13dc], R0 ;  /* 0x0013dc0001007387 */ /* 0x0001e40000100800 */
[----:B0-----:R-:W-:-:S02]  /*1b980*/  IMAD.MOV.U32 R0, RZ, RZ, R203 ;  /* 0x000000ffff007224 */ /* 0x001fc400078e00cb */
[----:B------:R-:W4:Y:S04]  /*1b990*/  LDL.LU.64 R202, [R1+0x1450] ;  /* 0x0014500001ca7983 */ /* 0x000f280000300a00 */
[----:B------:R0:W-:Y:S04]  /*1b9a0*/  STL [R1+0x13e4], R0 ;  /* 0x0013e40001007387 */ /* 0x0001e80000100800 */
[----:B------:R1:W-:Y:S01]  /*1b9b0*/  STL [R1+0x13f0], R204 ;  /* 0x0013f0cc01007387 */ /* 0x0003e20000100800 */
[----:B0-----:R-:W-:-:S03]  /*1b9c0*/  IMAD.MOV.U32 R0, RZ, RZ, R205 ;  /* 0x000000ffff007224 */ /* 0x001fc600078e00cd */
[----:B------:R-:W-:Y:S04]  /*1b9d0*/  STL [R1+0x13f8], R226 ;  /* 0x0013f8e201007387 */ /* 0x000fe80000100800 */
[----:B------:R2:W-:Y:S04]  /*1b9e0*/  STL [R1+0x13ec], R0 ;  /* 0x0013ec0001007387 */ /* 0x0005e80000100800 */
[----:B------:R-:W-:Y:S04]  /*1b9f0*/  STL [R1+0x13f4], R227 ;  /* 0x0013f4e301007387 */ /* 0x000fe80000100800 */
[----:B-1----:R-:W4:Y:S01]  /*1ba00*/  LDL.LU.64 R204, [R1+0x1460] ;  /* 0x0014600001cc7983 */ /* 0x002f220000300a00 */
[----:B--2---:R-:W-:-:S03]  /*1ba10*/  IMAD.MOV.U32 R0, RZ, RZ, R209 ;  /* 0x000000ffff007224 */ /* 0x004fc600078e00d1 */
[----:B------:R-:W-:Y:S04]  /*1ba20*/  STL [R1+0x1400], R208 ;  /* 0x001400d001007387 */ /* 0x000fe80000100800 */
[----:B------:R0:W-:Y:S04]  /*1ba30*/  STL [R1+0x1408], R22 ;  /* 0x0014081601007387 */ /* 0x0001e80000100800 */
[----:B------:R1:W-:Y:S04]  /*1ba40*/  STL [R1+0x13fc], R0 ;  /* 0x0013fc0001007387 */ /* 0x0003e80000100800 */
[----:B0-----:R-:W2:Y:S01]  /*1ba50*/  LDL.LU R22, [R1+0x1e48] ;  /* 0x001e480001167983 */ /* 0x001ea20000300800 */
[----:B-1----:R-:W-:-:S03]  /*1ba60*/  IMAD.MOV.U32 R0, RZ, RZ, R23 ;  /* 0x000000ffff007224 */ /* 0x002fc600078e0017 */
[----:B------:R-:W2:Y:S04]  /*1ba70*/  LDL.LU.64 R208, [R1+0x1470] ;  /* 0x0014700001d07983 */ /* 0x000ea80000300a00 */
[----:B------:R0:W-:Y:S04]  /*1ba80*/  STL [R1+0x1404], R0 ;  /* 0x0014040001007387 */ /* 0x0001e80000100800 */
[----:B---3--:R1:W-:Y:S01]  /*1ba90*/  STL [R1+0x1410], R210 ;  /* 0x001410d201007387 */ /* 0x0083e20000100800 */
        /* <DEDUP_REMOVED lines=11> */
[----:B-1----:R-:W-:-:S03]  /*1bb50*/  IMAD.MOV.U32 R0, RZ, RZ, R217 ;  /* 0x000000ffff007224 */ /* 0x002fc600078e00d9 */
[----:B------:R0:W-:Y:S04]  /*1bb60*/  STL [R1+0x1430], R216 ;  /* 0x001430d801007387 */ /* 0x0001e80000100800 */
[----:B------:R1:W-:Y:S04]  /*1bb70*/  STL [R1+0x1438], R152 ;  /* 0x0014389801007387 */ /* 0x0003e80000100800 */
[----:B------:R1:W-:Y:S04]  /*1bb80*/  STL [R1+0x142c], R0 ;  /* 0x00142c0001007387 */ /* 0x0003e80000100800 */
[----:B0-----:R-:W3:Y:S04]  /*1bb90*/  LDL.LU.64 R216, [R1+0x14a0] ;  /* 0x0014a00001d87983 */ /* 0x001ee80000300a00 */
[----:B------:R-:W-:Y:S01]  /*1bba0*/  STL [R1+0x1434], R153 ;  /* 0x0014349901007387 */ /* 0x000fe20000100800 */
[----:B-1----:R-:W0:Y:S01]  /*1bbb0*/  LDC R152, c[0x0][0x238] ;  /* 0x00008e00ff987b82 */ /* 0x002e220000000800 */
[----:B------:R-:W-:-:S02]  /*1bbc0*/  IMAD.MOV.U32 R0, RZ, RZ, R199 ;  /* 0x000000ffff007224 */ /* 0x000fc400078e00c7 */
[----:B------:R1:W-:Y:S04]  /*1bbd0*/  STL [R1+0x1440], R198 ;  /* 0x001440c601007387 */ /* 0x0003e80000100800 */
[----:B------:R-:W-:Y:S04]  /*1bbe0*/  STL [R1+0x1448], R230 ;  /* 0x001448e601007387 */ /* 0x000fe80000100800 */
[----:B------:R4:W-:Y:S04]  /*1bbf0*/  STL [R1+0x143c], R0 ;  /* 0x00143c0001007387 */ /* 0x0009e80000100800 */
[----:B-1----:R-:W3:Y:S04]  /*1bc00*/  LDL.LU.64 R198, [R1+0x14b0] ;  /* 0x0014b00001c67983 */ /* 0x002ee80000300a00 */
[----:B------:R-:W-:Y:S01]  /*1bc10*/  STL [R1+0x1444], R231 ;  /* 0x001444e701007387 */ /* 0x000fe20000100800 */
[----:B----4-:R-:W-:-:S03]  /*1bc20*/  IMAD.MOV.U32 R0, RZ, RZ, R203 ;  /* 0x000000ffff007224 */ /* 0x010fc600078e00cb */
        /* <DEDUP_REMOVED lines=9> */
[----:B------:R-:W-:Y:S04]  /*1bcc0*/  STL [R1+0x1464], R235 ;  /* 0x001464eb01007387 */ /* 0x000fe80000100800 */
[----:B-1----:R-:W4:Y:S01]  /*1bcd0*/  LDL.LU.64 R204, [R1+0x14d0] ;  /* 0x0014d00001cc7983 */ /* 0x002f220000300a00 */
[----:B--2---:R-:W-:-:S03]  /*1bce0*/  IMAD.MOV.U32 R0, RZ, RZ, R209 ;  /* 0x000000ffff007224 */ /* 0x004fc600078e00d1 */
[----:B------:R1:W-:Y:S04]  /*1bcf0*/  STL [R1+0x1470], R208 ;  /* 0x001470d001007387 */ /* 0x0003e80000100800 */
[----:B------:R-:W-:Y:S04]  /*1bd00*/  STL [R1+0x1478], R170 ;  /* 0x001478aa01007387 */ /* 0x000fe80000100800 */
[----:B------:R3:W-:Y:S04]  /*1bd10*/  STL [R1+0x146c], R0 ;  /* 0x00146c0001007387 */ /* 0x0007e80000100800 */
[----:B------:R-:W-:Y:S04]  /*1bd20*/  STL [R1+0x1474], R171 ;  /* 0x001474ab01007387 */ /* 0x000fe80000100800 */
[----:B-1----:R-:W2:Y:S01]  /*1bd30*/  LDL.LU.64 R208, [R1+0x14e0] ;  /* 0x0014e00001d07983 */ /* 0x002ea20000300a00 */
[----:B---3--:R-:W-:-:S03]  /*1bd40*/  IMAD.MOV.U32 R0, RZ, RZ, R211 ;  /* 0x000000ffff007224 */ /* 0x008fc600078e00d3 */
[----:B------:R1:W-:Y:S04]  /*1bd50*/  STL [R1+0x1480], R210 ;  /* 0x001480d201007387 */ /* 0x0003e80000100800 */
[----:B------:R-:W-:Y:S04]  /*1bd60*/  STL [R1+0x1488], R236 ;  /* 0x001488ec01007387 */ /* 0x000fe80000100800 */
[----:B------:R3:W-:Y:S04]  /*1bd70*/  STL [R1+0x147c], R0 ;  /* 0x00147c0001007387 */ /* 0x0007e80000100800 */
[----:B------:R-:W-:Y:S04]  /*1bd80*/  STL [R1+0x1484], R237 ;  /* 0x001484ed01007387 */ /* 0x000fe80000100800 */
[----:B-1----:R-:W2:Y:S01]  /*1bd90*/  LDL.LU.64 R210, [R1+0x14f0] ;  /* 0x0014f00001d27983 */ /* 0x002ea20000300a00 */
[----:B---3--:R-:W-:-:S03]  /*1bda0*/  IMAD.MOV.U32 R0, RZ, RZ, R215 ;  /* 0x000000ffff007224 */ /* 0x008fc600078e00d7 */
[----:B------:R-:W-:Y:S04]  /*1bdb0*/  STL [R1+0x1490], R214 ;  /* 0x001490d601007387 */ /* 0x000fe80000100800 */
[----:B------:R-:W-:Y:S04]  /*1bdc0*/  STL [R1+0x1498], R212 ;  /* 0x001498d401007387 */ /* 0x000fe80000100800 */
[----:B------:R1:W-:Y:S04]  /*1bdd0*/  STL [R1+0x148c], R0 ;  /* 0x00148c0001007387 */ /* 0x0003e80000100800 */
[----:B------:R-:W-:Y:S04]  /*1bde0*/  STL [R1+0x1494], R213 ;  /* 0x001494d501007387 */ /* 0x000fe80000100800 */
[----:B------:R3:W-:Y:S01]  /*1bdf0*/  STL [R1+0x14a0], R216 ;  /* 0x0014a0d801007387 */ /* 0x0007e20000100800 */
[----:B-1----:R-:W-:-:S03]  /*1be00*/  IMAD.MOV.U32 R0, RZ, RZ, R217 ;  /* 0x000000ffff007224 */ /* 0x002fc600078e00d9 */
[----:B------:R-:W2:Y:S04]  /*1be10*/  LDL.LU.64 R214, [R1+0x1500] ;  /* 0x0015000001d67983 */ /* 0x000ea80000300a00 */
[----:B------:R-:W-:Y:S04]  /*1be20*/  STL [R1+0x14a8], R238 ;  /* 0x0014a8ee01007387 */ /* 0x000fe80000100800 */
[----:B------:R1:W-:Y:S04]  /*1be30*/  STL [R1+0x149c], R0 ;  /* 0x00149c0001007387 */ /* 0x0003e80000100800 */
[----:B------:R-:W-:Y:S04]  /*1be40*/  STL [R1+0x14a4], R239 ;  /* 0x0014a4ef01007387 */ /* 0x000fe80000100800 */
[----:B------:R-:W-:Y:S04]  /*1be50*/  STL [R1+0x14b0], R198 ;  /* 0x0014b0c601007387 */ /* 0x000fe80000100800 */
[----:B---3--:R-:W3:Y:S01]  /*1be60*/  LDL.LU.64 R216, [R1+0x1510] ;  /* 0x0015100001d87983 */ /* 0x008ee20000300a00 */
[----:B-1----:R-:W-:-:S03]  /*1be70*/  IMAD.MOV.U32 R0, RZ, RZ, R199 ;  /* 0x000000ffff007224 */ /* 0x002fc600078e00c7 */
[----:B------:R1:W-:Y:S04]  /*1be80*/  STL [R1+0x14b8], R146 ;  /* 0x0014b89201007387 */ /* 0x0003e80000100800 */
[----:B------:R-:W-:Y:S04]  /*1be90*/  STL [R1+0x14ac], R0 ;  /* 0x0014ac0001007387 */ /* 0x000fe80000100800 */
[----:B------:R0:W-:Y:S01]  /*1bea0*/  STL [R1+0x14b4], R147 ;  /* 0x0014b49301007387 */ /* 0x0001e20000100800 */
[----:B-1----:R-:W1:Y:S08]  /*1beb0*/  LDC R146, c[0x0][0x238] ;  /* 0x00008e00ff927b82 */ /* 0x002e700000000800 */
[----:B0-----:R-:W0:Y:S01]  /*1bec0*/  LDC R147, c[0x0][0x238] ;  /* 0x00008e00ff937b82 */ /* 0x001e220000000800 */
[----:B------:R-:W-:Y:S01]  /*1bed0*/  STL [R1+0x14c0], R202 ;  /* 0x0014c0ca01007387 */ /* 0x000fe20000100800 */
[----:B------:R-:W-:-:S03]  /*1bee0*/  IMAD.MOV.U32 R0, RZ, RZ, R203 ;  /* 0x000000ffff007224 */ /* 0x000fc600078e00cb */
[----:B------:R-:W3:Y:S04]  /*1bef0*/  LDL.LU.64 R196, [R1+0x1520] ;  /* 0x0015200001c47983 */ /* 0x000ee80000300a00 */
[----:B------:R-:W-:Y:S04]  /*1bf00*/  STL [R1+0x14c8], R200 ;  /* 0x0014c8c801007387 */ /* 0x000fe80000100800 */
[----:B------:R4:W-:Y:S04]  /*1bf10*/  STL [R1+0x14bc], R0 ;  /* 0x0014bc0001007387 */ /* 0x0009e80000100800 */
[----:B------:R-:W-:Y:S04]  /*1bf20*/  STL [R1+0x14c4], R201 ;  /* 0x0014c4c901007387 */ /* 0x000fe80000100800 */
[----:B------:R-:W3:Y:S01]  /*1bf30*/  LDL.LU.64 R198, [R1+0x1530] ;  /* 0x0015300001c67983 */ /* 0x000ee20000300a00 */
[----:B----4-:R-:W-:-:S03]  /*1bf40*/  IMAD.MOV.U32 R0, RZ, RZ, R205 ;  /* 0x000000ffff007224 */ /* 0x010fc600078e00cd */
[----:B------:R-:W-:Y:S04]  /*1bf50*/  STL [R1+0x14d0], R204 ;  /* 0x0014d0cc01007387 */ /* 0x000fe80000100800 */
[----:B------:R-:W-:Y:S04]  /*1bf60*/  STL [R1+0x14d8], R228 ;  /* 0x0014d8e401007387 */ /* 0x000fe80000100800 */
[----:B------:R2:W-:Y:S04]  /*1bf70*/  STL [R1+0x14cc], R0 ;  /* 0x0014cc0001007387 */ /* 0x0005e80000100800 */
[----:B------:R-:W4:Y:S04]  /*1bf80*/  LDL.LU.64 R202, [R1+0x1540] ;  /* 0x0015400001ca7983 */ /* 0x000f280000300a00 */
[----:B------:R-:W-:Y:S01]  /*1bf90*/  STL [R1+0x14d4], R229 ;  /* 0x0014d4e501007387 */ /* 0x000fe20000100800 */
[----:B--2---:R-:W-:-:S03]  /*1bfa0*/  IMAD.MOV.U32 R0, RZ, RZ, R209 ;  /* 0x000000ffff007224 */ /* 0x004fc600078e00d1 */
[----:B------:R-:W-:Y:S04]  /*1bfb0*/  STL [R1+0x14e0], R208 ;  /* 0x0014e0d001007387 */ /* 0x000fe80000100800 */
[----:B------:R-:W2:Y:S04]  /*1bfc0*/  LDL.LU.64 R204, [R1+0x1550] ;  /* 0x0015500001cc7983 */ /* 0x000ea80000300a00 */
[----:B------:R1:W-:Y:S04]  /*1bfd0*/  STL [R1+0x14dc], R0 ;  /* 0x0014dc0001007387 */ /* 0x0003e80000100800 */
[----:B------:R-:W-:Y:S01]  /*1bfe0*/  STL [R1+0x14e8], R12 ;  /* 0x0014e80c01007387 */ /* 0x000fe20000100800 */
[----:B-1----:R-:W-:-:S03]  /*1bff0*/  IMAD.MOV.U32 R0, RZ, RZ, R13 ;  /* 0x000000ffff007224 */ /* 0x002fc600078e000d */
[----:B------:R1:W5:Y:S04]  /*1c000*/  LDL.LU R13, [R1+0x1e44] ;  /* 0x001e4400010d7983 */ /* 0x0003680000300800 */
[----:B------:R-:W-:Y:S04]  /*1c010*/  STL [R1+0x14f0], R210 ;  /* 0x0014f0d201007387 */ /* 0x000fe80000100800 */
[----:B------:R0:W-:Y:S04]  /*1c020*/  STL [R1+0x14e4], R0 ;  /* 0x0014e40001007387 */ /* 0x0001e80000100800 */
[----:B------:R-:W2:Y:S01]  /*1c030*/  LDL.LU.64 R208, [R1+0x1560] ;  /* 0x0015600001d07983 */ /* 0x000ea20000300a00 */
[----:B0-----:R-:W-:-:S03]  /*1c040*/  IMAD.MOV.U32 R0, RZ, RZ, R211 ;  /* 0x000000ffff007224 */ /* 0x001fc600078e00d3 */
[----:B------:R-:W-:Y:S04]  /*1c050*/  STL [R1+0x14f8], R176 ;  /* 0x0014f8b001007387 */ /* 0x000fe80000100800 */
[----:B------:R0:W-:Y:S04]  /*1c060*/  STL [R1+0x14ec], R0 ;  /* 0x0014ec0001007387 */ /* 0x0001e80000100800 */
[----:B------:R-:W-:Y:S04]  /*1c070*/  STL [R1+0x14f4], R177 ;  /* 0x0014f4b101007387 */ /* 0x000fe80000100800 */
[----:B------:R-:W2:Y:S01]  /*1c080*/  LDL.LU.64 R210, [R1+0x1570] ;  /* 0x0015700001d27983 */ /* 0x000ea20000300a00 */
[----:B0-----:R-:W-:-:S03]  /*1c090*/  IMAD.MOV.U32 R0, RZ, RZ, R215 ;  /* 0x000000ffff007224 */ /* 0x001fc600078e00d7 */
[----:B------:R0:W-:Y:S04]  /*1c0a0*/  STL [R1+0x1500], R214 ;  /* 0x001500d601007387 */ /* 0x0001e80000100800 */
[----:B------:R-:W-:Y:S04]  /*1c0b0*/  STL [R1+0x1508], R242 ;  /* 0x001508f201007387 */ /* 0x000fe80000100800 */
[----:B------:R1:W-:Y:S04]  /*1c0c0*/  STL [R1+0x14fc], R0 ;  /* 0x0014fc0001007387 */ /* 0x0003e80000100800 */
[----:B0-----:R-:W2:Y:S04]  /*1c0d0*/  LDL.LU.64 R214, [R1+0x1580] ;  /* 0x0015800001d67983 */ /* 0x001ea80000300a00 */
[----:B------:R-:W-:Y:S04]  /*1c0e0*/  STL [R1+0x1504], R243 ;  /* 0x001504f301007387 */ /* 0x000fe80000100800 */
[----:B---3--:R0:W-:Y:S01]  /*1c0f0*/  STL [R1+0x1510], R216 ;  /* 0x001510d801007387 */ /* 0x0081e20000100800 */
[----:B-1----:R-:W-:-:S03]  /*1c100*/  IMAD.MOV.U32 R0, RZ, RZ, R217 ;  /* 0x000000ffff007224 */ /* 0x002fc600078e00d9 */
[----:B0-----:R-:W3:Y:S04]  /*1c110*/  LDL.LU.64 R216, [R1+0x1590] ;  /* 0x0015900001d87983 */ /* 0x001ee80000300a00 */
[----:B------:R0:W-:Y:S04]  /*1c120*/  STL [R1+0x150c], R0 ;  /* 0x00150c0001007387 */ /* 0x0001e80000100800 */
[----:B------:R-:W-:Y:S04]  /*1c130*/  STL [R1+0x1518], R220 ;  /* 0x001518dc01007387 */ /* 0x000fe80000100800 */
[----:B------:R-:W-:Y:S01]  /*1c140*/  STL [R1+0x1514], R221 ;  /* 0x001514dd01007387 */ /* 0x000fe20000100800 */
[----:B0-----:R-:W-:-:S03]  /*1c150*/  IMAD.MOV.U32 R0, RZ, RZ, R197 ;  /* 0x000000ffff007224 */ /* 0x001fc600078e00c5 */
[----:B------:R-:W-:Y:S04]  /*1c160*/  STL [R1+0x1520], R196 ;  /* 0x001520c401007387 */ /* 0x000fe80000100800 */
[----:B------:R-:W-:Y:S04]  /*1c170*/  STL [R1+0x1528], R244 ;  /* 0x001528f401007387 */ /* 0x000fe80000100800 */
[----:B------:R0:W-:Y:S04]  /*1c180*/  STL [R1+0x151c], R0 ;  /* 0x00151c0001007387 */ /* 0x0001e80000100800 */
[----:B------:R-:W-:Y:S01]  /*1c190*/  STL [R1+0x1524], R245 ;  /* 0x001524f501007387 */ /* 0x000fe20000100800 */
[----:B0-----:R-:W-:-:S03]  /*1c1a0*/  IMAD.MOV.U32 R0, RZ, RZ, R199 ;  /* 0x000000ffff007224 */ /* 0x001fc600078e00c7 */
[----:B------:R-:W-:Y:S04]  /*1c1b0*/  STL [R1+0x1530], R198 ;  /* 0x001530c601007387 */ /* 0x000fe80000100800 */
[----:B------:R0:W-:Y:S04]  /*1c1c0*/  STL [R1+0x1538], R158 ;  /* 0x0015389e01007387 */ /* 0x0001e80000100800 */
[----:B------:R4:W-:Y:S04]  /*1c1d0*/  STL [R1+0x152c], R0 ;  /* 0x00152c0001007387 */ /* 0x0009e80000100800 */
[----:B------:R1:W-:Y:S01]  /*1c1e0*/  STL [R1+0x1534], R159 ;  /* 0x0015349f01007387 */ /* 0x0003e20000100800 */
[----:B0-----:R-:W0:Y:S01]  /*1c1f0*/  LDC R158, c[0x0][0x238] ;  /* 0x00008e00ff9e7b82 */ /* 0x001e220000000800 */
[----:B----4-:R-:W-:-:S02]  /*1c200*/  IMAD.MOV.U32 R0, RZ, RZ, R203 ;  /* 0x000000ffff007224 */ /* 0x010fc400078e00cb */
[----:B------:R-:W-:Y:S05]  /*1c210*/  STL [R1+0x1540], R202 ;  /* 0x001540ca01007387 */ /* 0x000fea0000100800 */
[----:B-1----:R-:W1:Y:S01]  /*1c220*/  LDC R159, c[0x0][0x238] ;  /* 0x00008e00ff9f7b82 */ /* 0x002e620000000800 */
[----:B------:R-:W-:Y:S04]  /*1c230*/  STL [R1+0x1548], R232 ;  /* 0x001548e801007387 */ /* 0x000fe80000100800 */
[----:B------:R2:W-:Y:S04]  /*1c240*/  STL [R1+0x153c], R0 ;  /* 0x00153c0001007387 */ /* 0x0005e80000100800 */
[----:B------:R-:W-:Y:S01]  /*1c250*/  STL [R1+0x1544], R233 ;  /* 0x001544e901007387 */ /* 0x000fe20000100800 */
[----:B--2---:R-:W-:-:S03]  /*1c260*/  IMAD.MOV.U32 R0, RZ, RZ, R205 ;  /* 0x000000ffff007224 */ /* 0x004fc600078e00cd */
[----:B------:R-:W-:Y:S04]  /*1c270*/  STL [R1+0x1550], R204 ;  /* 0x001550cc01007387 */ /* 0x000fe80000100800 */
        /* <DEDUP_REMOVED lines=15> */
[----:B------:R2:W-:Y:S04]  /*1c370*/  STL [R1+0x1588], R124 ;  /* 0x0015887c01007387 */ /* 0x0005e80000100800 */
[----:B------:R-:W-:Y:S04]  /*1c380*/  STL [R1+0x157c], R0 ;  /* 0x00157c0001007387 */ /* 0x000fe80000100800 */
[----:B------:R4:W-:Y:S01]  /*1c390*/  STL [R1+0x1584], R125 ;  /* 0x0015847d01007387 */ /* 0x0009e20000100800 */
[----:B--2---:R-:W2:Y:S08]  /*1c3a0*/  LDC R124, c[0x0][0x238] ;  /* 0x00008e00ff7c7b82 */ /* 0x004eb00000000800 */
[----:B----4-:R-:W4:Y:S01]  /*1c3b0*/  LDC R125, c[0x0][0x238] ;  /* 0x00008e00ff7d7b82 */ /* 0x010f220000000800 */
[----:B---3--:R-:W-:Y:S01]  /*1c3c0*/  IMAD.MOV.U32 R0, RZ, RZ, R217 ;  /* 0x000000ffff007224 */ /* 0x008fe200078e00d9 */
[----:B------:R-:W-:Y:S04]  /*1c3d0*/  STL [R1+0x1590], R216 ;  /* 0x001590d801007387 */ /* 0x000fe80000100800 */
[----:B------:R-:W-:Y:S04]  /*1c3e0*/  STL [R1+0x1598], R250 ;  /* 0x001598fa01007387 */ /* 0x000fe80000100800 */
[----:B------:R3:W-:Y:S04]  /*1c3f0*/  STL [R1+0x158c], R0 ;  /* 0x00158c0001007387 */ /* 0x0007e80000100800 */
[----:B------:R0:W-:Y:S04]  /*1c400*/  STL [R1+0x1594], R251 ;  /* 0x001594fb01007387 */ /* 0x0001e80000100800 */
[----:B------:R-:W-:Y:S01]  /*1c410*/  STL [R1+0x614], RZ ;  /* 0x000614ff01007387 */ /* 0x000fe20000100800 */
[----:B---3--:R-:W3:Y:S03]  /*1c420*/  LDC R0, c[0x0][0x238] ;  /* 0x00008e00ff007b82 */ /* 0x008ee60000000800 */
[----:B------:R-:W-:Y:S04]  /*1c430*/  STL [R1], RZ ;  /* 0x000000ff01007387 */ /* 0x000fe80000100800 */
[----:B------:R-:W-:Y:S04]  /*1c440*/  STL [R1+0x4], RZ ;  /* 0x000004ff01007387 */ /* 0x000fe80000100800 */
        /* <DEDUP_REMOVED lines=125> */
[----:B------:R-:W-:Y:S01]  /*1cc20*/  STL [R1+0x1fc], RZ ;  /* 0x0001fcff01007387 */ /* 0x000fe20000100800 */
[----:B------:R-:W-:Y:S01]  /*1cc30*/  IMAD R2, R252, 0x100, R252 ;  /* 0x00000100fc027824 */ /* 0x000fe200078e02fc */
        /* <DEDUP_REMOVED lines=9> */
[----:B------:R-:W-:Y:S01]  /*1ccd0*/  CS2R R42, SRZ ;  /* 0x00000000002a7805 */ /* 0x000fe2000001ff00 */
[----:B------:R-:W-:Y:S01]  /*1cce0*/  IMAD.MOV.U32 R44, RZ, RZ, RZ ;  /* 0x000000ffff2c7224 */ /* 0x000fe200078e00ff */
[----:B------:R-:W1:Y:S01]  /*1ccf0*/  LDC R252, c[0x0][0x23c] ;  /* 0x00008f00fffc7b82 */ /* 0x000e620000000800 */
[C---:B---3--:R-:W-:Y:S01]  /*1cd00*/  IMAD R167, R0.reuse, 0xff, RZ ;  /* 0x000000ff00a77824 */ /* 0x048fe200078e02ff */
[----:B------:R-:W3:Y:S01]  /*1cd10*/  LDL R10, [R1+0x1e38] ;  /* 0x001e3800010a7983 */ /* 0x000ee20000100800 */
[C---:B------:R-:W-:Y:S02]  /*1cd20*/  IMAD R160, R0.reuse, 0x1fe, RZ ;  /* 0x000001fe00a07824 */ /* 0x040fe400078e02ff */
[C---:B------:R-:W-:Y:S01]  /*1cd30*/  IMAD R169, R0.reuse, 0xfd, RZ ;  /* 0x000000fd00a97824 */ /* 0x040fe200078e02ff */
[----:B------:R-:W3:Y:S01]  /*1cd40*/  LDL R17, [R1+0x1e38] ;  /* 0x001e380001117983 */ /* 0x000ee20000100800 */
[C---:B------:R-:W-:Y:S01]  /*1cd50*/  IMAD R161, R0.reuse, 0x1fa, RZ ;  /* 0x000001fa00a17824 */ /* 0x040fe200078e02ff */
[----:B------:R-:W2:Y:S01]  /*1cd60*/  LDC R3, c[0x0][0x238] ;  /* 0x00008e00ff037b82 */ /* 0x000ea20000000800 */
[----:B------:R-:W-:-:S02]  /*1cd70*/  IMAD R171, R0, 0xfb, RZ ;  /* 0x000000fb00ab7824 */ /* 0x000fc400078e02ff */
[C---:B------:R-:W-:Y:S02]  /*1cd80*/  IMAD R162, R0.reuse, 0x1f6, RZ ;  /* 0x000001f600a27824 */ /* 0x040fe400078e02ff */
[C---:B------:R-:W-:Y:S02]  /*1cd90*/  IMAD R173, R0.reuse, 0xf9, RZ ;  /* 0x000000f900ad7824 */ /* 0x040fe400078e02ff */
[C---:B------:R-:W-:Y:S01]  /*1cda0*/  IMAD R163, R0.reuse, 0x1f2, RZ ;  /* 0x000001f200a37824 */ /* 0x040fe200078e02ff */
[----:B------:R-:W4:Y:S01]  /*1cdb0*/  LDC R4, c[0x0][0x238] ;  /* 0x00008e00ff047b82 */ /* 0x000f220000000800 */
[C---:B------:R-:W-:Y:S02]  /*1cdc0*/  IMAD R175, R0.reuse, 0xf7, RZ ;  /* 0x000000f700af7824 */ /* 0x040fe400078e02ff */
[C---:B------:R-:W-:Y:S02]  /*1cdd0*/  IMAD R164, R0.reuse, 0x1ee, RZ ;  /* 0x000001ee00a47824 */ /* 0x040fe400078e02ff */
[----:B------:R-:W-:-:S02]  /*1cde0*/  IMAD R177, R0, 0xf5, RZ ;  /* 0x000000f500b17824 */ /* 0x000fc400078e02ff */
[----:B------:R-:W-:Y:S01]  /*1cdf0*/  IMAD R165, R0, 0x1ea, RZ ;  /* 0x000001ea00a57824 */ /* 0x000fe200078e02ff */
[----:B------:R-:W4:Y:S01]  /*1ce00*/  LDC R5, c[0x0][0x238] ;  /* 0x00008e00ff057b82 */ /* 0x000f220000000800 */
[----:B-1----:R-:W-:Y:S02]  /*1ce10*/  IMAD.SHL.U32 R12, R252, 0x100, RZ ;  /* 0x00000100fc0c7824 */ /* 0x002fe400078e00ff */
[C---:B------:R-:W-:Y:S02]  /*1ce20*/  IMAD R179, R0.reuse, 0xf3, RZ ;  /* 0x000000f300b37824 */ /* 0x040fe400078e02ff */
[C---:B------:R-:W-:Y:S02]  /*1ce30*/  IMAD R166, R0.reuse, 0x1e6, RZ ;  /* 0x000001e600a67824 */ /* 0x040fe400078e02ff */
[C---:B------:R-:W-:Y:S02]  /*1ce40*/  IMAD R181, R0.reuse, 0xf1, RZ ;  /* 0x000000f100b57824 */ /* 0x040fe400078e02ff */
[----:B------:R-:W-:-:S02]  /*1ce50*/  IMAD R168, R0, 0x1e2, RZ ;  /* 0x000001e200a87824 */ /* 0x000fc400078e02ff */
[C---:B------:R-:W-:Y:S02]  /*1ce60*/  IMAD R183, R0.reuse, 0xef, RZ ;  /* 0x000000ef00b77824 */ /* 0x040fe400078e02ff */
[C---:B------:R-:W-:Y:S02]  /*1ce70*/  IMAD R170, R0.reuse, 0x1de, RZ ;  /* 0x000001de00aa7824 */ /* 0x040fe400078e02ff */
        /* <DEDUP_REMOVED lines=66> */
[C---:B0-----:R-:W-:Y:S02]  /*1d2a0*/  IMAD R251, R0.reuse, 0xab, RZ ;  /* 0x000000ab00fb7824 */ /* 0x041fe400078e02ff */
        /* <DEDUP_REMOVED lines=63> */
[----:B------:R-:W-:Y:S02]  /*1d6a0*/  IMAD.SHL.U32 R14, R0, 0x100, RZ ;  /* 0x00000100000e7824 */ /* 0x000fe400078e00ff */
[----:B------:R-:W0:Y:S01]  /*1d6b0*/  LDC R0, c[0x0][0x238] ;  /* 0x00008e00ff007b82 */ /* 0x000e220000000800 */
[----:B--2---:R-:W-:Y:S02]  /*1d6c0*/  IMAD R88, R3, 0x5e, RZ ;  /* 0x0000005e03587824 */ /* 0x004fe400078e02ff */
[----:B----4-:R-:W-:Y:S02]  /*1d6d0*/  IMAD R120, R4, 0x2a, RZ ;  /* 0x0000002a04787824 */ /* 0x010fe400078e02ff */
[----:B------:R-:W-:Y:S02]  /*1d6e0*/  IMAD R67, R125, 0x8e, RZ ;  /* 0x0000008e7d437824 */ /* 0x000fe400078e02ff */
[----:B------:R-:W-:Y:S01]  /*1d6f0*/  IMAD R68, R129, 0x8a, RZ ;  /* 0x0000008a81447824 */ /* 0x000fe200078e02ff */
[----:B------:R-:W1:Y:S01]  /*1d700*/  LDC R3, c[0x0][0x238] ;  /* 0x00008e00ff037b82 */ /* 0x000e620000000800 */
[----:B------:R-:W-:-:S02]  /*1d710*/  IMAD R69, R133, 0x86, RZ ;  /* 0x0000008685457824 */ /* 0x000fc400078e02ff */
[----:B------:R-:W-:Y:S02]  /*1d720*/  IMAD R70, R137, 0x82, RZ ;  /* 0x0000008289467824 */ /* 0x000fe400078e02ff */
[----:B------:R-:W-:Y:S02]  /*1d730*/  IMAD R72, R141, 0x7e, RZ ;  /* 0x0000007e8d487824 */ /* 0x000fe400078e02ff */
[----:B------:R-:W-:Y:S01]  /*1d740*/  IMAD R76, R146, 0x76, RZ ;  /* 0x00000076924c7824 */ /* 0x000fe200078e02ff */
[----:B------:R-:W2:Y:S01]  /*1d750*/  LDC R4, c[0x0][0x238] ;  /* 0x00008e00ff047b82 */ /* 0x000ea20000000800 */
[----:B------:R-:W-:Y:S02]  /*1d760*/  IMAD R80, R151, 0x6e, RZ ;  /* 0x0000006e97507824 */ /* 0x000fe400078e02ff */
[----:B------:R-:W-:Y:S02]  /*1d770*/  IMAD R74, R144, 0x7a, RZ ;  /* 0x0000007a904a7824 */ /* 0x000fe400078e02ff */
[----:B------:R-:W-:-:S02]  /*1d780*/  IMAD R144, R5, 0x70, RZ ;  /* 0x0000007005907824 */ /* 0x000fc400078e02ff */
[----:B------:R-:W-:Y:S01]  /*1d790*/  IMAD R82, R154, 0x6a, RZ ;  /* 0x0000006a9a527824 */ /* 0x000fe200078e02ff */
[----:B------:R-:W4:Y:S01]  /*1d7a0*/  LDC R5, c[0x0][0x238] ;  /* 0x00008e00ff057b82 */ /* 0x000f220000000800 */
[----:B0-----:R-:W-:Y:S02]  /*1d7b0*/  IMAD R90, R0, 0x5a, RZ ;  /* 0x0000005a005a7824 */ /* 0x001fe400078e02ff */
[----:B------:R-:W-:Y:S02]  /*1d7c0*/  IMAD R78, R149, 0x72, RZ ;  /* 0x00000072954e7824 */ /* 0x000fe400078e02ff */
[----:B------:R-:W-:Y:S02]  /*1d7d0*/  IMAD R86, R158, 0x62, RZ ;  /* 0x000000629e567824 */ /* 0x000fe400078e02ff */
[----:B------:R-:W-:Y:S01]  /*1d7e0*/  IMAD.SHL.U32 R2, R2, 0x2, RZ ;  /* 0x0000000202027824 */ /* 0x000fe200078e00ff */
[----:B------:R-:W0:Y:S01]  /*1d7f0*/  LDC R0, c[0x0][0x238] ;  /* 0x00008e00ff007b82 */ /* 0x000e220000000800 */
[----:B-1----:R-:W-:-:S02]  /*1d800*/  IMAD R92, R3, 0x56, RZ ;  /* 0x00000056035c7824 */ /* 0x002fc400078e02ff */
[----:B------:R-:W-:-:S05]  /*1d810*/  IMAD R84, R156, 0x66, RZ ;  /* 0x000000669c547824 */ /* 0x000fca00078e02ff */
[----:B------:R-:W1:Y:S01]  /*1d820*/  LDC R3, c[0x0][0x238] ;  /* 0x00008e00ff037b82 */ /* 0x000e620000000800 */
[----:B--2---:R-:W-:-:S07]  /*1d830*/  IMAD R124, R4, 0x88, RZ ;  /* 0x00000088047c7824 */ /* 0x004fce00078e02ff */
[----:B------:R-:W2:Y:S01]  /*1d840*/  LDC R4, c[0x0][0x238] ;  /* 0x00008e00ff047b82 */ /* 0x000ea20000000800 */
[----:B----4-:R-:W-:Y:S02]  /*1d850*/  IMAD R149, R5, 0x50, RZ ;  /* 0x0000005005957824 */ /* 0x010fe400078e02ff */
[----:B0-----:R-:W-:-:S05]  /*1d860*/  IMAD R94, R0, 0x52, RZ ;  /* 0x00000052005e7824 */ /* 0x001fca00078e02ff */
[----:B------:R-:W0:Y:S01]  /*1d870*/  LDC R5, c[0x0][0x238] ;  /* 0x00008e00ff057b82 */ /* 0x000e220000000800 */
[----:B-1----:R-:W-:-:S07]  /*1d880*/  IMAD R96, R3, 0x4e, RZ ;  /* 0x0000004e03607824 */ /* 0x002fce00078e02ff */
[----:B------:R-:W1:Y:S01]  /*1d890*/  LDC R0, c[0x0][0x238] ;  /* 0x00008e00ff007b82 */ /* 0x000e620000000800 */
[----:B--2---:R-:W-:-:S07]  /*1d8a0*/  IMAD R128, R4, 0x78, RZ ;  /* 0x0000007804807824 */ /* 0x004fce00078e02ff */
[----:B------:R-:W2:Y:S08]  /*1d8b0*/  LDC R3, c[0x0][0x238] ;  /* 0x00008e00ff037b82 */ /* 0x000eb00000000800 */
[----:B------:R-:W4:Y:S01]  /*1d8c0*/  LDC R4, c[0x0][0x238] ;  /* 0x00008e00ff047b82 */ /* 0x000f220000000800 */
[----:B0-----:R-:W-:Y:S02]  /*1d8d0*/  IMAD R156, R5, 0x18, RZ ;  /* 0x00000018059c7824 */ /* 0x001fe400078e02ff */
[----:B-1----:R-:W-:-:S05]  /*1d8e0*/  IMAD R98, R0, 0x4a, RZ ;  /* 0x0000004a00627824 */ /* 0x002fca00078e02ff */
[----:B------:R-:W0:Y:S01]  /*1d8f0*/  LDC R0, c[0x0][0x238] ;  /* 0x00008e00ff007b82 */ /* 0x000e220000000800 */
[----:B--2---:R-:W-:-:S07]  /*1d900*/  IMAD R99, R3, 0x8c, RZ ;  /* 0x0000008c03637824 */ /* 0x004fce00078e02ff */
[----:B------:R-:W1:Y:S01]  /*1d910*/  LDC R3, c[0x0][0x238] ;  /* 0x00008e00ff037b82 */ /* 0x000e620000000800 */
[----:B----4-:R-:W-:-:S07]  /*1d920*/  IMAD R132, R4, 0x68, RZ ;  /* 0x0000006804847824 */ /* 0x010fce00078e02ff */
[----:B------:R-:W2:Y:S01]  /*1d930*/  LDC R4, c[0x0][0x238] ;  /* 0x00008e00ff047b82 */ /* 0x000ea20000000800 */
[----:B0-----:R-:W-:-:S07]  /*1d940*/  IMAD R100, R0, 0x46, RZ ;  /* 0x0000004600647824 */ /* 0x001fce00078e02ff */
[----:B------:R-:W0:Y:S01]  /*1d950*/  LDC R0, c[0x0][0x238] ;  /* 0x00008e00ff007b82 */ /* 0x000e220000000800 */
[----:B-1----:R-:W-:-:S07]  /*1d960*/  IMAD R101, R3, 0x84, RZ ;  /* 0x0000008403657824 */ /* 0x002fce00078e02ff */
[----:B------:R-:W1:Y:S01]  /*1d970*/  LDC R3, c[0x0][0x238] ;  /* 0x00008e00ff037b82 */ /* 0x000e620000000800 */
[----:B--2---:R-:W-:-:S07]  /*1d980*/  IMAD R137, R4, 0x2c, RZ ;  /* 0x0000002c04897824 */ /* 0x004fce00078e02ff */
        /* <DEDUP_REMOVED lines=29> */
[----:B--2---:R-:W-:Y:S02]  /*1db60*/  IMAD.SHL.U32 R159, R4, 0x2, RZ ;  /* 0x00000002049f7824 */ /* 0x004fe400078e00ff */
[----:B0-----:R-:W-:-:S05]  /*1db70*/  IMAD R116, R0, 0x5c, RZ ;  /* 0x0000005c00747824 */ /* 0x001fca00078e02ff */
[----:B------:R-:W0:Y:S01]  /*1db80*/  LDC R0, c[0x0][0x238] ;  /* 0x00008e00ff007b82 */ /* 0x000e220000000800 */
[----:B-1----:R-:W-:-:S07]  /*1db90*/  IMAD R122, R3, 0x4c, RZ ;  /* 0x0000004c037a7824 */ /* 0x002fce00078e02ff */
[----:B------:R-:W1:Y:S01]  /*1dba0*/  LDC R3, c[0x0][0x238] ;  /* 0x00008e00ff037b82 */ /* 0x000e620000000800 */
[----:B0-----:R-:W-:-:S07]  /*1dbb0*/  IMAD R119, R0, 0x54, RZ ;  /* 0x0000005400777824 */ /* 0x001fce00078e02ff */
        /* <DEDUP_REMOVED lines=33> */
[----:B-1----:R-:W-:Y:S02]  /*1ddd0*/  VIADD R3, R3, 0xff ;  /* 0x000000ff03037836 */ /* 0x002fe40000000000 */
[----:B0-----:R-:W-:-:S05]  /*1dde0*/  IMAD R152, R0, 0xa, RZ ;  /* 0x0000000a00987824 */ /* 0x001fca00078e02ff */
[----:B------:R-:W0:Y:S02]  /*1ddf0*/  LDC R0, c[0x0][0x238] ;  /* 0x00008e00ff007b82 */ /* 0x000e240000000800 */
[----:B0-----:R-:W-:-:S06]  /*1de00*/  IMAD R155, R0, 0x30, RZ ;  /* 0x00000030009b7824 */ /* 0x001fcc00078e02ff */
[----:B------:R-:W0:Y:S01]  /*1de10*/  LDC R0, c[0x0][0x238] ;  /* 0x00008e00ff007b82 */ /* 0x000e220000000800 */
[----:B------:R-:W-:-:S07]  /*1de20*/  IADD3 R16, P2, R161, R22, RZ ;  /* 0x00000016a1107210 */ /* 0x000fce0007f5e0ff */
[----:B------:R-:W1:Y:S01]  /*1de30*/  LDC R161, c[0x0][0x238] ;  /* 0x00008e00ffa17b82 */ /* 0x000e620000000800 */
[----:B0-----:R-:W-:Y:S01]  /*1de40*/  IMAD R158, R0, 0x6, RZ ;  /* 0x00000006009e7824 */ /* 0x001fe200078e02ff */
[----:B------:R-:W-:-:S04]  /*1de50*/  SHF.R.S32.HI R0, RZ, 0x1f, R3 ;  /* 0x0000001fff007819 */ /* 0x000fc80000011403 */
[----:B------:R-:W-:Y:S02]  /*1de60*/  LEA.HI R0, R0, R3, RZ, 0x8 ;  /* 0x0000000300007211 */ /* 0x000fe400078f40ff */
[----:B------:R-:W-:-:S04]  /*1de70*/  LOP3.LUT R3, R2, 0x807e, RZ, 0xc0, !PT ;  /* 0x0000807e02037812 */ /* 0x000fc800078ec0ff */
[C---:B------:R-:W-:Y:S01]  /*1de80*/  LOP3.LUT R9, R3.reuse, 0x10, RZ, 0x3c, !PT ;  /* 0x0000001003097812 */ /* 0x040fe200078e3cff */
[----:B---3--:R-:W-:Y:S01]  /*1de90*/  IMAD.IADD R10, R10, 0x1, R3 ;  /* 0x000000010a0a7824 */ /* 0x008fe200078e0203 */
[C---:B------:R-:W-:Y:S02]  /*1dea0*/  LOP3.LUT R8, R3.reuse, 0x20, RZ, 0x3c, !PT ;  /* 0x0000002003087812 */ /* 0x040fe400078e3cff */
[C---:B------:R-:W-:Y:S02]  /*1deb0*/  LOP3.LUT R7, R3.reuse, 0x30, RZ, 0x3c, !PT ;  /* 0x0000003003077812 */ /* 0x040fe400078e3cff */
[C---:B------:R-:W-:Y:S02]  /*1dec0*/  LOP3.LUT R6, R3.reuse, 0x40, RZ, 0x3c, !PT ;  /* 0x0000004003067812 */ /* 0x040fe400078e3cff */
[C---:B------:R-:W-:Y:S02]  /*1ded0*/  LOP3.LUT R5, R3.reuse, 0x50, RZ, 0x3c, !PT ;  /* 0x0000005003057812 */ /* 0x040fe400078e3cff */
[----:B------:R-:W-:-:S02]  /*1dee0*/  LOP3.LUT R4, R3, 0x60, RZ, 0x3c, !PT ;  /* 0x0000006003047812 */ /* 0x000fc400078e3cff */
[----:B------:R-:W-:Y:S01]  /*1def0*/  LOP3.LUT R3, R3, 0x70, RZ, 0x3c, !PT ;  /* 0x0000007003037812 */ /* 0x000fe200078e3cff */
[C---:B------:R-:W-:Y:S02]  /*1df00*/  IMAD.IADD R9, R17.reuse, 0x1, R9 ;  /* 0x0000000111097824 */ /* 0x040fe400078e0209 */
[C---:B------:R-:W-:Y:S02]  /*1df10*/  IMAD.IADD R8, R17.reuse, 0x1, R8 ;  /* 0x0000000111087824 */ /* 0x040fe400078e0208 */
[C---:B------:R-:W-:Y:S02]  /*1df20*/  IMAD.IADD R7, R17.reuse, 0x1, R7 ;  /* 0x0000000111077824 */ /* 0x040fe400078e0207 */
[C---:B------:R-:W-:Y:S02]  /*1df30*/  IMAD.IADD R6, R17.reuse, 0x1, R6 ;  /* 0x0000000111067824 */ /* 0x040fe400078e0206 */
[C---:B------:R-:W-:Y:S02]  /*1df40*/  IMAD.IADD R5, R17.reuse, 0x1, R5 ;  /* 0x0000000111057824 */ /* 0x040fe400078e0205 */
[----:B------:R-:W-:-:S02]  /*1df50*/  IMAD.IADD R4, R17, 0x1, R4 ;  /* 0x0000000111047824 */ /* 0x000fc400078e0204 */
[----:B------:R-:W-:Y:S01]  /*1df60*/  IMAD.IADD R3, R17, 0x1, R3 ;  /* 0x0000000111037824 */ /* 0x000fe200078e0203 */
[-C--:B------:R-:W-:Y:S02]  /*1df70*/  IADD3 R17, P0, R160, R22.reuse, RZ ;  /* 0x00000016a0117210 */ /* 0x080fe40007f1e0ff */
[----:B------:R-:W-:-:S03]  /*1df80*/  IADD3 R160, P1, R162, R22, RZ ;  /* 0x00000016a2a07210 */ /* 0x000fc60007f3e0ff */
[----:B------:R0:W-:Y:S04]  /*1df90*/  STL [R1+0x15a0], R17 ;  /* 0x0015a01101007387 */ /* 0x0001e80000100800 */
[----:B------:R2:W-:Y:S04]  /*1dfa0*/  STL [R1+0x15b0], R16 ;  /* 0x0015b01001007387 */ /* 0x0005e80000100800 */
[----:B------:R3:W-:Y:S01]  /*1dfb0*/  STL [R1+0x15c0], R160 ;  /* 0x0015c0a001007387 */ /* 0x0007e20000100800 */
[-C--:B0-----:R-:W-:Y:S02]  /*1dfc0*/  IADD3 R17, P6, R163, R22.reuse, RZ ;  /* 0x00000016a3117210 */ /* 0x081fe40007fde0ff */
[----:B--2---:R-:W-:-:S03]  /*1dfd0*/  IADD3 R16, P4, R164, R22, RZ ;  /* 0x00000016a4107210 */ /* 0x004fc60007f9e0ff */
[----:B------:R0:W-:Y:S01]  /*1dfe0*/  STL [R1+0x15d0], R17 ;  /* 0x0015d01101007387 */ /* 0x0001e20000100800 */
[----:B---3--:R-:W-:-:S03]  /*1dff0*/  IADD3 R160, P5, R165, R22, RZ ;  /* 0x00000016a5a07210 */ /* 0x008fc60007fbe0ff */
[----:B------:R2:W-:Y:S04]  /*1e000*/  STL [R1+0x15e0], R16 ;  /* 0x0015e01001007387 */ /* 0x0005e80000100800 */
[----:B------:R3:W-:Y:S01]  /*1e010*/  STL [R1+0x15f0], R160 ;  /* 0x0015f0a001007387 */ /* 0x0007e20000100800 */
[----:B0-----:R-:W-:Y:S02]  /*1e020*/  IADD3 R17, P3, R166, R22, RZ ;  /* 0x00000016a6117210 */ /* 0x001fe40007f7e0ff */
[----:B--2---:R-:W-:-:S03]  /*1e030*/  LEA.HI.X.SX32 R16, R167, R21, 0x1, P0 ;  /* 0x00000015a7107211 */ /* 0x004fc600000f0eff */
[----:B------:R0:W-:Y:S01]  /*1e040*/  STL [R1+0x1600], R17 ;  /* 0x0016001101007387 */ /* 0x0001e20000100800 */
[----:B---3--:R-:W-:-:S03]  /*1e050*/  IADD3 R160, P0, R168, R22, RZ ;  /* 0x00000016a8a07210 */ /* 0x008fc60007f1e0ff */
[----:B------:R2:W-:Y:S04]  /*1e060*/  STL [R1+0x159c], R16 ;  /* 0x00159c1001007387 */ /* 0x0005e80000100800 */
[----:B------:R3:W-:Y:S01]  /*1e070*/  STL [R1+0x1610], R160 ;  /* 0x001610a001007387 */ /* 0x0007e20000100800 */
[----:B0-----:R-:W-:Y:S02]  /*1e080*/  LEA.HI.X.SX32 R17, R169, R21, 0x1, P2 ;  /* 0x00000015a9117211 */ /* 0x001fe400010f0eff */
[----:B--2---:R-:W-:-:S03]  /*1e090*/  IADD3 R16, P2, R170, R22, RZ ;  /* 0x00000016aa107210 */ /* 0x004fc60007f5e0ff */
[----:B------:R0:W-:Y:S01]  /*1e0a0*/  STL [R1+0x15ac], R17 ;  /* 0x0015ac1101007387 */ /* 0x0001e20000100800 */
[----:B---3--:R-:W-:-:S03]  /*1e0b0*/  LEA.HI.X.SX32 R160, R171, R21, 0x1, P1 ;  /* 0x00000015aba07211 */ /* 0x008fc600008f0eff */
        /* <DEDUP_REMOVED lines=162> */
[----:B------:R-:W-:Y:S04]  /*1eae0*/  STL [R1+0x183c], R16 ;  /* 0x00183c1001007387 */ /* 0x000fe80000100800 */
[----:B------:R2:W-:Y:S01]  /*1eaf0*/  STL [R1+0x18b0], R160 ;  /* 0x0018b0a001007387 */ /* 0x0005e20000100800 */
[----:B0-----:R-:W0:Y:S08]  /*1eb00*/  LDC R17, c[0x0][0x238] ;  /* 0x00008e00ff117b82 */ /* 0x001e300000000800 */
[----:B--2---:R-:W2:Y:S08]  /*1eb10*/  LDC R160, c[0x0][0x238] ;  /* 0x00008e00ffa07b82 */ /* 0x004eb00000000800 */
[----:B------:R-:W3:Y:S01]  /*1eb20*/  LDC R16, c[0x0][0x238] ;  /* 0x00008e00ff107b82 */ /* 0x000ee20000000800 */
[----:B-1----:R-:W-:-:S05]  /*1eb30*/  IMAD R161, R161, 0xa9, RZ ;  /* 0x000000a9a1a17824 */ /* 0x002fca00078e02ff */
[----:B------:R-:W-:Y:S01]  /*1eb40*/  LEA.HI.X.SX32 R162, R161, R21, 0x1, P2 ;  /* 0x00000015a1a27211 */ /* 0x000fe200010f0eff */
[----:B0-----:R-:W-:Y:S02]  /*1eb50*/  IMAD R17, R17, 0x132, RZ ;  /* 0x0000013211117824 */ /* 0x001fe400078e02ff */
[----:B--2---:R-:W-:Y:S02]  /*1eb60*/  IMAD R160, R160, 0x136, RZ ;  /* 0x00000136a0a07824 */ /* 0x004fe400078e02ff */
[----:B---3--:R-:W-:-:S03]  /*1eb70*/  IMAD R16, R16, 0xa7, RZ ;  /* 0x000000a710107824 */ /* 0x008fc600078e02ff */
[-C--:B------:R-:W-:Y:S01]  /*1eb80*/  IADD3 R161, P2, R160, R22.reuse, RZ ;  /* 0x00000016a0a17210 */ /* 0x080fe20007f5e0ff */
[----:B------:R-:W-:Y:S01]  /*1eb90*/  STL [R1+0x184c], R162 ;  /* 0x00184ca201007387 */ /* 0x000fe20000100800 */
[----:B------:R-:W-:Y:S02]  /*1eba0*/  LEA.HI.X.SX32 R16, R16, R21, 0x1, P1 ;  /* 0x0000001510107211 */ /* 0x000fe400008f0eff */
[----:B------:R-:W-:Y:S01]  /*1ebb0*/  IADD3 R160, P1, R17, R22, RZ ;  /* 0x0000001611a07210 */ /* 0x000fe20007f3e0ff */
[----:B------:R0:W-:Y:S01]  /*1ebc0*/  STL [R1+0x18c0], R161 ;  /* 0x0018c0a101007387 */ /* 0x0001e20000100800 */
[----:B------:R-:W1:Y:S03]  /*1ebd0*/  LDC R17, c[0x0][0x238] ;  /* 0x00008e00ff117b82 */ /* 0x000e660000000800 */
[----:B------:R-:W-:Y:S04]  /*1ebe0*/  STL [R1+0x185c], R16 ;  /* 0x00185c1001007387 */ /* 0x000fe80000100800 */
[----:B------:R2:W-:Y:S01]  /*1ebf0*/  STL [R1+0x18d0], R160 ;  /* 0x0018d0a001007387 */ /* 0x0005e20000100800 */
[----:B0-----:R-:W0:Y:S08]  /*1ec00*/  LDC R161, c[0x0][0x238] ;  /* 0x00008e00ffa17b82 */ /* 0x001e300000000800 */
[----:B--2---:R-:W2:Y:S08]  /*1ec10*/  LDC R160, c[0x0][0x238] ;  /* 0x00008e00ffa07b82 */ /* 0x004eb00000000800 */
[----:B------:R-:W3:Y:S01]  /*1ec20*/  LDC R16, c[0x0][0x238] ;  /* 0x00008e00ff107b82 */ /* 0x000ee20000000800 */
[----:B-1----:R-:W-:-:S02]  /*1ec30*/  IMAD R17, R17, 0x12a, RZ ;  /* 0x0000012a11117824 */ /* 0x002fc400078e02ff */
[----:B0-----:R-:W-:Y:S02]  /*1ec40*/  IMAD R161, R161, 0xa5, RZ ;  /* 0x000000a5a1a17824 */ /* 0x001fe400078e02ff */
[----:B--2---:R-:W-:-:S03]  /*1ec50*/  IMAD R160, R160, 0x12e, RZ ;  /* 0x0000012ea0a07824 */ /* 0x004fc600078e02ff */
[----:B------:R-:W-:Y:S01]  /*1ec60*/  LEA.HI.X.SX32 R162, R161, R21, 0x1, P6 ;  /* 0x00000015a1a27211 */ /* 0x000fe200030f0eff */
[----:B---3--:R-:W-:Y:S01]  /*1ec70*/  IMAD R16, R16, 0xa3, RZ ;  /* 0x000000a310107824 */ /* 0x008fe200078e02ff */
[----:B------:R-:W-:-:S03]  /*1ec80*/  IADD3 R161, P6, R160, R22, RZ ;  /* 0x00000016a0a17210 */ /* 0x000fc60007fde0ff */
        /* <DEDUP_REMOVED lines=109> */
[-C--:B------:R-:W-:Y:S02]  /*1f360*/  LEA.HI.X.SX32 R162, R161, R21.reuse, 0x1, P4 ;  /* 0x00000015a1a27211 */ /* 0x080fe400020f0eff */
[-C--:B------:R-:W-:Y:S01]  /*1f370*/  IADD3 R161, P4, R160, R22.reuse, RZ ;  /* 0x00000016a0a17210 */ /* 0x080fe20007f9e0ff */
[----:B---3--:R-:W-:Y:S02]  /*1f380*/  IMAD R16, R16, 0x87, RZ ;  /* 0x0000008710107824 */ /* 0x008fe400078e02ff */
[----:B------:R-:W-:Y:S03]  /*1f390*/  STL [R1+0x194c], R162 ;  /* 0x00194ca201007387 */ /* 0x000fe60000100800 */
[----:B------:R-:W-:Y:S01]  /*1f3a0*/  LEA.HI.X.SX32 R16, R16, R21, 0x1, P5 ;  /* 0x0000001510107211 */ /* 0x000fe200028f0eff */
[----:B------:R0:W-:Y:S01]  /*1f3b0*/  STL [R1+0x1980], R161 ;  /* 0x001980a101007387 */ /* 0x0001e20000100800 */
[----:B------:R-:W-:-:S02]  /*1f3c0*/  IADD3 R160, P5, R17, R22, RZ ;  /* 0x0000001611a07210 */ /* 0x000fc40007fbe0ff */
[----:B------:R-:W1:Y:S01]  /*1f3d0*/  LDC R17, c[0x0][0x238] ;  /* 0x00008e00ff117b82 */ /* 0x000e620000000800 */
[----:B------:R2:W-:Y:S07]  /*1f3e0*/  STL [R1+0x195c], R16 ;  /* 0x00195c1001007387 */ /* 0x0005ee0000100800 */
[----:B0-----:R-:W0:Y:S01]  /*1f3f0*/  LDC R161, c[0x0][0x238] ;  /* 0x00008e00ffa17b82 */ /* 0x001e220000000800 */
[----:B------:R3:W-:Y:S07]  /*1f400*/  STL [R1+0x1990], R160 ;  /* 0x001990a001007387 */ /* 0x0007ee0000100800 */
[----:B--2---:R-:W2:Y:S08]  /*1f410*/  LDC R16, c[0x0][0x238] ;  /* 0x00008e00ff107b82 */ /* 0x004eb00000000800 */
[----:B---3--:R-:W3:Y:S01]  /*1f420*/  LDC R160, c[0x0][0x238] ;  /* 0x00008e00ffa07b82 */ /* 0x008ee20000000800 */
[----:B-1----:R-:W-:-:S02]  /*1f430*/  IMAD R17, R17, 0x1dc, RZ ;  /* 0x000001dc11117824 */ /* 0x002fc400078e02ff */
[----:B0-----:R-:W-:-:S05]  /*1f440*/  IMAD R161, R161, 0x85, RZ ;  /* 0x00000085a1a17824 */ /* 0x001fca00078e02ff */
[----:B------:R-:W-:Y:S01]  /*1f450*/  LEA.HI.X.SX32 R162, R161, R21, 0x1, P6 ;  /* 0x00000015a1a27211 */ /* 0x000fe200030f0eff */
[----:B--2---:R-:W-:-:S04]  /*1f460*/  IMAD R16, R16, 0x83, RZ ;  /* 0x0000008310107824 */ /* 0x004fc800078e02ff */
[----:B------:R-:W-:Y:S01]  /*1f470*/  STL [R1+0x196c], R162 ;  /* 0x00196ca201007387 */ /* 0x000fe20000100800 */
[-C--:B---3--:R-:W-:Y:S02]  /*1f480*/  LEA R161, P6, R160, R22.reuse, 0x8 ;  /* 0x00000016a0a17211 */ /* 0x088fe400078c40ff */
[----:B------:R-:W-:Y:S02]  /*1f490*/  LEA.HI.X.SX32 R160, R16, R21, 0x1, P4 ;  /* 0x0000001510a07211 */ /* 0x000fe400020f0eff */
[----:B------:R-:W-:Y:S01]  /*1f4a0*/  IADD3 R16, P4, R17, R22, RZ ;  /* 0x0000001611107210 */ /* 0x000fe20007f9e0ff */
[----:B------:R-:W-:Y:S01]  /*1f4b0*/  STL [R1+0x1998], R161 ;  /* 0x001998a101007387 */ /* 0x000fe20000100800 */
[----:B------:R-:W0:Y:S03]  /*1f4c0*/  LDC R17, c[0x0][0x238] ;  /* 0x00008e00ff117b82 */ /* 0x000e260000000800 */
[----:B------:R1:W-:Y:S04]  /*1f4d0*/  STL [R1+0x197c], R160 ;  /* 0x00197ca001007387 */ /* 0x0003e80000100800 */
[----:B------:R2:W-:Y:S01]  /*1f4e0*/  STL [R1+0x1628], R16 ;  /* 0x0016281001007387 */ /* 0x0005e20000100800 */
[----:B-1----:R-:W1:Y:S08]  /*1f4f0*/  LDC R160, c[0x0][0x238] ;  /* 0x00008e00ffa07b82 */ /* 0x002e700000000800 */
[----:B--2---:R-:W2:Y:S01]  /*1f500*/  LDC R16, c[0x0][0x238] ;  /* 0x00008e00ff107b82 */ /* 0x004ea20000000800 */
[----:B-1----:R-:W-:-:S05]  /*1f510*/  IMAD R160, R160, 0x81, RZ ;  /* 0x00000081a0a07824 */ /* 0x002fca00078e02ff */
[----:B------:R-:W-:Y:S01]  /*1f520*/  LEA.HI.X.SX32 R160, R160, R21, 0x1, P5 ;  /* 0x00000015a0a07211 */ /* 0x000fe200028f0eff */
[----:B--2---:R-:W-:Y:S01]  /*1f530*/  IMAD.SHL.U32 R16, R16, 0x80, RZ ;  /* 0x0000008010107824 */ /* 0x004fe200078e00ff */
[----:B------:R-:W-:-:S03]  /*1f540*/  IADD3 R161, P5, R11, R22, RZ ;  /* 0x000000160ba17210 */ /* 0x000fc60007fbe0ff */
[----:B------:R-:W-:Y:S01]  /*1f550*/  STL [R1+0x198c], R160 ;  /* 0x00198ca001007387 */ /* 0x000fe20000100800 */
[----:B------:R-:W-:-:S03]  /*1f560*/  LEA.HI.X.SX32 R16, R16, R21, 0x1, P6 ;  /* 0x0000001510107211 */ /* 0x000fc600030f0eff */
[----:B------:R-:W-:Y:S04]  /*1f570*/  STL [R1+0x19a0], R161 ;  /* 0x0019a0a101007387 */ /* 0x000fe80000100800 */
[----:B------:R1:W-:Y:S02]  /*1f580*/  STL [R1+0x1994], R16 ;  /* 0x0019941001007387 */ /* 0x0003e40000100800 */
[----:B-1----:R-:W1:Y:S01]  /*1f590*/  LDC R16, c[0x0][0x238] ;  /* 0x00008e00ff107b82 */ /* 0x002e620000000800 */
[----:B0-----:R-:W-:-:S05]  /*1f5a0*/  IMAD R17, R17, 0x1d4, RZ ;  /* 0x000001d411117824 */ /* 0x001fca00078e02ff */
[-C--:B------:R-:W-:Y:S02]  /*1f5b0*/  IADD3 R160, P6, R17, R22.reuse, RZ ;  /* 0x0000001611a07210 */ /* 0x080fe40007fde0ff */
[----:B------:R-:W-:Y:S01]  /*1f5c0*/  LEA.HI.X.SX32 R11, R11, R21, 0x1, P3 ;  /* 0x000000150b0b7211 */ /* 0x000fe200018f0eff */
[----:B------:R-:W0:Y:S02]  /*1f5d0*/  LDC R17, c[0x0][0x238] ;  /* 0x00008e00ff117b82 */ /* 0x000e240000000800 */
[----:B------:R2:W-:Y:S04]  /*1f5e0*/  STL [R1+0x1648], R160 ;  /* 0x001648a001007387 */ /* 0x0005e80000100800 */
[----:B------:R-:W-:Y:S01]  /*1f5f0*/  STL [R1+0x15a4], R11 ;  /* 0x0015a40b01007387 */ /* 0x000fe20000100800 */
[----:B-1----:R-:W-:Y:S01]  /*1f600*/  IMAD R16, R16, 0x7f, RZ ;  /* 0x0000007f10107824 */ /* 0x002fe200078e02ff */
[----:B--2---:R-:W-:-:S04]  /*1f610*/  IADD3 R160, P3, R15, R22, RZ ;  /* 0x000000160fa07210 */ /* 0x004fc80007f7e0ff */
[----:B------:R-:W-:Y:S01]  /*1f620*/  LEA.HI.X.SX32 R16, R16, R21, 0x1, P5 ;  /* 0x0000001510107211 */ /* 0x000fe200028f0eff */
[----:B------:R-:W-:Y:S04]  /*1f630*/  STL [R1+0x19b0], R160 ;  /* 0x0019b0a001007387 */ /* 0x000fe80000100800 */
[----:B------:R1:W-:Y:S02]  /*1f640*/  STL [R1+0x199c], R16 ;  /* 0x00199c1001007387 */ /* 0x0003e40000100800 */
[----:B-1----:R-:W1:Y:S01]  /*1f650*/  LDC R16, c[0x0][0x238] ;  /* 0x00008e00ff107b82 */ /* 0x002e620000000800 */
[----:B0-----:R-:W-:-:S05]  /*1f660*/  IMAD R17, R17, 0x1cc, RZ ;  /* 0x000001cc11117824 */ /* 0x001fca00078e02ff */
[----:B------:R-:W-:Y:S02]  /*1f670*/  IADD3 R11, P5, R17, R22, RZ ;  /* 0x00000016110b7210 */ /* 0x000fe40007fbe0ff */
[----:B------:R-:W0:Y:S03]  /*1f680*/  LDC R17, c[0x0][0x238] ;  /* 0x00008e00ff117b82 */ /* 0x000e260000000800 */
[----:B------:R2:W-:Y:S01]  /*1f690*/  STL [R1+0x1668], R11 ;  /* 0x0016680b01007387 */ /* 0x0005e20000100800 */
[----:B-1----:R-:W-:Y:S01]  /*1f6a0*/  IMAD R16, R16, 0x7d, RZ ;  /* 0x0000007d10107824 */ /* 0x002fe200078e02ff */
[----:B--2---:R-:W-:-:S04]  /*1f6b0*/  LEA.HI.X.SX32 R11, R15, R21, 0x1, P0 ;  /* 0x000000150f0b7211 */ /* 0x004fc800000f0eff */
[----:B------:R-:W-:Y:S02]  /*1f6c0*/  LEA.HI.X.SX32 R15, R16, R21, 0x1, P3 ;  /* 0x00000015100f7211 */ /* 0x000fe400018f0eff */
[----:B------:R-:W1:Y:S01]  /*1f6d0*/  LDC R16, c[0x0][0x238] ;  /* 0x00008e00ff107b82 */ /* 0x000e620000000800 */
[----:B0-----:R-:W-:Y:S01]  /*1f6e0*/  IMAD R17, R17, 0x1c4, RZ ;  /* 0x000001c411117824 */ /* 0x001fe200078e02ff */
[----:B------:R0:W-:Y:S01]  /*1f6f0*/  STL [R1+0x15c4], R11 ;  /* 0x0015c40b01007387 */ /* 0x0001e20000100800 */
[----:B------:R-:W-:-:S03]  /*1f700*/  IADD3 R160, P0, R18, R22, RZ ;  /* 0x0000001612a07210 */ /* 0x000fc60007f1e0ff */
[----:B0-----:R-:W-:Y:S02]  /*1f710*/  IADD3 R11, P3, R17, R22, RZ ;  /* 0x00000016110b7210 */ /* 0x001fe40007f7e0ff */
[----:B------:R-:W0:Y:S01]  /*1f720*/  LDC R17, c[0x0][0x238] ;  /* 0x00008e00ff117b82 */ /* 0x000e220000000800 */
[----:B------:R2:W-:Y:S04]  /*1f730*/  STL [R1+0x19c0], R160 ;  /* 0x0019c0a001007387 */ /* 0x0005e80000100800 */
[----:B------:R3:W-:Y:S01]  /*1f740*/  STL [R1+0x19ac], R15 ;  /* 0x0019ac0f01007387 */ /* 0x0007e20000100800 */
[----:B-1----:R-:W-:Y:S02]  /*1f750*/  IMAD R16, R16, 0x7b, RZ ;  /* 0x0000007b10107824 */ /* 0x002fe400078e02ff */
[----:B--2---:R-:W1:Y:S03]  /*1f760*/  LDC R160, c[0x0][0x238] ;  /* 0x00008e00ffa07b82 */ /* 0x004e660000000800 */
[----:B---3--:R-:W-:-:S05]  /*1f770*/  LEA.HI.X.SX32 R15, R16, R21, 0x1, P0 ;  /* 0x00000015100f7211 */ /* 0x008fca00000f0eff */
[----:B------:R-:W2:Y:S01]  /*1f780*/  LDC R16, c[0x0][0x238] ;  /* 0x00008e00ff107b82 */ /* 0x000ea20000000800 */
[----:B------:R3:W-:Y:S01]  /*1f790*/  STL [R1+0x1688], R11 ;  /* 0x0016880b01007387 */ /* 0x0007e20000100800 */
[----:B0-----:R-:W-:Y:S01]  /*1f7a0*/  IMAD R17, R17, 0x1bc, RZ ;  /* 0x000001bc11117824 */ /* 0x001fe200078e02ff */
[----:B---3--:R-:W-:Y:S02]  /*1f7b0*/  LEA.HI.X.SX32 R11, R18, R21, 0x1, P2 ;  /* 0x00000015120b7211 */ /* 0x008fe400010f0eff */
[----:B------:R-:W-:-:S03]  /*1f7c0*/  IADD3 R18, P2, R19, R22, RZ ;  /* 0x0000001613127210 */ /* 0x000fc60007f5e0ff */
[----:B------:R0:W-:Y:S04]  /*1f7d0*/  STL [R1+0x15e4], R11 ;  /* 0x0015e40b01007387 */ /* 0x0001e80000100800 */
[----:B------:R-:W-:Y:S01]  /*1f7e0*/  STL [R1+0x19d0], R18 ;  /* 0x0019d01201007387 */ /* 0x000fe20000100800 */
[----:B--2---:R-:W-:Y:S01]  /*1f7f0*/  IMAD R16, R16, 0x79, RZ ;  /* 0x0000007910107824 */ /* 0x004fe200078e02ff */
[----:B0-----:R-:W-:Y:S02]  /*1f800*/  IADD3 R11, P0, R17, R22, RZ ;  /* 0x00000016110b7210 */ /* 0x001fe40007f1e0ff */
[----:B------:R-:W0:Y:S01]  /*1f810*/  LDC R17, c[0x0][0x238] ;  /* 0x00008e00ff117b82 */ /* 0x000e220000000800 */
[----:B------:R2:W-:Y:S02]  /*1f820*/  STL [R1+0x19bc], R15 ;  /* 0x0019bc0f01007387 */ /* 0x0005e40000100800 */
[----:B--2---:R-:W-:-:S05]  /*1f830*/  LEA.HI.X.SX32 R15, R16, R21, 0x1, P2 ;  /* 0x00000015100f7211 */ /* 0x004fca00010f0eff */
[----:B------:R-:W2:Y:S01]  /*1f840*/  LDC R16, c[0x0][0x238] ;  /* 0x00008e00ff107b82 */ /* 0x000ea20000000800 */
[----:B------:R3:W-:Y:S02]  /*1f850*/  STL [R1+0x16a8], R11 ;  /* 0x0016a80b01007387 */ /* 0x0007e40000100800 */
[----:B---3--:R-:W-:Y:S01]  /*1f860*/  LEA.HI.X.SX32 R11, R19, R21, 0x1, P1 ;  /* 0x00000015130b7211 */ /* 0x008fe200008f0eff */
[----:B0-----:R-:W-:Y:S01]  /*1f870*/  IMAD R17, R17, 0x1b4, RZ ;  /* 0x000001b411117824 */ /* 0x001fe200078e02ff */
        /* <DEDUP_REMOVED lines=317> */
[----:B------:R0:W-:Y:S01]  /*20c50*/  STL [R1+0x1b6c], R15 ;  /* 0x001b6c0f01007387 */ /* 0x0001e20000100800 */
[----:B------:R-:W2:Y:S01]  /*20c60*/  LDC R17, c[0x0][0x238] ;  /* 0x00008e00ff117b82 */ /* 0x000ea20000000800 */
[----:B------:R-:W-:-:S02]  /*20c70*/  LEA.HI.X.SX32 R16, R16, R21, 0x1, P6 ;  /* 0x0000001510107211 */ /* 0x000fc400030f0eff */
[----:B------:R3:W-:Y:S01]  /*20c80*/  STL [R1+0x1988], R11 ;  /* 0x0019880b01007387 */ /* 0x0007e20000100800 */
[----:B0-----:R-:W-:Y:S02]  /*20c90*/  LEA.HI.X.SX32 R15, R69, R21, 0x1, P5 ;  /* 0x00000015450f7211 */ /* 0x001fe400028f0eff */
[----:B---3--:R-:W-:-:S03]  /*20ca0*/  IADD3 R11, P5, R70, R22, RZ ;  /* 0x00000016460b7210 */ /* 0x008fc60007fbe0ff */
[----:B------:R-:W-:Y:S04]  /*20cb0*/  STL [R1+0x1964], R15 ;  /* 0x0019640f01007387 */ /* 0x000fe80000100800 */
[----:B------:R-:W-:Y:S04]  /*20cc0*/  STL [R1+0x1b90], R11 ;  /* 0x001b900b01007387 */ /* 0x000fe80000100800 */
[----:B------:R0:W-:Y:S02]  /*20cd0*/  STL [R1+0x1b7c], R16 ;  /* 0x001b7c1001007387 */ /* 0x0001e40000100800 */
[----:B0-----:R-:W0:Y:S01]  /*20ce0*/  LDC R16, c[0x0][0x238] ;  /* 0x00008e00ff107b82 */ /* 0x001e220000000800 */
[----:B--2---:R-:W-:Y:S01]  /*20cf0*/  LEA R15, P6, R17, R22, 0x7 ;  /* 0x00000016110f7211 */ /* 0x004fe200078c38ff */
[----:B-1----:R-:W-:Y:S01]  /*20d00*/  IMAD R160, R160, 0x1b8, RZ ;  /* 0x000001b8a0a07824 */ /* 0x002fe200078e02ff */
[----:B------:R-:W-:-:S05]  /*20d10*/  LEA.HI.X.SX32 R11, R70, R21, 0x1, P4 ;  /* 0x00000015460b7211 */ /* 0x000fca00020f0eff */
[----:B------:R-:W1:Y:S01]  /*20d20*/  LDC R17, c[0x0][0x238] ;  /* 0x00008e00ff117b82 */ /* 0x000e620000000800 */
[----:B------:R2:W-:Y:S04]  /*20d30*/  STL [R1+0x1b98], R15 ;  /* 0x001b980f01007387 */ /* 0x0005e80000100800 */
[----:B------:R3:W-:Y:S01]  /*20d40*/  STL [R1+0x1984], R11 ;  /* 0x0019840b01007387 */ /* 0x0007e20000100800 */
[----:B--2---:R-:W-:Y:S02]  /*20d50*/  IADD3 R15, P4, R160, R22, RZ ;  /* 0x00000016a00f7210 */ /* 0x004fe40007f9e0ff */
[----:B------:R-:W2:Y:S01]  /*20d60*/  LDC R160, c[0x0][0x238] ;  /* 0x00008e00ffa07b82 */ /* 0x000ea20000000800 */
[----:B0-----:R-:W-:Y:S02]  /*20d70*/  IMAD R16, R16, 0x41, RZ ;  /* 0x0000004110107824 */ /* 0x001fe400078e02ff */
[----:B------:R-:W-:Y:S03]  /*20d80*/  STL [R1+0x16b8], R15 ;  /* 0x0016b80f01007387 */ /* 0x000fe60000100800 */
[----:B---3--:R-:W-:-:S02]  /*20d90*/  LEA.HI.X.SX32 R11, R16, R21, 0x1, P5 ;  /* 0x00000015100b7211 */ /* 0x008fc400028f0eff */
[----:B------:R-:W-:-:S03]  /*20da0*/  IADD3 R16, P5, R71, R22, RZ ;  /* 0x0000001647107210 */ /* 0x000fc60007fbe0ff */
[----:B------:R-:W-:Y:S04]  /*20db0*/  STL [R1+0x1b8c], R11 ;  /* 0x001b8c0b01007387 */ /* 0x000fe80000100800 */
[----:B------:R0:W-:Y:S02]  /*20dc0*/  STL [R1+0x19a8], R16 ;  /* 0x0019a81001007387 */ /* 0x0001e40000100800 */
[----:B0-----:R-:W0:Y:S01]  /*20dd0*/  LDC R16, c[0x0][0x238] ;  /* 0x00008e00ff107b82 */ /* 0x001e220000000800 */
[----:B-1----:R-:W-:-:S05]  /*20de0*/  IMAD.SHL.U32 R17, R17, 0x40, RZ ;  /* 0x0000004011117824 */ /* 0x002fca00078e00ff */
[-C--:B------:R-:W-:Y:S02]  /*20df0*/  LEA.HI.X.SX32 R15, R17, R21.reuse, 0x1, P6 ;  /* 0x00000015110f7211 */ /* 0x080fe400030f0eff */
[----:B------:R-:W-:Y:S01]  /*20e00*/  IADD3 R11, P6, R72, R22, RZ ;  /* 0x00000016480b7210 */ /* 0x000fe20007fde0ff */
[----:B------:R-:W1:Y:S02]  /*20e10*/  LDC R17, c[0x0][0x238] ;  /* 0x00008e00ff117b82 */ /* 0x000e640000000800 */
[----:B------:R-:W-:Y:S04]  /*20e20*/  STL [R1+0x1b94], R15 ;  /* 0x001b940f01007387 */ /* 0x000fe80000100800 */
[----:B------:R3:W-:Y:S01]  /*20e30*/  STL [R1+0x1ba0], R11 ;  /* 0x001ba00b01007387 */ /* 0x0007e20000100800 */
[----:B0-----:R-:W-:Y:S01]  /*20e40*/  IMAD R16, R16, 0x1a8, RZ ;  /* 0x000001a810107824 */ /* 0x001fe200078e02ff */
[----:B---3--:R-:W-:-:S04]  /*20e50*/  LEA.HI.X.SX32 R11, R71, R21, 0x1, P3 ;  /* 0x00000015470b7211 */ /* 0x008fc800018f0eff */
[-C--:B------:R-:W-:Y:S01]  /*20e60*/  IADD3 R15, P3, R16, R22.reuse, RZ ;  /* 0x00000016100f7210 */ /* 0x080fe20007f7e0ff */
[----:B------:R0:W-:Y:S04]  /*20e70*/  STL [R1+0x15b4], R11 ;  /* 0x0015b40b01007387 */ /* 0x0001e80000100800 */
[----:B------:R-:W-:Y:S01]  /*20e80*/  STL [R1+0x16f8], R15 ;  /* 0x0016f80f01007387 */ /* 0x000fe20000100800 */
[----:B0-----:R-:W-:Y:S02]  /*20e90*/  LEA.HI.X.SX32 R11, R72, R21, 0x1, P5 ;  /* 0x00000015480b7211 */ /* 0x001fe400028f0eff */
[----:B------:R-:W-:-:S03]  /*20ea0*/  IADD3 R16, P5, R73, R22, RZ ;  /* 0x0000001649107210 */ /* 0x000fc60007fbe0ff */
[----:B------:R-:W-:Y:S04]  /*20eb0*/  STL [R1+0x19a4], R11 ;  /* 0x0019a40b01007387 */ /* 0x000fe80000100800 */
[----:B------:R0:W-:Y:S02]  /*20ec0*/  STL [R1+0x19c8], R16 ;  /* 0x0019c81001007387 */ /* 0x0001e40000100800 */
[----:B0-----:R-:W0:Y:S01]  /*20ed0*/  LDC R16, c[0x0][0x238] ;  /* 0x00008e00ff107b82 */ /* 0x001e220000000800 */
[----:B-1----:R-:W-:-:S05]  /*20ee0*/  IMAD R17, R17, 0x3f, RZ ;  /* 0x0000003f11117824 */ /* 0x002fca00078e02ff */
        /* <DEDUP_REMOVED lines=102> */
[----:B---3--:R-:W-:-:S05]  /*21550*/  LEA.HI.X.SX32 R11, R85, R21, 0x1, P2 ;  /* 0x00000015550b7211 */ /* 0x008fca00010f0eff */
[----:B------:R0:W-:Y:S02]  /*21560*/  STL [R1+0x1774], R11 ;  /* 0x0017740b01007387 */ /* 0x0001e40000100800 */
[----:B0-----:R-:W-:Y:S02]  /*21570*/  IADD3 R11, P2, R16, R22, RZ ;  /* 0x00000016100b7210 */ /* 0x001fe40007f5e0ff */
[----:B------:R-:W-:-:S03]  /*21580*/  LEA.HI.X.SX32 R16, R86, R21, 0x1, P5 ;  /* 0x0000001556107211 */ /* 0x000fc600028f0eff */
[----:B------:R-:W-:Y:S04]  /*21590*/  STL [R1+0x18b8], R11 ;  /* 0x0018b80b01007387 */ /* 0x000fe80000100800 */
[----:B------:R0:W-:Y:S02]  /*215a0*/  STL [R1+0x1a84], R16 ;  /* 0x001a841001007387 */ /* 0x0001e40000100800 */
[----:B0-----:R-:W0:Y:S01]  /*215b0*/  LDC R16, c[0x0][0x238] ;  /* 0x00008e00ff107b82 */ /* 0x001e220000000800 */
[----:B-1----:R-:W-:Y:S01]  /*215c0*/  IMAD R17, R17, 0x31, RZ ;  /* 0x0000003111117824 */ /* 0x002fe200078e02ff */
[----:B------:R-:W-:-:S04]  /*215d0*/  IADD3 R15, P5, R87, R22, RZ ;  /* 0x00000016570f7210 */ /* 0x000fc80007fbe0ff */
[-C--:B------:R-:W-:Y:S01]  /*215e0*/  LEA.HI.X.SX32 R11, R17, R21.reuse, 0x1, P6 ;  /* 0x00000015110b7211 */ /* 0x080fe200030f0eff */
[----:B------:R-:W-:Y:S01]  /*215f0*/  STL [R1+0x1aa8], R15 ;  /* 0x001aa80f01007387 */ /* 0x000fe20000100800 */
[----:B------:R-:W1:Y:S03]  /*21600*/  LDC R17, c[0x0][0x238] ;  /* 0x00008e00ff117b82 */ /* 0x000e660000000800 */
[----:B------:R3:W-:Y:S02]  /*21610*/  STL [R1+0x1c0c], R11 ;  /* 0x001c0c0b01007387 */ /* 0x0007e40000100800 */
[----:B---3--:R-:W-:Y:S01]  /*21620*/  IADD3 R11, P6, R88, R22, RZ ;  /* 0x00000016580b7210 */ /* 0x008fe20007fde0ff */
[----:B0-----:R-:W-:Y:S01]  /*21630*/  IMAD R16, R16, 0x128, RZ ;  /* 0x0000012810107824 */ /* 0x001fe200078e02ff */
[----:B------:R-:W-:-:S03]  /*21640*/  LEA.HI.X.SX32 R15, R87, R21, 0x1, P1 ;  /* 0x00000015570f7211 */ /* 0x000fc600008f0eff */
[----:B------:R0:W-:Y:S04]  /*21650*/  STL [R1+0x1c20], R11 ;  /* 0x001c200b01007387 */ /* 0x0001e80000100800 */
[----:B------:R-:W-:Y:S01]  /*21660*/  STL [R1+0x17b4], R15 ;  /* 0x0017b40f01007387 */ /* 0x000fe20000100800 */
        /* <DEDUP_REMOVED lines=23> */
[-C--:B------:R-:W-:Y:S02]  /*217e0*/  LEA.HI.X.SX32 R11, R17, R21.reuse, 0x1, P6 ;  /* 0x00000015110b7211 */ /* 0x080fe400030f0eff */
[----:B------:R-:W1:Y:S01]  /*217f0*/  LDC R17, c[0x0][0x238] ;  /* 0x00008e00ff117b82 */ /* 0x000e620000000800 */
[----:B------:R-:W-:Y:S04]  /*21800*/  STL [R1+0x1ae8], R15 ;  /* 0x001ae80f01007387 */ /* 0x000fe80000100800 */
        /* <DEDUP_REMOVED lines=9> */
[----:B------:R0:W-:Y:S01]  /*218a0*/  STL [R1+0x1ae4], R16 ;  /* 0x001ae41001007387 */ /* 0x0001e20000100800 */
[----:B-1----:R-:W-:Y:S01]  /*218b0*/  IMAD R17, R17, 0x2b, RZ ;  /* 0x0000002b11117824 */ /* 0x002fe200078e02ff */
[----:B0-----:R-:W0:Y:S04]  /*218c0*/  LDC R16, c[0x0][0x238] ;  /* 0x00008e00ff107b82 */ /* 0x001e280000000800 */
[----:B------:R-:W-:-:S02]  /*218d0*/  LEA.HI.X.SX32 R11, R17, R21, 0x1, P6 ;  /* 0x00000015110b7211 */ /* 0x000fc400030f0eff */
[CC--:B------:R-:W-:Y:S02]  /*218e0*/  IADD3 R15, P5, R93.reuse, R22.reuse, RZ ;  /* 0x000000165d0f7210 */ /* 0x0c0fe40007fbe0ff */
[----:B------:R-:W1:Y:S03]  /*218f0*/  LDC R17, c[0x0][0x238] ;  /* 0x00008e00ff117b82 */ /* 0x000e660000000800 */
        /* <DEDUP_REMOVED lines=8> */
[-C--:B------:R-:W-:Y:S01]  /*21980*/  LEA.HI.X.SX32 R16, R94, R21.reuse, 0x1, P5 ;  /* 0x000000155e107211 */ /* 0x080fe200028f0eff */
[----:B-1----:R-:W-:Y:S02]  /*21990*/  IMAD R17, R17, 0x29, RZ ;  /* 0x0000002911117824 */ /* 0x002fe400078e02ff */
[----:B------:R-:W-:Y:S04]  /*219a0*/  STL [R1+0x16d8], R11 ;  /* 0x0016d80b01007387 */ /* 0x000fe80000100800 */
[----:B------:R0:W-:Y:S02]  /*219b0*/  STL [R1+0x1b04], R16 ;  /* 0x001b041001007387 */ /* 0x0001e40000100800 */
[----:B0-----:R-:W0:Y:S01]  /*219c0*/  LDC R16, c[0x0][0x238] ;  /* 0x00008e00ff107b82 */ /* 0x001e220000000800 */
[----:B------:R-:W-:-:S07]  /*219d0*/  LEA.HI.X.SX32 R11, R17, R21, 0x1, P6 ;  /* 0x00000015110b7211 */ /* 0x000fce00030f0eff */
[----:B------:R-:W1:Y:S01]  /*219e0*/  LDC R17, c[0x0][0x238] ;  /* 0x00008e00ff117b82 */ /* 0x000e620000000800 */
[----:B------:R-:W-:-:S05]  /*219f0*/  IADD3 R15, P5, R95, R22, RZ ;  /* 0x000000165f0f7210 */ /* 0x000fca0007fbe0ff */
[----:B------:R3:W-:Y:S04]  /*21a00*/  STL [R1+0x1b28], R15 ;  /* 0x001b280f01007387 */ /* 0x0007e80000100800 */
[----:B------:R4:W-:Y:S01]  /*21a10*/  STL [R1+0x1c4c], R11 ;  /* 0x001c4c0b01007387 */ /* 0x0009e20000100800 */
[----:B0-----:R-:W-:Y:S01]  /*21a20*/  IMAD R16, R16, 0x190, RZ ;  /* 0x0000019010107824 */ /* 0x001fe200078e02ff */
[----:B---3--:R-:W-:-:S04]  /*21a30*/  LEA.HI.X.SX32 R15, R95, R21, 0x1, P2 ;  /* 0x000000155f0f7211 */ /* 0x008fc800010f0eff */
[-C--:B----4-:R-:W-:Y:S01]  /*21a40*/  IADD3 R11, P2, R16, R22.reuse, RZ ;  /* 0x00000016100b7210 */ /* 0x090fe20007f5e0ff */
[----:B-1----:R-:W-:Y:S02]  /*21a50*/  IMAD R16, R17, 0x27, RZ ;  /* 0x0000002711107824 */ /* 0x002fe400078e02ff */
[----:B------:R-:W0:Y:S01]  /*21a60*/  LDC R17, c[0x0][0x238] ;  /* 0x00008e00ff117b82 */ /* 0x000e220000000800 */
[----:B------:R-:W-:-:S05]  /*21a70*/  IADD3 R18, P6, R96, R22, RZ ;  /* 0x0000001660127210 */ /* 0x000fca0007fde0ff */
[----:B------:R-:W-:Y:S04]  /*21a80*/  STL [R1+0x1c60], R18 ;  /* 0x001c601201007387 */ /* 0x000fe80000100800 */
[----:B------:R-:W-:Y:S04]  /*21a90*/  STL [R1+0x18b4], R15 ;  /* 0x0018b40f01007387 */ /* 0x000fe80000100800 */
[----:B------:R1:W-:Y:S02]  /*21aa0*/  STL [R1+0x1758], R11 ;  /* 0x0017580b01007387 */ /* 0x0003e40000100800 */
[----:B-1----:R-:W-:Y:S01]  /*21ab0*/  LEA.HI.X.SX32 R11, R16, R21, 0x1, P6 ;  /* 0x00000015100b7211 */ /* 0x002fe200030f0eff */
[----:B0-----:R-:W-:-:S02]  /*21ac0*/  IMAD R16, R17, 0x118, RZ ;  /* 0x0000011811107824 */ /* 0x001fc400078e02ff */
[----:B------:R-:W0:Y:S01]  /*21ad0*/  LDC R17, c[0x0][0x238] ;  /* 0x00008e00ff117b82 */ /* 0x000e220000000800 */
[----:B------:R-:W-:Y:S02]  /*21ae0*/  LEA.HI.X.SX32 R18, R96, R21, 0x1, P5 ;  /* 0x0000001560127211 */ /* 0x000fe400028f0eff */
[----:B------:R-:W-:-:S03]  /*21af0*/  IADD3 R15, P5, R97, R22, RZ ;  /* 0x00000016610f7210 */ /* 0x000fc60007fbe0ff */
[----:B------:R-:W-:Y:S04]  /*21b00*/  STL [R1+0x1b24], R18 ;  /* 0x001b241201007387 */ /* 0x000fe80000100800 */
[----:B------:R1:W-:Y:S04]  /*21b10*/  STL [R1+0x1b48], R15 ;  /* 0x001b480f01007387 */ /* 0x0003e80000100800 */
[----:B------:R3:W-:Y:S01]  /*21b20*/  STL [R1+0x1c5c], R11 ;  /* 0x001c5c0b01007387 */ /* 0x0007e20000100800 */
[----:B-1----:R-:W-:Y:S02]  /*21b30*/  LEA.HI.X.SX32 R15, R97, R21, 0x1, P1 ;  /* 0x00000015610f7211 */ /* 0x002fe400008f0eff */
[----:B---3--:R-:W-:Y:S01]  /*21b40*/  IADD3 R11, P1, R16, R22, RZ ;  /* 0x00000016100b7210 */ /* 0x008fe20007f3e0ff */
[----:B0-----:R-:W-:-:S02]  /*21b50*/  IMAD R16, R17, 0x25, RZ ;  /* 0x0000002511107824 */ /* 0x001fc400078e02ff */
        /* <DEDUP_REMOVED lines=10> */
[----:B------:R1:W-:Y:S04]  /*21c00*/  STL [R1+0x1b44], R18 ;  /* 0x001b441201007387 */ /* 0x0003e80000100800 */
[----:B------:R-:W-:Y:S04]  /*21c10*/  STL [R1+0x1b68], R15 ;  /* 0x001b680f01007387 */ /* 0x000fe80000100800 */
[----:B------:R3:W-:Y:S01]  /*21c20*/  STL [R1+0x1c6c], R11 ;  /* 0x001c6c0b01007387 */ /* 0x0007e20000100800 */
[----:B-1----:R-:W-:Y:S02]  /*21c30*/  IADD3 R18, P6, R100, R22, RZ ;  /* 0x0000001664127210 */ /* 0x002fe40007fde0ff */
[----:B---3--:R-:W-:-:S02]  /*21c40*/  LEA.HI.X.SX32 R11, R99, R21, 0x1, P1 ;  /* 0x00000015630b7211 */ /* 0x008fc400008f0eff */
[----:B------:R-:W-:Y:S01]  /*21c50*/  IADD3 R15, P1, R16, R22, RZ ;  /* 0x00000016100f7210 */ /* 0x000fe20007f3e0ff */
[----:B0-----:R-:W-:Y:S02]  /*21c60*/  IMAD R16, R17, 0x23, RZ ;  /* 0x0000002311107824 */ /* 0x001fe400078e02ff */
[----:B------:R-:W0:Y:S01]  /*21c70*/  LDC R17, c[0x0][0x238] ;  /* 0x00008e00ff117b82 */ /* 0x000e220000000800 */
[----:B------:R-:W-:Y:S04]  /*21c80*/  STL [R1+0x1c80], R18 ;  /* 0x001c801201007387 */ /* 0x000fe80000100800 */
[----:B------:R1:W-:Y:S04]  /*21c90*/  STL [R1+0x1934], R11 ;  /* 0x0019340b01007387 */ /* 0x0003e80000100800 */
[----:B------:R3:W-:Y:S01]  /*21ca0*/  STL [R1+0x1978], R15 ;  /* 0x0019780f01007387 */ /* 0x0007e20000100800 */
[----:B-1----:R-:W-:-:S02]  /*21cb0*/  LEA.HI.X.SX32 R11, R100, R21, 0x1, P5 ;  /* 0x00000015640b7211 */ /* 0x002fc400028f0eff */
[----:B---3--:R-:W-:-:S03]  /*21cc0*/  IADD3 R15, P5, R101, R22, RZ ;  /* 0x00000016650f7210 */ /* 0x008fc60007fbe0ff */
[----:B------:R1:W-:Y:S04]  /*21cd0*/  STL [R1+0x1b64], R11 ;  /* 0x001b640b01007387 */ /* 0x0003e80000100800 */
[----:B------:R3:W-:Y:S01]  /*21ce0*/  STL [R1+0x1b88], R15 ;  /* 0x001b880f01007387 */ /* 0x0007e20000100800 */
[----:B-1----:R-:W-:Y:S02]  /*21cf0*/  LEA.HI.X.SX32 R11, R16, R21, 0x1, P6 ;  /* 0x00000015100b7211 */ /* 0x002fe400030f0eff */
[----:B------:R-:W-:-:S03]  /*21d00*/  IADD3 R16, P6, R102, R22, RZ ;  /* 0x0000001666107210 */ /* 0x000fc60007fde0ff */
[----:B------:R0:W-:Y:S01]  /*21d10*/  STL [R1+0x1c7c], R11 ;  /* 0x001c7c0b01007387 */ /* 0x0001e20000100800 */
[----:B---3--:R-:W-:-:S03]  /*21d20*/  LEA.HI.X.SX32 R15, R101, R21, 0x1, P1 ;  /* 0x00000015650f7211 */ /* 0x008fc600008f0eff */
[----:B------:R1:W-:Y:S01]  /*21d30*/  STL [R1+0x1c90], R16 ;  /* 0x001c901001007387 */ /* 0x0003e20000100800 */
[----:B0-----:R-:W-:Y:S02]  /*21d40*/  LEA R11, P1, R17, R22, 0x6 ;  /* 0x00000016110b7211 */ /* 0x001fe400078230ff */
[----:B------:R-:W0:Y:S08]  /*21d50*/  LDC R17, c[0x0][0x238] ;  /* 0x00008e00ff117b82 */ /* 0x000e300000000800 */
[----:B-1----:R-:W1:Y:S01]  /*21d60*/  LDC R16, c[0x0][0x238] ;  /* 0x00008e00ff107b82 */ /* 0x002e620000000800 */
[----:B------:R-:W-:Y:S01]  /*21d70*/  STL [R1+0x1974], R15 ;  /* 0x0019740f01007387 */ /* 0x000fe20000100800 */
[----:B--2---:R-:W-:-:S03]  /*21d80*/  IMAD R160, R160, 0x170, RZ ;  /* 0x00000170a0a07824 */ /* 0x004fc600078e02ff */
[----:B------:R2:W-:Y:S02]  /*21d90*/  STL [R1+0x1c98], R11 ;  /* 0x001c980b01007387 */ /* 0x0005e40000100800 */
[-C--:B--2---:R-:W-:Y:S01]  /*21da0*/  LEA.HI.X.SX32 R11, R102, R21.reuse, 0x1, P5 ;  /* 0x00000015660b7211 */ /* 0x084fe200028f0eff */
[----:B0-----:R-:W-:Y:S01]  /*21db0*/  IMAD.SHL.U32 R17, R17, 0x20, RZ ;  /* 0x0000002011117824 */ /* 0x001fe200078e00ff */
[----:B------:R-:W-:Y:S02]  /*21dc0*/  IADD3 R18, P5, R160, R22, RZ ;  /* 0x00000016a0127210 */ /* 0x000fe40007fbe0ff */
[----:B------:R-:W0:Y:S01]  /*21dd0*/  LDC R160, c[0x0][0x238] ;  /* 0x00008e00ffa07b82 */ /* 0x000e220000000800 */
[----:B-1----:R-:W-:Y:S01]  /*21de0*/  IMAD R16, R16, 0x21, RZ ;  /* 0x0000002110107824 */ /* 0x002fe200078e02ff */
[----:B------:R1:W-:Y:S04]  /*21df0*/  STL [R1+0x1b84], R11 ;  /* 0x001b840b01007387 */ /* 0x0003e80000100800 */
[----:B------:R-:W-:-:S02]  /*21e00*/  LEA.HI.X.SX32 R15, R16, R21, 0x1, P6 ;  /* 0x00000015100f7211 */ /* 0x000fc400030f0eff */
[----:B------:R-:W-:Y:S01]  /*21e10*/  LEA.HI.X.SX32 R16, R17, R21, 0x1, P1 ;  /* 0x0000001511107211 */ /* 0x000fe200008f0eff */
[----:B------:R-:W-:Y:S01]  /*21e20*/  STL [R1+0x17d8], R18 ;  /* 0x0017d81201007387 */ /* 0x000fe20000100800 */
[----:B------:R-:W2:Y:S01]  /*21e30*/  LDC R17, c[0x0][0x238] ;  /* 0x00008e00ff117b82 */ /* 0x000ea20000000800 */
[-C--:B-1----:R-:W-:Y:S02]  /*21e40*/  IADD3 R11, P6, R103, R22.reuse, RZ ;  /* 0x00000016670b7210 */ /* 0x082fe40007fde0ff */
[----:B------:R-:W-:Y:S04]  /*21e50*/  STL [R1+0x1c8c], R15 ;  /* 0x001c8c0f01007387 */ /* 0x000fe80000100800 */
[----:B------:R-:W-:Y:S04]  /*21e60*/  STL [R1+0x19b8], R11 ;  /* 0x0019b80b01007387 */ /* 0x000fe80000100800 */
[----:B------:R1:W-:Y:S02]  /*21e70*/  STL [R1+0x1c94], R16 ;  /* 0x001c941001007387 */ /* 0x0003e40000100800 */
[----:B-1----:R-:W1:Y:S01]  /*21e80*/  LDC R16, c[0x0][0x238] ;  /* 0x00008e00ff107b82 */ /* 0x002e620000000800 */
[----:B------:R-:W-:-:S02]  /*21e90*/  IADD3 R15, P1, R104, R22, RZ ;  /* 0x00000016680f7210 */ /* 0x000fc40007f3e0ff */
[----:B------:R-:W-:-:S03]  /*21ea0*/  LEA.HI.X.SX32 R11, R103, R21, 0x1, P4 ;  /* 0x00000015670b7211 */ /* 0x000fc600020f0eff */
[----:B------:R3:W-:Y:S01]  /*21eb0*/  STL [R1+0x1ba8], R15 ;  /* 0x001ba80f01007387 */ /* 0x0007e20000100800 */
[----:B--2---:R-:W-:-:S03]  /*21ec0*/  IMAD R17, R17, 0x1f, RZ ;  /* 0x0000001f11117824 */ /* 0x004fc600078e02ff */
[----:B------:R2:W-:Y:S01]  /*21ed0*/  STL [R1+0x15d4], R11 ;  /* 0x0015d40b01007387 */ /* 0x0005e20000100800 */
[CC--:B---3--:R-:W-:Y:S02]  /*21ee0*/  IADD3 R15, P4, R105.reuse, R22.reuse, RZ ;  /* 0x00000016690f7210 */ /* 0x0c8fe40007f9e0ff */
[-C--:B--2---:R-:W-:Y:S01]  /*21ef0*/  LEA.HI.X.SX32 R11, R104, R21.reuse, 0x1, P6 ;  /* 0x00000015680b7211 */ /* 0x084fe200030f0eff */
[----:B-1----:R-:W-:Y:S02]  /*21f00*/  IMAD R16, R16, 0x150, RZ ;  /* 0x0000015010107824 */ /* 0x002fe400078e02ff */
[----:B------:R1:W-:Y:S03]  /*21f10*/  STL [R1+0x1ca0], R15 ;  /* 0x001ca00f01007387 */ /* 0x0003e60000100800 */
[----:B------:R-:W-:Y:S01]  /*21f20*/  IADD3 R16, P6, R16, R22, RZ ;  /* 0x0000001610107210 */ /* 0x000fe20007fde0ff */
[----:B------:R2:W-:Y:S04]  /*21f30*/  STL [R1+0x19b4], R11 ;  /* 0x0019b40b01007387 */ /* 0x0005e80000100800 */
[----:B------:R3:W-:Y:S01]  /*21f40*/  STL [R1+0x1858], R16 ;  /* 0x0018581001007387 */ /* 0x0007e20000100800 */
[----:B-1----:R-:W-:-:S02]  /*21f50*/  LEA.HI.X.SX32 R15, R105, R21, 0x1, P1 ;  /* 0x00000015690f7211 */ /* 0x002fc400008f0eff */
[----:B--2---:R-:W-:-:S03]  /*21f60*/  IADD3 R11, P1, R106, R22, RZ ;  /* 0x000000166a0b7210 */ /* 0x004fc60007f3e0ff */
[----:B------:R-:W-:Y:S01]  /*21f70*/  STL [R1+0x1ba4], R15 ;  /* 0x001ba40f01007387 */ /* 0x000fe20000100800 */
[----:B---3--:R-:W-:-:S03]  /*21f80*/  LEA.HI.X.SX32 R16, R17, R21, 0x1, P4 ;  /* 0x0000001511107211 */ /* 0x008fc600020f0eff */
[----:B------:R-:W-:Y:S01]  /*21f90*/  STL [R1+0x19f8], R11 ;  /* 0x0019f80b01007387 */ /* 0x000fe20000100800 */
[----:B------:R-:W1:Y:S03]  /*21fa0*/  LDC R17, c[0x0][0x238] ;  /* 0x00008e00ff117b82 */ /* 0x000e660000000800 */
[----:B------:R2:W-:Y:S05]  /*21fb0*/  STL [R1+0x1c9c], R16 ;  /* 0x001c9c1001007387 */ /* 0x0005ea0000100800 */
[----:B--2---:R-:W2:Y:S01]  /*21fc0*/  LDC R16, c[0x0][0x238] ;  /* 0x00008e00ff107b82 */ /* 0x004ea20000000800 */
[----:B------:R-:W-:-:S02]  /*21fd0*/  IADD3 R15, P4, R107, R22, RZ ;  /* 0x000000166b0f7210 */ /* 0x000fc40007f9e0ff */
[----:B------:R-:W-:-:S03]  /*21fe0*/  LEA.HI.X.SX32 R11, R106, R21, 0x1, P3 ;  /* 0x000000156a0b7211 */ /* 0x000fc600018f0eff */
[----:B------:R3:W-:Y:S04]  /*21ff0*/  STL [R1+0x1bc8], R15 ;  /* 0x001bc80f01007387 */ /* 0x0007e80000100800 */
[----:B------:R4:W-:Y:S01]  /*22000*/  STL [R1+0x1654], R11 ;  /* 0x0016540b01007387 */ /* 0x0009e20000100800 */
[----:B-1----:R-:W-:Y:S01]  /*22010*/  IMAD R17, R17, 0x1d, RZ ;  /* 0x0000001d11117824 */ /* 0x002fe200078e02ff */
[-C--:B---3--:R-:W-:Y:S02]  /*22020*/  IADD3 R15, P3, R108, R22.reuse, RZ ;  /* 0x000000166c0f7210 */ /* 0x088fe40007f7e0ff */
[-C--:B----4-:R-:W-:Y:S01]  /*22030*/  LEA.HI.X.SX32 R11, R107, R21.reuse, 0x1, P1 ;  /* 0x000000156b0b7211 */ /* 0x090fe200008f0eff */
[----:B--2---:R-:W-:Y:S02]  /*22040*/  IMAD R16, R16, 0x130, RZ ;  /* 0x0000013010107824 */ /* 0x004fe400078e02ff */
        /* <DEDUP_REMOVED lines=17> */
[CC--:B---3--:R-:W-:Y:S02]  /*22160*/  IADD3 R15, P0, R111.reuse, R22.reuse, RZ ;  /* 0x000000166f0f7210 */ /* 0x0c8fe40007f1e0ff */
        /* <DEDUP_REMOVED lines=56> */
[----:B------:R-:W-:Y:S04]  /*224f0*/  STL [R1+0x1c48], R15 ;  /* 0x001c480f01007387 */ /* 0x000fe80000100800 */
[----:B------:R3:W-:Y:S02]  /*22500*/  STL [R1+0x1854], R11 ;  /* 0x0018540b01007387 */ /* 0x0007e40000100800 */
[----:B---3--:R-:W-:Y:S01]  /*22510*/  IADD3 R11, P6, R120, R22, RZ ;  /* 0x00000016780b7210 */ /* 0x008fe20007fde0ff */
[----:B--2---:R-:W-:Y:S01]  /*22520*/  IMAD R16, R16, 0x1c0, RZ ;  /* 0x000001c010107824 */ /* 0x004fe200078e02ff */
[----:B------:R-:W-:-:S03]  /*22530*/  LEA.HI.X.SX32 R15, R119, R21, 0x1, P2 ;  /* 0x00000015770f7211 */ /* 0x000fc600010f0eff */
[----:B------:R2:W-:Y:S01]  /*22540*/  STL [R1+0x1cf0], R11 ;  /* 0x001cf00b01007387 */ /* 0x0005e20000100800 */
[----:B-1----:R-:W-:-:S03]  /*22550*/  IMAD R17, R17, 0x15, RZ ;  /* 0x0000001511117824 */ /* 0x002fc600078e02ff */
[----:B------:R-:W-:Y:S01]  /*22560*/  STL [R1+0x1af4], R15 ;  /* 0x001af40f01007387 */ /* 0x000fe20000100800 */
[----:B--2---:R-:W-:Y:S02]  /*22570*/  IADD3 R11, P2, R16, R22, RZ ;  /* 0x00000016100b7210 */ /* 0x004fe40007f5e0ff */
[----:B------:R-:W-:-:S03]  /*22580*/  LEA.HI.X.SX32 R16, R120, R21, 0x1, P5 ;  /* 0x0000001578107211 */ /* 0x000fc600028f0eff */
[----:B------:R-:W-:Y:S04]  /*22590*/  STL [R1+0x1698], R11 ;  /* 0x0016980b01007387 */ /* 0x000fe80000100800 */
[----:B------:R1:W-:Y:S02]  /*225a0*/  STL [R1+0x1c44], R16 ;  /* 0x001c441001007387 */ /* 0x0003e40000100800 */
[----:B-1----:R-:W1:Y:S01]  /*225b0*/  LDC R16, c[0x0][0x238] ;  /* 0x00008e00ff107b82 */ /* 0x002e620000000800 */
[----:B------:R-:W-:Y:S02]  /*225c0*/  LEA.HI.X.SX32 R11, R17, R21, 0x1, P6 ;  /* 0x00000015110b7211 */ /* 0x000fe400030f0eff */
[----:B------:R-:W-:-:S05]  /*225d0*/  IADD3 R15, P5, R121, R22, RZ ;  /* 0x00000016790f7210 */ /* 0x000fca0007fbe0ff */
[----:B------:R-:W2:Y:S01]  /*225e0*/  LDC R17, c[0x0][0x238] ;  /* 0x00008e00ff117b82 */ /* 0x000ea20000000800 */
[----:B------:R3:W-:Y:S04]  /*225f0*/  STL [R1+0x1b38], R15 ;  /* 0x001b380f01007387 */ /* 0x0007e80000100800 */
[----:B------:R4:W-:Y:S01]  /*22600*/  STL [R1+0x1cec], R11 ;  /* 0x001cec0b01007387 */ /* 0x0009e20000100800 */
[----:B---3--:R-:W-:Y:S02]  /*22610*/  IADD3 R15, P6, R122, R22, RZ ;  /* 0x000000167a0f7210 */ /* 0x008fe40007fde0ff */
[----:B----4-:R-:W-:-:S03]  /*22620*/  LEA.HI.X.SX32 R11, R121, R21, 0x1, P1 ;  /* 0x00000015790b7211 */ /* 0x010fc600008f0eff */
[----:B------:R-:W-:Y:S01]  /*22630*/  STL [R1+0x1c68], R15 ;  /* 0x001c680f01007387 */ /* 0x000fe20000100800 */
[----:B-1----:R-:W-:-:S03]  /*22640*/  IMAD R16, R16, 0x110, RZ ;  /* 0x0000011010107824 */ /* 0x002fc600078e02ff */
[----:B------:R1:W-:Y:S02]  /*22650*/  STL [R1+0x18d4], R11 ;  /* 0x0018d40b01007387 */ /* 0x0003e40000100800 */
[-C--:B-1----:R-:W-:Y:S02]  /*22660*/  IADD3 R11, P1, R123, R22.reuse, RZ ;  /* 0x000000167b0b7210 */ /* 0x082fe40007f3e0ff */
[----:B------:R-:W-:Y:S01]  /*22670*/  LEA.HI.X.SX32 R15, R122, R21, 0x1, P5 ;  /* 0x000000157a0f7211 */ /* 0x000fe200028f0eff */
[----:B--2---:R-:W-:Y:S02]  /*22680*/  IMAD R17, R17, 0x13, RZ ;  /* 0x0000001311117824 */ /* 0x004fe400078e02ff */
[----:B------:R1:W-:Y:S04]  /*22690*/  STL [R1+0x1d00], R11 ;  /* 0x001d000b01007387 */ /* 0x0003e80000100800 */
[----:B------:R2:W-:Y:S01]  /*226a0*/  STL [R1+0x1b34], R15 ;  /* 0x001b340f01007387 */ /* 0x0005e20000100800 */
[----:B-1----:R-:W-:-:S05]  /*226b0*/  IADD3 R11, P5, R16, R22, RZ ;  /* 0x00000016100b7210 */ /* 0x002fca0007fbe0ff */
[----:B------:R1:W-:Y:S01]  /*226c0*/  STL [R1+0x1958], R11 ;  /* 0x0019580b01007387 */ /* 0x0003e20000100800 */
[-C--:B--2---:R-:W-:Y:S02]  /*226d0*/  LEA.HI.X.SX32 R15, R123, R21.reuse, 0x1, P6 ;  /* 0x000000157b0f7211 */ /* 0x084fe400030f0eff */
[-C--:B------:R-:W-:Y:S02]  /*226e0*/  IADD3 R16, P6, R124, R22.reuse, RZ ;  /* 0x000000167c107210 */ /* 0x080fe40007fde0ff */
[----:B-1----:R-:W-:Y:S02]  /*226f0*/  LEA.HI.X.SX32 R11, R17, R21, 0x1, P1 ;  /* 0x00000015110b7211 */ /* 0x002fe400008f0eff */
[----:B------:R-:W1:Y:S01]  /*22700*/  LDC R17, c[0x0][0x238] ;  /* 0x00008e00ff117b82 */ /* 0x000e620000000800 */
[----:B------:R2:W-:Y:S04]  /*22710*/  STL [R1+0x1c64], R15 ;  /* 0x001c640f01007387 */ /* 0x0005e80000100800 */
[----:B------:R-:W-:Y:S04]  /*22720*/  STL [R1+0x1b78], R16 ;  /* 0x001b781001007387 */ /* 0x000fe80000100800 */
[----:B------:R3:W-:Y:S01]  /*22730*/  STL [R1+0x1cfc], R11 ;  /* 0x001cfc0b01007387 */ /* 0x0007e20000100800 */
[----:B--2---:R-:W-:-:S02]  /*22740*/  IADD3 R15, P1, R125, R22, RZ ;  /* 0x000000167d0f7210 */ /* 0x004fc40007f3e0ff */
[-C--:B---3--:R-:W-:Y:S02]  /*22750*/  LEA.HI.X.SX32 R11, R124, R21.reuse, 0x1, P5 ;  /* 0x000000157c0b7211 */ /* 0x088fe400028f0eff */
[----:B------:R-:W-:Y:S01]  /*22760*/  IADD3 R16, P5, R126, R22, RZ ;  /* 0x000000167e107210 */ /* 0x000fe20007fbe0ff */
[----:B------:R2:W-:Y:S04]  /*22770*/  STL [R1+0x1c88], R15 ;  /* 0x001c880f01007387 */ /* 0x0005e80000100800 */
[----:B------:R1:W-:Y:S04]  /*22780*/  STL [R1+0x1954], R11 ;  /* 0x0019540b01007387 */ /* 0x0003e80000100800 */
[----:B------:R3:W-:Y:S01]  /*22790*/  STL [R1+0x1d10], R16 ;  /* 0x001d101001007387 */ /* 0x0007e20000100800 */
[----:B--2---:R-:W-:-:S02]  /*227a0*/  LEA.HI.X.SX32 R15, R125, R21, 0x1, P6 ;  /* 0x000000157d0f7211 */ /* 0x004fc400030f0eff */
[----:B-1----:R-:W-:Y:S02]  /*227b0*/  LEA R11, P6, R17, R22, 0x5 ;  /* 0x00000016110b7211 */ /* 0x002fe400078c28ff */
[----:B------:R-:W1:Y:S08]  /*227c0*/  LDC R17, c[0x0][0x238] ;  /* 0x00008e00ff117b82 */ /* 0x000e700000000800 */
[----:B---3--:R-:W2:Y:S01]  /*227d0*/  LDC R16, c[0x0][0x238] ;  /* 0x00008e00ff107b82 */ /* 0x008ea20000000800 */
[----:B------:R-:W-:Y:S01]  /*227e0*/  STL [R1+0x1b74], R15 ;  /* 0x001b740f01007387 */ /* 0x000fe20000100800 */
[----:B0-----:R-:W-:-:S03]  /*227f0*/  IMAD R160, R160, 0x140, RZ ;  /* 0x00000140a0a07824 */ /* 0x001fc600078e02ff */
[----:B------:R0:W-:Y:S02]  /*22800*/  STL [R1+0x1d18], R11 ;  /* 0x001d180b01007387 */ /* 0x0001e40000100800 */
[----:B0-----:R-:W-:Y:S01]  /*22810*/  LEA.HI.X.SX32 R11, R126, R21, 0x1, P1 ;  /* 0x000000157e0b7211 */ /* 0x001fe200008f0eff */
[----:B-1----:R-:W-:Y:S01]  /*22820*/  IMAD.SHL.U32 R17, R17, 0x10, RZ ;  /* 0x0000001011117824 */ /* 0x002fe200078e00ff */
[----:B------:R-:W-:Y:S02]  /*22830*/  IADD3 R15, P1, R160, R22, RZ ;  /* 0x00000016a00f7210 */ /* 0x000fe40007f3e0ff */
[----:B------:R-:W0:Y:S01]  /*22840*/  LDC R160, c[0x0][0x238] ;  /* 0x00008e00ffa07b82 */ /* 0x000e220000000800 */
[----:B------:R1:W-:Y:S01]  /*22850*/  STL [R1+0x1c84], R11 ;  /* 0x001c840b01007387 */ /* 0x0003e20000100800 */
[----:B--2---:R-:W-:-:S03]  /*22860*/  IMAD R16, R16, 0x11, RZ ;  /* 0x0000001110107824 */ /* 0x004fc600078e02ff */
[----:B------:R2:W-:Y:S02]  /*22870*/  STL [R1+0x1898], R15 ;  /* 0x0018980f01007387 */ /* 0x0005e40000100800 */
[-C--:B-1----:R-:W-:Y:S02]  /*22880*/  LEA.HI.X.SX32 R11, R16, R21.reuse, 0x1, P5 ;  /* 0x00000015100b7211 */ /* 0x082fe400028f0eff */
[-C--:B------:R-:W-:Y:S02]  /*22890*/  IADD3 R16, P5, R127, R22.reuse, RZ ;  /* 0x000000167f107210 */ /* 0x080fe40007fbe0ff */
[----:B--2---:R-:W-:Y:S01]  /*228a0*/  LEA.HI.X.SX32 R15, R17, R21, 0x1, P6 ;  /* 0x00000015110f7211 */ /* 0x004fe200030f0eff */
[----:B------:R1:W-:Y:S01]  /*228b0*/  STL [R1+0x1d0c], R11 ;  /* 0x001d0c0b01007387 */ /* 0x0003e20000100800 */
[----:B------:R-:W2:Y:S03]  /*228c0*/  LDC R17, c[0x0][0x238] ;  /* 0x00008e00ff117b82 */ /* 0x000ea60000000800 */
[----:B------:R3:W-:Y:S01]  /*228d0*/  STL [R1+0x19d8], R16 ;  /* 0x0019d81001007387 */ /* 0x0007e20000100800 */
[----:B-1----:R-:W-:-:S03]  /*228e0*/  IADD3 R11, P6, R128, R22, RZ ;  /* 0x00000016800b7210 */ /* 0x002fc60007fde0ff */
[----:B------:R-:W-:Y:S01]  /*228f0*/  STL [R1+0x1d14], R15 ;  /* 0x001d140f01007387 */ /* 0x000fe20000100800 */
[----:B---3--:R-:W-:-:S03]  /*22900*/  LEA.HI.X.SX32 R16, R127, R21, 0x1, P4 ;  /* 0x000000157f107211 */ /* 0x008fc600020f0eff */
[----:B------:R-:W-:Y:S04]  /*22910*/  STL [R1+0x1bb8], R11 ;  /* 0x001bb80b01007387 */ /* 0x000fe80000100800 */
[----:B------:R1:W-:Y:S02]  /*22920*/  STL [R1+0x1614], R16 ;  /* 0x0016141001007387 */ /* 0x0003e40000100800 */
[----:B-1----:R-:W1:Y:S01]  /*22930*/  LDC R16, c[0x0][0x238] ;  /* 0x00008e00ff107b82 */ /* 0x002e620000000800 */
[----:B------:R-:W-:Y:S02]  /*22940*/  IADD3 R15, P4, R129, R22, RZ ;  /* 0x00000016810f7210 */ /* 0x000fe40007f9e0ff */
[----:B------:R-:W-:-:S03]  /*22950*/  LEA.HI.X.SX32 R11, R128, R21, 0x1, P5 ;  /* 0x00000015800b7211 */ /* 0x000fc600028f0eff */
[----:B------:R-:W-:Y:S04]  /*22960*/  STL [R1+0x1ca8], R15 ;  /* 0x001ca80f01007387 */ /* 0x000fe80000100800 */
[----:B------:R3:W-:Y:S01]  /*22970*/  STL [R1+0x19d4], R11 ;  /* 0x0019d40b01007387 */ /* 0x0007e20000100800 */
[----:B--2---:R-:W-:Y:S01]  /*22980*/  IMAD R17, R17, 0xf, RZ ;  /* 0x0000000f11117824 */ /* 0x004fe200078e02ff */
[----:B---3--:R-:W-:Y:S01]  /*22990*/  IADD3 R11, P5, R130, R22, RZ ;  /* 0x00000016820b7210 */ /* 0x008fe20007fbe0ff */
[----:B-1----:R-:W-:Y:S01]  /*229a0*/  IMAD R16, R16, 0x180, RZ ;  /* 0x0000018010107824 */ /* 0x002fe200078e02ff */
[----:B------:R-:W-:-:S03]  /*229b0*/  LEA.HI.X.SX32 R15, R129, R21, 0x1, P6 ;  /* 0x00000015810f7211 */ /* 0x000fc600030f0eff */
[----:B------:R1:W-:Y:S04]  /*229c0*/  STL [R1+0x1d20], R11 ;  /* 0x001d200b01007387 */ /* 0x0003e80000100800 */
[----:B------:R-:W-:Y:S01]  /*229d0*/  STL [R1+0x1bb4], R15 ;  /* 0x001bb40f01007387 */ /* 0x000fe20000100800 */
[----:B-1----:R-:W-:-:S05]  /*229e0*/  IADD3 R11, P6, R16, R22, RZ ;  /* 0x00000016100b7210 */ /* 0x002fca0007fde0ff */
[----:B------:R1:W-:Y:S01]  /*229f0*/  STL [R1+0x1798], R11 ;  /* 0x0017980b01007387 */ /* 0x0003e20000100800 */
[-C--:B------:R-:W-:Y:S02]  /*22a00*/  LEA.HI.X.SX32 R16, R130, R21.reuse, 0x1, P4 ;  /* 0x0000001582107211 */ /* 0x080fe400020f0eff */
[----:B-1----:R-:W-:Y:S02]  /*22a10*/  LEA.HI.X.SX32 R11, R17, R21, 0x1, P5 ;  /* 0x00000015110b7211 */ /* 0x002fe400028f0eff */
[----:B------:R-:W1:Y:S01]  /*22a20*/  LDC R17, c[0x0][0x238] ;  /* 0x00008e00ff117b82 */ /* 0x000e620000000800 */
[-C--:B------:R-:W-:Y:S01]  /*22a30*/  IADD3 R15, P4, R131, R22.reuse, RZ ;  /* 0x00000016830f7210 */ /* 0x080fe20007f9e0ff */
[----:B------:R2:W-:Y:S04]  /*22a40*/  STL [R1+0x1ca4], R16 ;  /* 0x001ca41001007387 */ /* 0x0005e80000100800 */
[----:B------:R3:W-:Y:S01]  /*22a50*/  STL [R1+0x1a58], R15 ;  /* 0x001a580f01007387 */ /* 0x0007e20000100800 */
[----:B--2---:R-:W-:-:S03]  /*22a60*/  IADD3 R16, P5, R132, R22, RZ ;  /* 0x0000001684107210 */ /* 0x004fc60007fbe0ff */
[----:B------:R2:W-:Y:S01]  /*22a70*/  STL [R1+0x1d1c], R11 ;  /* 0x001d1c0b01007387 */ /* 0x0005e20000100800 */
[----:B---3--:R-:W-:-:S03]  /*22a80*/  LEA.HI.X.SX32 R15, R131, R21, 0x1, P3 ;  /* 0x00000015830f7211 */ /* 0x008fc600018f0eff */
[----:B------:R3:W-:Y:S01]  /*22a90*/  STL [R1+0x1bf8], R16 ;  /* 0x001bf81001007387 */ /* 0x0007e20000100800 */
[----:B--2---:R-:W-:-:S03]  /*22aa0*/  IADD3 R11, P3, R133, R22, RZ ;  /* 0x00000016850b7210 */ /* 0x004fc60007f7e0ff */
[----:B------:R2:W-:Y:S01]  /*22ab0*/  STL [R1+0x1714], R15 ;  /* 0x0017140f01007387 */ /* 0x0005e20000100800 */
[----:B---3--:R-:W-:-:S03]  /*22ac0*/  LEA.HI.X.SX32 R16, R132, R21, 0x1, P4 ;  /* 0x0000001584107211 */ /* 0x008fc600020f0eff */
[----:B------:R3:W-:Y:S01]  /*22ad0*/  STL [R1+0x1cc8], R11 ;  /* 0x001cc80b01007387 */ /* 0x0007e20000100800 */
[----:B-1----:R-:W-:-:S03]  /*22ae0*/  IMAD R17, R17, 0xd, RZ ;  /* 0x0000000d11117824 */ /* 0x002fc600078e02ff */
[----:B------:R1:W-:Y:S01]  /*22af0*/  STL [R1+0x1a54], R16 ;  /* 0x001a541001007387 */ /* 0x0003e20000100800 */
[----:B--2---:R-:W-:Y:S02]  /*22b00*/  IADD3 R15, P4, R134, R22, RZ ;  /* 0x00000016860f7210 */ /* 0x004fe40007f9e0ff */
[----:B---3--:R-:W-:-:S03]  /*22b10*/  LEA.HI.X.SX32 R11, R133, R21, 0x1, P5 ;  /* 0x00000015850b7211 */ /* 0x008fc600028f0eff */
[----:B------:R2:W-:Y:S01]  /*22b20*/  STL [R1+0x1d30], R15 ;  /* 0x001d300f01007387 */ /* 0x0005e20000100800 */
[----:B-1----:R-:W-:-:S03]  /*22b30*/  IADD3 R16, P5, R135, R22, RZ ;  /* 0x0000001687107210 */ /* 0x002fc60007fbe0ff */
[----:B------:R1:W-:Y:S04]  /*22b40*/  STL [R1+0x1bf4], R11 ;  /* 0x001bf40b01007387 */ /* 0x0003e80000100800 */
[----:B------:R3:W-:Y:S01]  /*22b50*/  STL [R1+0x1ad8], R16 ;  /* 0x001ad81001007387 */ /* 0x0007e20000100800 */
[----:B--2---:R-:W-:Y:S02]  /*22b60*/  LEA.HI.X.SX32 R15, R134, R21, 0x1, P3 ;  /* 0x00000015860f7211 */ /* 0x004fe400018f0eff */
[----:B-1----:R-:W-:-:S03]  /*22b70*/  IADD3 R11, P3, R143, R22, RZ ;  /* 0x000000168f0b7210 */ /* 0x002fc60007f7e0ff */
        /* <DEDUP_REMOVED lines=10> */
[----:B---3--:R-:W-:Y:S02]  /*22c20*/  IADD3 R15, P0, R137, R22, RZ ;  /* 0x00000016890f7210 */ /* 0x008fe40007f1e0ff */
[----:B----4-:R-:W-:-:S03]  /*22c30*/  LEA.HI.X.SX32 R11, R136, R21, 0x1, P5 ;  /* 0x00000015880b7211 */ /* 0x010fc600028f0eff */
[----:B------:R3:W-:Y:S01]  /*22c40*/  STL [R1+0x1ce8], R15 ;  /* 0x001ce80f01007387 */ /* 0x0007e20000100800 */
[----:B--2---:R-:W-:-:S03]  /*22c50*/  IMAD R16, R16, 0x120, RZ ;  /* 0x0000012010107824 */ /* 0x004fc600078e02ff */
[----:B------:R2:W-:Y:S01]  /*22c60*/  STL [R1+0x1ad4], R11 ;  /* 0x001ad40b01007387 */ /* 0x0005e20000100800 */
[----:B-1----:R-:W-:Y:S01]  /*22c70*/  IMAD R17, R17, 0xb, RZ ;  /* 0x0000000b11117824 */ /* 0x002fe200078e02ff */
[-C--:B---3--:R-:W-:Y:S02]  /*22c80*/  IADD3 R15, P5, R138, R22.reuse, RZ ;  /* 0x000000168a0f7210 */ /* 0x088fe40007fbe0ff */
[-C--:B--2---:R-:W-:Y:S02]  /*22c90*/  LEA.HI.X.SX32 R11, R137, R21.reuse, 0x1, P4 ;  /* 0x00000015890b7211 */ /* 0x084fe400020f0eff */
[----:B------:R-:W-:Y:S01]  /*22ca0*/  IADD3 R16, P4, R16, R22, RZ ;  /* 0x0000001610107210 */ /* 0x000fe20007f9e0ff */
[----:B------:R1:W-:Y:S04]  /*22cb0*/  STL [R1+0x1d40], R15 ;  /* 0x001d400f01007387 */ /* 0x0003e80000100800 */
[----:B------:R2:W-:Y:S04]  /*22cc0*/  STL [R1+0x1c34], R11 ;  /* 0x001c340b01007387 */ /* 0x0005e80000100800 */
[----:B------:R3:W-:Y:S01]  /*22cd0*/  STL [R1+0x1918], R16 ;  /* 0x0019181001007387 */ /* 0x0007e20000100800 */
[----:B-1----:R-:W-:-:S02]  /*22ce0*/  LEA.HI.X.SX32 R15, R138, R21, 0x1, P0 ;  /* 0x000000158a0f7211 */ /* 0x002fc400000f0eff */
[----:B--2---:R-:W-:-:S03]  /*22cf0*/  IADD3 R11, P0, R139, R22, RZ ;  /* 0x000000168b0b7210 */ /* 0x004fc60007f1e0ff */
[----:B------:R1:W-:Y:S01]  /*22d00*/  STL [R1+0x1ce4], R15 ;  /* 0x001ce40f01007387 */ /* 0x0003e20000100800 */
[----:B---3--:R-:W-:-:S03]  /*22d10*/  LEA.HI.X.SX32 R16, R17, R21, 0x1, P5 ;  /* 0x0000001511107211 */ /* 0x008fc600028f0eff */
[----:B------:R2:W-:Y:S01]  /*22d20*/  STL [R1+0x1b58], R11 ;  /* 0x001b580b01007387 */ /* 0x0005e20000100800 */
[----:B------:R-:W3:Y:S03]  /*22d30*/  LDC R17, c[0x0][0x238] ;  /* 0x00008e00ff117b82 */ /* 0x000ee60000000800 */
[----:B------:R4:W-:Y:S01]  /*22d40*/  STL [R1+0x1d3c], R16 ;  /* 0x001d3c1001007387 */ /* 0x0009e20000100800 */
[----:B-1----:R-:W-:Y:S02]  /*22d50*/  IADD3 R15, P5, R140, R22, RZ ;  /* 0x000000168c0f7210 */ /* 0x002fe40007fbe0ff */
[----:B--2---:R-:W-:-:S03]  /*22d60*/  LEA.HI.X.SX32 R11, R139, R21, 0x1, P4 ;  /* 0x000000158b0b7211 */ /* 0x004fc600020f0eff */
[----:B------:R-:W-:Y:S01]  /*22d70*/  STL [R1+0x1c78], R15 ;  /* 0x001c780f01007387 */ /* 0x000fe20000100800 */
[----:B----4-:R-:W-:-:S03]  /*22d80*/  IADD3 R16, P4, R141, R22, RZ ;  /* 0x000000168d107210 */ /* 0x010fc60007f9e0ff */
[----:B------:R-:W-:Y:S04]  /*22d90*/  STL [R1+0x1914], R11 ;  /* 0x0019140b01007387 */ /* 0x000fe80000100800 */
[----:B------:R1:W-:Y:S02]  /*22da0*/  STL [R1+0x1d08], R16 ;  /* 0x001d081001007387 */ /* 0x0003e40000100800 */
[----:B-1----:R-:W1:Y:S01]  /*22db0*/  LDC R16, c[0x0][0x238] ;  /* 0x00008e00ff107b82 */ /* 0x002e620000000800 */
[----:B------:R-:W-:Y:S02]  /*22dc0*/  LEA.HI.X.SX32 R15, R140, R21, 0x1, P0 ;  /* 0x000000158c0f7211 */ /* 0x000fe400000f0eff */
[----:B------:R-:W-:-:S03]  /*22dd0*/  IADD3 R11, P0, R142, R22, RZ ;  /* 0x000000168e0b7210 */ /* 0x000fc60007f1e0ff */
[----:B------:R-:W-:Y:S04]  /*22de0*/  STL [R1+0x1b54], R15 ;  /* 0x001b540f01007387 */ /* 0x000fe80000100800 */
[----:B------:R2:W-:Y:S01]  /*22df0*/  STL [R1+0x1d50], R11 ;  /* 0x001d500b01007387 */ /* 0x0005e20000100800 */
[----:B---3--:R-:W-:Y:S01]  /*22e00*/  IMAD.SHL.U32 R17, R17, 0x8, RZ ;  /* 0x0000000811117824 */ /* 0x008fe200078e00ff */
[-C--:B--2---:R-:W-:Y:S02]  /*22e10*/  LEA.HI.X.SX32 R11, R141, R21.reuse, 0x1, P5 ;  /* 0x000000158d0b7211 */ /* 0x084fe400028f0eff */
[----:B0-----:R-:W-:Y:S01]  /*22e20*/  LEA R15, P5, R160, R22, 0x4 ;  /* 0x00000016a00f7211 */ /* 0x001fe200078a20ff */
[----:B-1----:R-:W-:Y:S02]  /*22e30*/  IMAD R16, R16, 0x9, RZ ;  /* 0x0000000910107824 */ /* 0x002fe400078e02ff */
[----:B------:R0:W-:Y:S04]  /*22e40*/  STL [R1+0x1c74], R11 ;  /* 0x001c740b01007387 */ /* 0x0001e80000100800 */
[----:B------:R1:W-:Y:S01]  /*22e50*/  STL [R1+0x1d58], R15 ;  /* 0x001d580f01007387 */ /* 0x0003e20000100800 */
[----:B0-----:R-:W-:-:S02]  /*22e60*/  LEA.HI.X.SX32 R11, R142, R21, 0x1, P4 ;  /* 0x000000158e0b7211 */ /* 0x001fc400020f0eff */
[-C--:B------:R-:W-:Y:S02]  /*22e70*/  IADD3 R18, P4, R148, R22.reuse, RZ ;  /* 0x0000001694127210 */ /* 0x080fe40007f9e0ff */
[-C--:B-1----:R-:W-:Y:S02]  /*22e80*/  LEA.HI.X.SX32 R15, R16, R21.reuse, 0x1, P0 ;  /* 0x00000015100f7211 */ /* 0x082fe400000f0eff */
[----:B------:R-:W-:Y:S02]  /*22e90*/  LEA.HI.X.SX32 R16, R17, R21, 0x1, P5 ;  /* 0x0000001511107211 */ /* 0x000fe400028f0eff */
[----:B------:R-:W0:Y:S01]  /*22ea0*/  LDC R17, c[0x0][0x238] ;  /* 0x00008e00ff117b82 */ /* 0x000e220000000800 */
[----:B------:R1:W-:Y:S04]  /*22eb0*/  STL [R1+0x1d04], R11 ;  /* 0x001d040b01007387 */ /* 0x0003e80000100800 */
[----:B------:R-:W-:Y:S04]  /*22ec0*/  STL [R1+0x1b18], R18 ;  /* 0x001b181201007387 */ /* 0x000fe80000100800 */
[----:B------:R2:W-:Y:S01]  /*22ed0*/  STL [R1+0x1d4c], R15 ;  /* 0x001d4c0f01007387 */ /* 0x0005e20000100800 */
[----:B-1----:R-:W-:-:S05]  /*22ee0*/  IADD3 R11, P0, R153, R22, RZ ;  /* 0x00000016990b7210 */ /* 0x002fca0007f1e0ff */
[----:B------:R1:W-:Y:S01]  /*22ef0*/  STL [R1+0x1a98], R11 ;  /* 0x001a980b01007387 */ /* 0x0003e20000100800 */
[----:B--2---:R-:W-:-:S03]  /*22f00*/  IADD3 R15, P5, R144, R22, RZ ;  /* 0x00000016900f7210 */ /* 0x004fc60007fbe0ff */
[----:B------:R2:W-:Y:S04]  /*22f10*/  STL [R1+0x1d54], R16 ;  /* 0x001d541001007387 */ /* 0x0005e80000100800 */
[----:B------:R3:W-:Y:S01]  /*22f20*/  STL [R1+0x1bd8], R15 ;  /* 0x001bd80f01007387 */ /* 0x0007e20000100800 */
[----:B-1----:R-:W-:Y:S02]  /*22f30*/  LEA.HI.X.SX32 R11, R143, R21, 0x1, P2 ;  /* 0x000000158f0b7211 */ /* 0x002fe400010f0eff */
[----:B--2---:R-:W-:-:S03]  /*22f40*/  IADD3 R16, P2, R145, R22, RZ ;  /* 0x0000001691107210 */ /* 0x004fc60007f5e0ff */
[----:B------:R1:W-:Y:S01]  /*22f50*/  STL [R1+0x1694], R11 ;  /* 0x0016940b01007387 */ /* 0x0003e20000100800 */
[----:B---3--:R-:W-:-:S03]  /*22f60*/  LEA.HI.X.SX32 R15, R144, R21, 0x1, P3 ;  /* 0x00000015900f7211 */ /* 0x008fc600018f0eff */
[----:B------:R2:W-:Y:S04]  /*22f70*/  STL [R1+0x1cb8], R16 ;  /* 0x001cb81001007387 */ /* 0x0005e80000100800 */
[----:B------:R3:W-:Y:S01]  /*22f80*/  STL [R1+0x1a14], R15 ;  /* 0x001a140f01007387 */ /* 0x0007e20000100800 */
[----:B-1----:R-:W-:Y:S02]  /*22f90*/  IADD3 R11, P3, R146, R22, RZ ;  /* 0x00000016920b7210 */ /* 0x002fe40007f7e0ff */
[----:B--2---:R-:W-:-:S03]  /*22fa0*/  LEA.HI.X.SX32 R16, R145, R21, 0x1, P5 ;  /* 0x0000001591107211 */ /* 0x004fc600028f0eff */
[----:B------:R1:W-:Y:S01]  /*22fb0*/  STL [R1+0x1d28], R11 ;  /* 0x001d280b01007387 */ /* 0x0003e20000100800 */
[----:B---3--:R-:W-:-:S03]  /*22fc0*/  IADD3 R15, P5, R147, R22, RZ ;  /* 0x00000016930f7210 */ /* 0x008fc60007fbe0ff */
[----:B------:R-:W-:Y:S01]  /*22fd0*/  STL [R1+0x1bd4], R16 ;  /* 0x001bd41001007387 */ /* 0x000fe20000100800 */
[----:B0-----:R-:W-:-:S03]  /*22fe0*/  IMAD R17, R17, 0x7, RZ ;  /* 0x0000000711117824 */ /* 0x001fc600078e02ff */
[----:B------:R0:W-:Y:S01]  /*22ff0*/  STL [R1+0x1d60], R15 ;  /* 0x001d600f01007387 */ /* 0x0001e20000100800 */
[----:B-1----:R-:W-:Y:S02]  /*23000*/  LEA.HI.X.SX32 R11, R146, R21, 0x1, P2 ;  /* 0x00000015920b7211 */ /* 0x002fe400010f0eff */
[----:B0-----:R-:W-:-:S03]  /*23010*/  IADD3 R15, P2, R149, R22, RZ ;  /* 0x00000016950f7210 */ /* 0x001fc60007f5e0ff */
[----:B------:R-:W-:Y:S04]  /*23020*/  STL [R1+0x1cb4], R11 ;  /* 0x001cb40b01007387 */ /* 0x000fe80000100800 */
[----:B------:R0:W-:Y:S02]  /*23030*/  STL [R1+0x1c58], R15 ;  /* 0x001c580f01007387 */ /* 0x0001e40000100800 */
[-C--:B0-----:R-:W-:Y:S02]  /*23040*/  LEA.HI.X.SX32 R15, R17, R21.reuse, 0x1, P5 ;  /* 0x00000015110f7211 */ /* 0x081fe400028f0eff */
[----:B------:R-:W0:Y:S01]  /*23050*/  LDC R17, c[0x0][0x238] ;  /* 0x00008e00ff117b82 */ /* 0x000e220000000800 */
[----:B------:R-:W-:Y:S02]  /*23060*/  LEA.HI.X.SX32 R11, R147, R21, 0x1, P3 ;  /* 0x00000015930b7211 */ /* 0x000fe400018f0eff */
[----:B------:R-:W-:-:S03]  /*23070*/  IADD3 R16, P3, R150, R22, RZ ;  /* 0x0000001696107210 */ /* 0x000fc60007f7e0ff */
[----:B------:R1:W-:Y:S04]  /*23080*/  STL [R1+0x1d24], R11 ;  /* 0x001d240b01007387 */ /* 0x0003e80000100800 */
[----:B------:R2:W-:Y:S01]  /*23090*/  STL [R1+0x1cf8], R16 ;  /* 0x001cf81001007387 */ /* 0x0005e20000100800 */
[----:B-1----:R-:W-:-:S03]  /*230a0*/  IADD3 R11, P5, R151, R22, RZ ;  /* 0x00000016970b7210 */ /* 0x002fc60007fbe0ff */
[----:B------:R1:W-:Y:S01]  /*230b0*/  STL [R1+0x1d5c], R15 ;  /* 0x001d5c0f01007387 */ /* 0x0003e20000100800 */
[----:B--2---:R-:W-:-:S03]  /*230c0*/  LEA.HI.X.SX32 R16, R148, R21, 0x1, P1 ;  /* 0x0000001594107211 */ /* 0x004fc600008f0eff */
[----:B------:R2:W-:Y:S04]  /*230d0*/  STL [R1+0x1d48], R11 ;  /* 0x001d480b01007387 */ /* 0x0005e80000100800 */
[----:B------:R0:W-:Y:S01]  /*230e0*/  STL [R1+0x1894], R16 ;  /* 0x0018941001007387 */ /* 0x0001e20000100800 */
[----:B-1----:R-:W-:Y:S02]  /*230f0*/  LEA.HI.X.SX32 R15, R149, R21, 0x1, P4 ;  /* 0x00000015950f7211 */ /* 0x002fe400020f0eff */
[-C--:B--2---:R-:W-:Y:S02]  /*23100*/  IADD3 R11, P1, R152, R22.reuse, RZ ;  /* 0x00000016980b7210 */ /* 0x084fe40007f3e0ff */
[----:B0-----:R-:W-:-:S03]  /*23110*/  LEA R16, P4, R17, R22, 0x3 ;  /* 0x0000001611107211 */ /* 0x001fc600078818ff */
[----:B------:R-:W-:Y:S01]  /*23120*/  STL [R1+0x1d70], R11 ;  /* 0x001d700b01007387 */ /* 0x000fe20000100800 */
[----:B------:R-:W0:Y:S03]  /*23130*/  LDC R17, c[0x0][0x238] ;  /* 0x00008e00ff117b82 */ /* 0x000e260000000800 */
[----:B------:R-:W-:Y:S04]  /*23140*/  STL [R1+0x1b14], R15 ;  /* 0x001b140f01007387 */ /* 0x000fe80000100800 */
[----:B------:R1:W-:Y:S02]  /*23150*/  STL [R1+0x1d78], R16 ;  /* 0x001d781001007387 */ /* 0x0003e40000100800 */
[----:B-1----:R-:W1:Y:S01]  /*23160*/  LDC R16, c[0x0][0x238] ;  /* 0x00008e00ff107b82 */ /* 0x002e620000000800 */
[----:B------:R-:W-:-:S02]  /*23170*/  LEA.HI.X.SX32 R11, R150, R21, 0x1, P2 ;  /* 0x00000015960b7211 */ /* 0x000fc400010f0eff */
[----:B------:R-:W-:-:S03]  /*23180*/  IADD3 R15, P2, R154, R22, RZ ;  /* 0x000000169a0f7210 */ /* 0x000fc60007f5e0ff */
[----:B------:R2:W-:Y:S04]  /*23190*/  STL [R1+0x1c54], R11 ;  /* 0x001c540b01007387 */ /* 0x0005e80000100800 */
[----:B------:R3:W-:Y:S01]  /*231a0*/  STL [R1+0x1c18], R15 ;  /* 0x001c180f01007387 */ /* 0x0007e20000100800 */
[----:B--2---:R-:W-:Y:S01]  /*231b0*/  LEA.HI.X.SX32 R11, R151, R21, 0x1, P3 ;  /* 0x00000015970b7211 */ /* 0x004fe200018f0eff */
[----:B0-----:R-:W-:Y:S01]  /*231c0*/  IMAD.SHL.U32 R17, R17, 0x4, RZ ;  /* 0x0000000411117824 */ /* 0x001fe200078e00ff */
[----:B---3--:R-:W-:-:S03]  /*231d0*/  IADD3 R15, P3, R155, R22, RZ ;  /* 0x000000169b0f7210 */ /* 0x008fc60007f7e0ff */
[----:B------:R0:W-:Y:S01]  /*231e0*/  STL [R1+0x1cf4], R11 ;  /* 0x001cf40b01007387 */ /* 0x0001e20000100800 */
[----:B-1----:R-:W-:-:S03]  /*231f0*/  IMAD R16, R16, 0x5, RZ ;  /* 0x0000000510107824 */ /* 0x002fc600078e02ff */
[----:B------:R1:W-:Y:S01]  /*23200*/  STL [R1+0x1cd8], R15 ;  /* 0x001cd80f01007387 */ /* 0x0003e20000100800 */
[-C--:B0-----:R-:W-:Y:S02]  /*23210*/  LEA.HI.X.SX32 R11, R152, R21.reuse, 0x1, P5 ;  /* 0x00000015980b7211 */ /* 0x081fe400028f0eff */
[-C--:B------:R-:W-:Y:S02]  /*23220*/  IADD3 R18, P5, R156, R22.reuse, RZ ;  /* 0x000000169c127210 */ /* 0x080fe40007fbe0ff */
[-C--:B-1----:R-:W-:Y:S01]  /*23230*/  LEA.HI.X.SX32 R15, R16, R21.reuse, 0x1, P1 ;  /* 0x00000015100f7211 */ /* 0x082fe200008f0eff */
[----:B------:R0:W-:Y:S01]  /*23240*/  STL [R1+0x1d44], R11 ;  /* 0x001d440b01007387 */ /* 0x0001e20000100800 */
[----:B------:R-:W-:Y:S02]  /*23250*/  LEA.HI.X.SX32 R16, R17, R21, 0x1, P4 ;  /* 0x0000001511107211 */ /* 0x000fe400020f0eff */
[----:B------:R-:W1:Y:S01]  /*23260*/  LDC R17, c[0x0][0x238] ;  /* 0x00008e00ff117b82 */ /* 0x000e620000000800 */
[----:B------:R-:W-:Y:S01]  /*23270*/  STL [R1+0x1d38], R18 ;  /* 0x001d381201007387 */ /* 0x000fe20000100800 */
[----:B0-----:R-:W-:-:S03]  /*23280*/  IADD3 R11, P1, R157, R22, RZ ;  /* 0x000000169d0b7210 */ /* 0x001fc60007f3e0ff */
[----:B------:R-:W-:Y:S04]  /*23290*/  STL [R1+0x1d6c], R15 ;  /* 0x001d6c0f01007387 */ /* 0x000fe80000100800 */
[----:B------:R-:W-:Y:S04]  /*232a0*/  STL [R1+0x1d68], R11 ;  /* 0x001d680b01007387 */ /* 0x000fe80000100800 */
[----:B------:R0:W-:Y:S02]  /*232b0*/  STL [R1+0x1d74], R16 ;  /* 0x001d741001007387 */ /* 0x0001e40000100800 */
[----:B0-----:R-:W0:Y:S01]  /*232c0*/  LDC R16, c[0x0][0x238] ;  /* 0x00008e00ff107b82 */ /* 0x001e220000000800 */
[----:B------:R-:W-:-:S02]  /*232d0*/  IADD3 R15, P4, R158, R22, RZ ;  /* 0x000000169e0f7210 */ /* 0x000fc40007f9e0ff */
[----:B------:R-:W-:-:S03]  /*232e0*/  LEA.HI.X.SX32 R11, R153, R21, 0x1, P6 ;  /* 0x00000015990b7211 */ /* 0x000fc600030f0eff */
[----:B------:R2:W-:Y:S04]  /*232f0*/  STL [R1+0x1d80], R15 ;  /* 0x001d800f01007387 */ /* 0x0005e80000100800 */
[----:B------:R3:W-:Y:S01]  /*23300*/  STL [R1+0x1794], R11 ;  /* 0x0017940b01007387 */ /* 0x0007e20000100800 */
[----:B--2---:R-:W-:Y:S02]  /*23310*/  IADD3 R15, P6, R159, R22, RZ ;  /* 0x000000169f0f7210 */ /* 0x004fe40007fde0ff */
[----:B---3--:R-:W-:-:S03]  /*23320*/  LEA.HI.X.SX32 R11, R154, R21, 0x1, P0 ;  /* 0x000000159a0b7211 */ /* 0x008fc600000f0eff */
[----:B------:R-:W-:Y:S01]  /*23330*/  STL [R1+0x1d90], R15 ;  /* 0x001d900f01007387 */ /* 0x000fe20000100800 */
[----:B0-----:R-:W-:-:S03]  /*23340*/  LEA R16, P0, R16, R22, 0x2 ;  /* 0x0000001610107211 */ /* 0x001fc600078010ff */
[----:B------:R-:W-:Y:S04]  /*23350*/  STL [R1+0x1a94], R11 ;  /* 0x001a940b01007387 */ /* 0x000fe80000100800 */
[----:B------:R1:W-:Y:S02]  /*23360*/  STL [R1+0x1d88], R16 ;  /* 0x001d881001007387 */ /* 0x0003e40000100800 */
[----:B-1----:R-:W-:Y:S02]  /*23370*/  IMAD R16, R17, 0x3, RZ ;  /* 0x0000000311107824 */ /* 0x002fe400078e02ff */
[----:B------:R-:W0:Y:S01]  /*23380*/  LDC R17, c[0x0][0x238] ;  /* 0x00008e00ff117b82 */ /* 0x000e220000000800 */
[-C--:B------:R-:W-:Y:S02]  /*23390*/  LEA.HI.X.SX32 R15, R155, R21.reuse, 0x1, P2 ;  /* 0x000000159b0f7211 */ /* 0x080fe400010f0eff */
[----:B------:R-:W-:-:S03]  /*233a0*/  LEA.HI.X.SX32 R11, R156, R21, 0x1, P3 ;  /* 0x000000159c0b7211 */ /* 0x000fc600018f0eff */
[----:B------:R1:W-:Y:S04]  /*233b0*/  STL [R1+0x1c14], R15 ;  /* 0x001c140f01007387 */ /* 0x0003e80000100800 */
[----:B------:R2:W-:Y:S01]  /*233c0*/  STL [R1+0x1cd4], R11 ;  /* 0x001cd40b01007387 */ /* 0x0005e20000100800 */
[-C--:B------:R-:W-:Y:S02]  /*233d0*/  LEA.HI.X.SX32 R16, R16, R21.reuse, 0x1, P4 ;  /* 0x0000001510107211 */ /* 0x080fe400020f0eff */
[-C--:B-1----:R-:W-:Y:S02]  /*233e0*/  LEA.HI.X.SX32 R15, R157, R21.reuse, 0x1, P5 ;  /* 0x000000159d0f7211 */ /* 0x082fe400028f0eff */
[----:B--2---:R-:W-:-:S03]  /*233f0*/  LEA.HI.X.SX32 R11, R158, R21, 0x1, P1 ;  /* 0x000000159e0b7211 */ /* 0x004fc600008f0eff */
[----:B------:R1:W-:Y:S04]  /*23400*/  STL [R1+0x1d34], R15 ;  /* 0x001d340f01007387 */ /* 0x0003e80000100800 */
[----:B------:R0:W-:Y:S01]  /*23410*/  STL [R1+0x1d64], R11 ;  /* 0x001d640b01007387 */ /* 0x0001e20000100800 */
[----:B-1----:R-:W-:-:S03]  /*23420*/  LEA.HI.X.SX32 R15, R159, R21, 0x1, P0 ;  /* 0x000000159f0f7211 */ /* 0x002fc600000f0eff */
[----:B------:R1:W-:Y:S01]  /*23430*/  STL [R1+0x1d7c], R16 ;  /* 0x001d7c1001007387 */ /* 0x0003e20000100800 */
[----:B0-----:R-:W-:-:S03]  /*23440*/  LEA.HI.X.SX32 R11, R17, R21, 0x1, P6 ;  /* 0x00000015110b7211 */ /* 0x001fc600030f0eff */
[----:B------:R1:W-:Y:S04]  /*23450*/  STL [R1+0x1d84], R15 ;  /* 0x001d840f01007387 */ /* 0x0003e80000100800 */
[----:B------:R1:W-:Y:S01]  /*23460*/  STL [R1+0x1d8c], R11 ;  /* 0x001d8c0b01007387 */ /* 0x0003e20000100800 */
[----:B------:R-:W-:Y:S02]  /*23470*/  UIADD3.64 UR56, UR4, 0x780, URZ ;  /* 0x0000078004387897 */ /* 0x000fe4000fffe03f */
[----:B------:R-:W-:Y:S02]  /*23480*/  UIADD3.64 UR56, UR4, 0x800, URZ ;  /* 0x0000080004387897 */ /* 0x000fe4000fffe03f */
[----:B------:R-:W-:Y:S02]  /*23490*/  UIADD3.64 UR56, UR4, 0x880, URZ ;  /* 0x0000088004387897 */ /* 0x000fe4000fffe03f */
[----:B------:R-:W-:-:S02]  /*234a0*/  UIADD3.64 UR56, UR4, 0x900, URZ ;  /* 0x0000090004387897 */ /* 0x000fc4000fffe03f */
[----:B------:R-:W-:Y:S01]  /*234b0*/  UIADD3.64 UR56, UR4, 0x980, URZ ;  /* 0x0000098004387897 */ /* 0x000fe2000fffe03f */
[----:B------:R-:W-:Y:S01]  /*234c0*/  SHF.R.S32.HI R2, RZ, 0x8, R0 ;  /* 0x00000008ff027819 */ /* 0x000fe20000011400 */
[----:B------:R-:W-:Y:S01]  /*234d0*/  UIADD3.64 UR56, UR4, 0xa00, URZ ;  /* 0x00000a0004387897 */ /* 0x000fe2000fffe03f */
[----:B------:R-:W-:Y:S01]  /*234e0*/  SHF.R.S32.HI R0, RZ, 0x1f, R12 ;  /* 0x0000001fff007819 */ /* 0x000fe2000001140c */
[----:B------:R-:W-:Y:S01]  /*234f0*/  UIADD3.64 UR56, UR4, 0xa80, URZ ;  /* 0x00000a8004387897 */ /* 0x000fe2000fffe03f */
[----:B------:R-:W-:Y:S01]  /*23500*/  SHF.R.S32.HI R2, RZ, 0x1f, R14 ;  /* 0x0000001fff027819 */ /* 0x000fe2000001140e */
[----:B------:R-:W-:Y:S02]  /*23510*/  UIADD3.64 UR56, UR4, 0xb00, URZ ;  /* 0x00000b0004387897 */ /* 0x000fe4000fffe03f */
[----:B------:R-:W-:Y:S02]  /*23520*/  UIADD3.64 UR56, UR4, 0xb80, URZ ;  /* 0x00000b8004387897 */ /* 0x000fe4000fffe03f */
[----:B------:R-:W-:Y:S01]  /*23530*/  UIADD3.64 UR56, UR4, 0xc00, URZ ;  /* 0x00000c0004387897 */ /* 0x000fe2000fffe03f */
[----:B------:R-:W-:Y:S01]  /*23540*/  SHF.L.U64.HI R0, R12, 0x1, R0 ;  /* 0x000000010c007819 */ /* 0x000fe20000010200 */
[----:B------:R-:W-:Y:S01]  /*23550*/  UIADD3.64 UR56, UR4, 0xc80, URZ ;  /* 0x00000c8004387897 */ /* 0x000fe2000fffe03f */
[----:B------:R-:W-:Y:S01]  /*23560*/  SHF.L.U64.HI R2, R14, 0x1, R2 ;  /* 0x000000010e027819 */ /* 0x000fe20000010202 */
[----:B------:R-:W-:Y:S01]  /*23570*/  UIADD3.64 UR56, UR4, 0xd00, URZ ;  /* 0x00000d0004387897 */ /* 0x000fe2000fffe03f */
[----:B------:R-:W-:Y:S01]  /*23580*/  IMAD.SHL.U32 R12, R12, 0x2, RZ ;  /* 0x000000020c0c7824 */ /* 0x000fe200078e00ff */
[----:B------:R-:W-:Y:S01]  /*23590*/  CS2R R46, SRZ ;  /* 0x00000000002e7805 */ /* 0x000fe2000001ff00 */
[----:B------:R-:W-:Y:S01]  /*235a0*/  IMAD.SHL.U32 R14, R14, 0x2, RZ ;  /* 0x000000020e0e7824 */ /* 0x000fe200078e00ff */
[----:B------:R-:W-:Y:S01]  /*235b0*/  CS2R R48, SRZ ;  /* 0x0000000000307805 */ /* 0x000fe2000001ff00 */
[----:B------:R-:W-:Y:S01]  /*235c0*/  IMAD.MOV.U32 R45, RZ, RZ, RZ ;  /* 0x000000ffff2d7224 */ /* 0x000fe200078e00ff */
        /* <DEDUP_REMOVED lines=51> */
[----:B------:R-:W-:Y:S02]  /*23900*/  UIADD3.64 UR56, UR4, 0xd80, URZ ;  /* 0x00000d8004387897 */ /* 0x000fe4000fffe03f */
[----:B------:R-:W-:Y:S02]  /*23910*/  UIADD3.64 UR8, UR6, 0x4, URZ ;  /* 0x0000000406087897 */ /* 0x000fe4000fffe03f */
[----:B------:R-:W-:Y:S02]  /*23920*/  UIADD3.64 UR56, UR4, 0xe00, URZ ;  /* 0x00000e0004387897 */ /* 0x000fe4000fffe03f */
[----:B------:R-:W-:Y:S02]  /*23930*/  UIADD3.64 UR10, UR6, 0x2, URZ ;  /* 0x00000002060a7897 */ /* 0x000fe4000fffe03f */
[----:B------:R-:W-:-:S02]  /*23940*/  UIADD3.64 UR8, UR4, 0x80, URZ ;  /* 0x0000008004087897 */ /* 0x000fc4000fffe03f */
[----:B------:R-:W-:Y:S02]  /*23950*/  UIADD3.64 UR12, UR4, 0x100, URZ ;  /* 0x00000100040c7897 */ /* 0x000fe4000fffe03f */
        /* <DEDUP_REMOVED lines=13> */
[----:B------:R-:W-:Y:S01]  /*23a30*/  UIADD3.64 UR8, UR4, 0x180, URZ ;  /* 0x0000018004087897 */ /* 0x000fe2000fffe03f */
[----:B------:R-:W-:Y:S01]  /*23a40*/  UMOV UR59, 0x40000040 ;  /* 0x40000040003b7882 */ /* 0x000fe20000000000 */
        /* <DEDUP_REMOVED lines=11> */
[----:B-1----:R-:W-:-:S12]  /*23b00*/  UIADD3.64 UR56, UR4, 0xf00, URZ ;  /* 0x00000f0004387897 */ /* 0x002fd8000fffe03f */
.L_x_1:
[----:B------:R-:W-:Y:S04]  /*23b10*/  STL [R1+0x25b4], R15 ;  /* 0x0025b40f01007387 */ /* 0x000fe80000100800 */
[----:B-----5:R-:W-:Y:S04]  /*23b20*/  STL [R1+0x25b0], R10 ;  /* 0x0025b00a01007387 */ /* 0x020fe80000100800 */
[----:B------:R-:W-:Y:S04]  /*23b30*/  STL [R1+0x257c], R9 ;  /* 0x00257c0901007387 */ /* 0x000fe80000100800 */
[----:B------:R-:W-:Y:S04]  /*23b40*/  STL [R1+0x2540], R8 ;  /* 0x0025400801007387 */ /* 0x000fe80000100800 */
[----:B------:R-:W-:Y:S04]  /*23b50*/  STL [R1+0x2508], R7 ;  /* 0x0025080701007387 */ /* 0x000fe80000100800 */
[----:B------:R-:W-:Y:S04]  /*23b60*/  STL [R1+0x24d0], R6 ;  /* 0x0024d00601007387 */ /* 0x000fe80000100800 */
[----:B------:R-:W-:Y:S04]  /*23b70*/  STL [R1+0x2498], R5 ;  /* 0x0024980501007387 */ /* 0x000fe80000100800 */
[----:B------:R-:W-:Y:S04]  /*23b80*/  STL [R1+0x2464], R4 ;  /* 0x0024640401007387 */ /* 0x000fe80000100800 */
[----:B------:R-:W-:Y:S04]  /*23b90*/  STL [R1+0x2400], R3 ;  /* 0x0024000301007387 */ /* 0x000fe80000100800 */
[----:B0-----:R0:W-:Y:S04]  /*23ba0*/  STL.64 [R1+0x20a0], R150 ;  /* 0x0020a09601007387 */ /* 0x0011e80000100a00 */
        /* <DEDUP_REMOVED lines=24> */
[----:B0-----:R-:W2:Y:S04]  /*23d30*/  LDL.LU R151, [R1+0x614] ;  /* 0x0006140001977983 */ /* 0x001ea80000300800 */
[----:B------:R-:W-:Y:S04]  /*23d40*/  STL.64 [R1+0x2098], R148 ;  /* 0x0020989401007387 */ /* 0x000fe80000100a00 */
        /* <DEDUP_REMOVED lines=20> */
[----:B------:R-:W-:Y:S04]  /*23e90*/  STL.64 [R1+0x2090], R146 ;  /* 0x0020909201007387 */ /* 0x000fe80000100a00 */
        /* <DEDUP_REMOVED lines=83> */
[----:B------:R-:W-:Y:S04]  /*243d0*/  STL.64 [R1+0x2008], R112 ;  /* 0x0020087001007387 */ /* 0x000fe80000100a00 */
        /* <DEDUP_REMOVED lines=128> */
[----:B------:R-:W-:Y:S01]  /*24be0*/  STL [R1+0x256c], R26 ;  /* 0x00256c1a01007387 */ /* 0x000fe20000100800 */
[----:B------:R-:W-:-:S03]  /*24bf0*/  MOV R11, UR51 ;  /* 0x00000033000b7c02 */ /* 0x000fc60008000f00 */
[----:B------:R-:W-:Y:S04]  /*24c00*/  STL.64 [R1+0x1ea8], R24 ;  /* 0x001ea81801007387 */ /* 0x000fe80000100a00 */
[----:B------:R-:W-:Y:S04]  /*24c10*/  STL [R1+0x2570], R25 ;  /* 0x0025701901007387 */ /* 0x000fe80000100800 */
[----:B------:R0:W-:Y:S01]  /*24c20*/  STL [R1+0x1e9c], R2 ;  /* 0x001e9c0201007387 */ /* 0x0001e20000100800 */
[----:B------:R-:W-:Y:S02]  /*24c30*/  MOV R10, UR50 ;  /* 0x00000032000a7c02 */ /* 0x000fe40008000f00 */
[----:B------:R-:W-:Y:S01]  /*24c40*/  MOV R14, UR49 ;  /* 0x00000031000e7c02 */ /* 0x000fe20008000f00 */
[----:B0-----:R-:W3:Y:S04]  /*24c50*/  LDL.LU R2, [R1+0x1d88] ;  /* 0x001d880001027983 */ /* 0x001ee80000300800 */
[----:B------:R-:W4:Y:S04]  /*24c60*/  LDL.LU R12, [R1+0x15c4] ;  /* 0x0015c400010c7983 */ /* 0x000f280000300800 */
[----:B------:R-:W-:Y:S04]  /*24c70*/  STL [R1+0x1e88], R0 ;  /* 0x001e880001007387 */ /* 0x000fe80000100800 */
[----:B-----5:R-:W-:Y:S04]  /*24c80*/  STL [R1+0x1e44], R13 ;  /* 0x001e440d01007387 */ /* 0x020fe80000100800 */
[----:B------:R-:W-:Y:S04]  /*24c90*/  STL [R1+0x2574], R13 ;  /* 0x0025740d01007387 */ /* 0x000fe80000100800 */
[----:B------:R0:W-:Y:S04]  /*24ca0*/  STL [R1+0x1e2c], R11 ;  /* 0x001e2c0b01007387 */ /* 0x0001e80000100800 */
[----:B------:R1:W-:Y:S04]  /*24cb0*/  STL [R1+0x1e28], R10 ;  /* 0x001e280a01007387 */ /* 0x0003e80000100800 */
[----:B------:R2:W-:Y:S01]  /*24cc0*/  STL [R1+0x1e24], R14 ;  /* 0x001e240e01007387 */ /* 0x0005e20000100800 */
[----:B0-----:R-:W-:-:S02]  /*24cd0*/  MOV R11, UR48 ;  /* 0x00000030000b7c02 */ /* 0x001fc40008000f00 */
[----:B-1----:R-:W-:-:S03]  /*24ce0*/  MOV R10, UR55 ;  /* 0x00000037000a7c02 */ /* 0x002fc60008000f00 */
[----:B------:R0:W-:Y:S01]  /*24cf0*/  STL [R1+0x1e20], R11 ;  /* 0x001e200b01007387 */ /* 0x0001e20000100800 */
[----:B--2---:R-:W-:-:S03]  /*24d00*/  MOV R14, UR54 ;  /* 0x00000036000e7c02 */ /* 0x004fc60008000f00 */
[----:B------:R1:W-:Y:S01]  /*24d10*/  STL [R1+0x1e1c], R10 ;  /* 0x001e1c0a01007387 */ /* 0x0003e20000100800 */
[----:B0-----:R-:W-:-:S03]  /*24d20*/  MOV R11, UR53 ;  /* 0x00000035000b7c02 */ /* 0x001fc60008000f00 */
[----:B-1----:R-:W2:Y:S01]  /*24d30*/  LDL R10, [R1+0x1d8c] ;  /* 0x001d8c00010a7983 */ /* 0x002ea20000100800 */
[----:B------:R-:W-:-:S03]  /*24d40*/  PRMT R27, RZ, 0x7610, R27 ;  /* 0x00007610ff1b7816 */ /* 0x000fc6000000001b */
[----:B------:R0:W-:Y:S04]  /*24d50*/  STL [R1+0x1e18], R14 ;  /* 0x001e180e01007387 */ /* 0x0001e80000100800 */
[----:B------:R1:W-:Y:S01]  /*24d60*/  STL [R1+0x1e14], R11 ;  /* 0x001e140b01007387 */ /* 0x0003e20000100800 */
[----:B0-----:R-:W-:Y:S01]  /*24d70*/  MOV R14, UR52 ;  /* 0x00000034000e7c02 */ /* 0x001fe20008000f00 */
[----:B-1----:R-:W0:Y:S04]  /*24d80*/  LDC R11, c[0x0][0x230] ;  /* 0x00008c00ff0b7b82 */ /* 0x002e280000000800 */
[----:B------:R-:W-:Y:S04]  /*24d90*/  STL [R1+0x20a8], R14 ;  /* 0x0020a80e01007387 */ /* 0x000fe80000100800 */
[----:B------:R1:W-:Y:S04]  /*24da0*/  STL [R1+0x2578], R14 ;  /* 0x0025780e01007387 */ /* 0x0003e80000100800 */
[----:B------:R-:W-:Y:S04]  /*24db0*/  STL [R1+0x20b4], R151 ;  /* 0x0020b49701007387 */ /* 0x000fe80000100800 */
[----:B------:R-:W-:Y:S04]  /*24dc0*/  STL [R1+0x2580], R151 ;  /* 0x0025809701007387 */ /* 0x000fe80000100800 */
[----:B------:R-:W-:Y:S04]  /*24dd0*/  STL [R1+0x20ac], R22 ;  /* 0x0020ac1601007387 */ /* 0x000fe80000100800 */
[----:B------:R-:W-:Y:S01]  /*24de0*/  STL [R1+0x2584], R22 ;  /* 0x0025841601007387 */ /* 0x000fe20000100800 */
[----:B0-----:R-:W-:-:S03]  /*24df0*/  IMAD R11, R151, -0x100, R11 ;  /* 0xffffff00970b7824 */ /* 0x001fc600078e020b */
[----:B------:R0:W-:Y:S02]  /*24e00*/  STL [R1+0x1ea0], R21 ;  /* 0x001ea01501007387 */ /* 0x0001e40000100800 */
[C---:B------:R-:W-:Y:S02]  /*24e10*/  ISETP.GT.AND P0, PT, R11.reuse, RZ, PT ;  /* 0x000000ff0b00720c */ /* 0x040fe40003f04270 */
[C---:B------:R-:W-:Y:S02]  /*24e20*/  ISETP.GT.AND P1, PT, R11.reuse, 0x1, PT ;  /* 0x000000010b00780c */ /* 0x040fe40003f24270 */
[----:B-1----:R-:W-:Y:S02]  /*24e30*/  PRMT R14, RZ, 0x7610, R14 ;  /* 0x00007610ff0e7816 */ /* 0x002fe4000000000e */
[----:B------:R-:W-:-:S07]  /*24e40*/  ISETP.GT.AND P2, PT, R11, 0x2, PT ;  /* 0x000000020b00780c */ /* 0x000fce0003f44270 */
[----:B------:R-:W-:Y:S02]  /*24e50*/  @P0 IMAD.MOV.U32 R16, RZ, RZ, R22 ;  /* 0x000000ffff100224 */ /* 0x000fe400078e0016 */
[----:B------:R-:W-:Y:S02]  /*24e60*/  @P0 IMAD.MOV.U32 R17, RZ, RZ, R21 ;  /* 0x000000ffff110224 */ /* 0x000fe400078e0015 */
[----:B0-----:R-:W3:Y:S04]  /*24e70*/  LDL.LU R21, [R1+0x1d90] ;  /* 0x001d900001157983 */ /* 0x001ee80000300800 */
[----:B------:R2:W4:Y:S01]  /*24e80*/  @P0 LDG.E.U16 R27, desc[UR60][R16.64] ;  /* 0x0000003c101b0981 */ /* 0x000522000c1e1500 */
[----:B------:R-:W-:Y:S02]  /*24e90*/  PRMT R39, RZ, 0x7610, R39 ;  /* 0x00007610ff277816 */ /* 0x000fe40000000027 */
[----:B------:R-:W-:-:S02]  /*24ea0*/  ISETP.GT.AND P3, PT, R11, 0x3, PT ;  /* 0x000000030b00780c */ /* 0x000fc40003f64270 */
[----:B------:R-:W-:Y:S02]  /*24eb0*/  PRMT R52, RZ, 0x7610, R52 ;  /* 0x00007610ff347816 */ /* 0x000fe40000000034 */
[C---:B------:R-:W-:Y:S02]  /*24ec0*/  ISETP.GT.AND P4, PT, R11.reuse, 0x4, PT ;  /* 0x000000040b00780c */ /* 0x040fe40003f84270 */
[----:B------:R-:W-:Y:S02]  /*24ed0*/  PRMT R121, RZ, 0x7610, R121 ;  /* 0x00007610ff797816 */ /* 0x000fe40000000079 */
[----:B------:R-:W-:Y:S01]  /*24ee0*/  ISETP.GT.AND P5, PT, R11, 0x5, PT ;  /* 0x000000050b00780c */ /* 0x000fe20003fa4270 */
[----:B--2---:R-:W-:Y:S02]  /*24ef0*/  @P1 IMAD.MOV.U32 R17, RZ, RZ, R10 ;  /* 0x000000ffff111224 */ /* 0x004fe400078e000a */
[----:B---3--:R-:W-:Y:S01]  /*24f00*/  @P1 IMAD.MOV.U32 R16, RZ, RZ, R21 ;  /* 0x000000ffff101224 */ /* 0x008fe200078e0015 */
[----:B----4-:R0:W-:Y:S04]  /*24f10*/  STL [R1+0x3ac], R27 ;  /* 0x0003ac1b01007387 */ /* 0x0101e80000100800 */
[----:B------:R-:W2:Y:S04]  /*24f20*/  LDL R10, [R1+0x1d70] ;  /* 0x001d7000010a7983 */ /* 0x000ea80000100800 */
[----:B------:R1:W3:Y:S04]  /*24f30*/  @P1 LDG.E.U16 R14, desc[UR60][R16.64] ;  /* 0x0000003c100e1981 */ /* 0x0002e8000c1e1500 */
[----:B0-----:R-:W4:Y:S04]  /*24f40*/  LDL R27, [R1+0x1d6c] ;  /* 0x001d6c00011b7983 */ /* 0x001f280000100800 */
[----:B------:R-:W-:Y:S04]  /*24f50*/  STL [R1+0x20b0], R21 ;  /* 0x0020b01501007387 */ /* 0x000fe80000100800 */
[----:B------:R-:W-:Y:S04]  /*24f60*/  STL [R1+0x2588], R21 ;  /* 0x0025881501007387 */ /* 0x000fe80000100800 */
[----:B------:R-:W2:Y:S01]  /*24f70*/  LDL R17, [R1+0x1d84] ;  /* 0x001d840001117983 */ /* 0x000ea20000100800 */
[----:B-1----:R-:W-:-:S03]  /*24f80*/  @P2 IMAD.MOV.U32 R16, RZ, RZ, R2 ;  /* 0x000000ffff102224 */ /* 0x002fc600078e0002 */
[----:B---3--:R-:W-:Y:S04]  /*24f90*/  STL [R1+0x258c], R14 ;  /* 0x00258c0e01007387 */ /* 0x008fe80000100800 */
[----:B------:R-:W-:Y:S04]  /*24fa0*/  STL [R1+0x20b8], R2 ;  /* 0x0020b80201007387 */ /* 0x000fe80000100800 */
[----:B------:R-:W-:Y:S04]  /*24fb0*/  STL [R1+0x2590], R2 ;  /* 0x0025900201007387 */ /* 0x000fe80000100800 */
[----:B--2---:R-:W2:Y:S04]  /*24fc0*/  @P2 LDG.E.U16 R39, desc[UR60][R16.64] ;  /* 0x0000003c10272981 */ /* 0x004ea8000c1e1500 */
[----:B------:R-:W3:Y:S04]  /*24fd0*/  LDL R16, [R1+0x1d7c] ;  /* 0x001d7c0001107983 */ /* 0x000ee80000100800 */
[----:B------:R-:W3:Y:S04]  /*24fe0*/  LDL R17, [R1+0x1d80] ;  /* 0x001d800001117983 */ /* 0x000ee80000100800 */
[----:B--2---:R-:W-:Y:S01]  /*24ff0*/  STL [R1+0x2594], R39 ;  /* 0x0025942701007387 */ /* 0x004fe20000100800 */
[----:B---3--:R-:W-:-:S04]  /*25000*/  @P3 LOP3.LUT R17, R17, R16, RZ, 0x3c, !PT ;  /* 0x0000001011113212 */ /* 0x008fc800078e3cff */
[----:B------:R-:W-:-:S04]  /*25010*/  @P3 LOP3.LUT R16, R17, R16, RZ, 0x3c, !PT ;  /* 0x0000001011103212 */ /* 0x000fc800078e3cff */
[----:B------:R-:W-:-:S05]  /*25020*/  @P3 LOP3.LUT R17, R17, R16, RZ, 0x3c, !PT ;  /* 0x0000001011113212 */ /* 0x000fca00078e3cff */
[----:B------:R0:W2:Y:S04]  /*25030*/  @P3 LDG.E.U16 R52, desc[UR60][R16.64] ;  /* 0x0000003c10343981 */ /* 0x0000a8000c1e1500 */
[----:B------:R-:W0:Y:S04]  /*25040*/  LDL R16, [R1+0x1d74] ;  /* 0x001d740001107983 */ /* 0x000e280000100800 */
[----:B------:R-:W0:Y:S02]  /*25050*/  LDL R17, [R1+0x1d78] ;  /* 0x001d780001117983 */ /* 0x000e240000100800 */
[----:B0-----:R-:W-:-:S04]  /*25060*/  @P4 LOP3.LUT R17, R17, R16, RZ, 0x3c, !PT ;  /* 0x0000001011114212 */ /* 0x001fc800078e3cff */
[----:B------:R-:W-:-:S04]  /*25070*/  @P4 LOP3.LUT R16, R17, R16, RZ, 0x3c, !PT ;  /* 0x0000001011104212 */ /* 0x000fc800078e3cff */
[----:B------:R-:W-:-:S05]  /*25080*/  @P4 LOP3.LUT R17, R17, R16, RZ, 0x3c, !PT ;  /* 0x0000001011114212 */ /* 0x000fca00078e3cff */
[----:B------:R0:W3:Y:S01]  /*25090*/  @P4 LDG.E.U16 R121, desc[UR60][R16.64] ;  /* 0x0000003c10794981 */ /* 0x0000e2000c1e1500 */
[----:B------:R-:W-:-:S03]  /*250a0*/  PRMT R132, RZ, 0x7610, R132 ;  /* 0x00007610ff847816 */ /* 0x000fc60000000084 */
[----:B--2---:R-:W-:Y:S01]  /*250b0*/  STL [R1+0x2598], R52 ;  /* 0x0025983401007387 */ /* 0x004fe20000100800 */
[----:B0-----:R-:W-:Y:S02]  /*250c0*/  @P5 IMAD.MOV.U32 R16, RZ, RZ, R10 ;  /* 0x000000ffff105224 */ /* 0x001fe400078e000a */
[----:B----4-:R-:W-:-:S05]  /*250d0*/  @P5 IMAD.MOV.U32 R17, RZ, RZ, R27 ;  /* 0x000000ffff115224 */ /* 0x010fca00078e001b */
[----:B------:R-:W2:Y:S04]  /*250e0*/  @P5 LDG.E.U16 R132, desc[UR60][R16.64] ;  /* 0x0000003c10845981 */ /* 0x000ea8000c1e1500 */
[----:B---3--:R-:W-:Y:S04]  /*250f0*/  STL [R1+0x259c], R121 ;  /* 0x00259c7901007387 */ /* 0x008fe80000100800 */
[----:B------:R-:W3:Y:S04]  /*25100*/  LDL R16, [R1+0x1d64] ;  /* 0x001d640001107983 */ /* 0x000ee80000100800 */
[----:B------:R-:W3:Y:S01]  /*25110*/  LDL R17, [R1+0x1d68] ;  /* 0x001d680001117983 */ /* 0x000ee20000100800 */
[----:B------:R-:W-:-:S02]  /*25120*/  ISETP.GT.AND P1, PT, R11, 0x6, PT ;  /* 0x000000060b00780c */ /* 0x000fc40003f24270 */
[----:B------:R-:W-:Y:S01]  /*25130*/  PRMT R144, RZ, 0x7610, R144 ;  /* 0x00007610ff907816 */ /* 0x000fe20000000090 */
[----:B------:R-:W4:Y:S04]  /*25140*/  LDL R27, [R1+0x1d44] ;  /* 0x001d4400011b7983 */ /* 0x000f280000100800 */
[----:B------:R-:W4:Y:S04]  /*25150*/  LDL R10, [R1+0x1d48] ;  /* 0x001d4800010a7983 */ /* 0x000f280000100800 */
[----:B--2---:R-:W-:Y:S02]  /*25160*/  STL [R1+0x25a0], R132 ;  /* 0x0025a08401007387 */ /* 0x004fe40000100800 */
[----:B---3--:R-:W-:-:S04]  /*25170*/  @P1 LOP3.LUT R17, R17, R16, RZ, 0x3c, !PT ;  /* 0x0000001011111212 */ /* 0x008fc800078e3cff */
[----:B------:R-:W-:-:S04]  /*25180*/  @P1 LOP3.LUT R16, R17, R16, RZ, 0x3c, !PT ;  /* 0x0000001011101212 */ /* 0x000fc800078e3cff */
[----:B------:R-:W-:-:S05]  /*25190*/  @P1 LOP3.LUT R17, R17, R16, RZ, 0x3c, !PT ;  /* 0x0000001011111212 */ /* 0x000fca00078e3cff */
[----:B------:R-:W2:Y:S04]  /*251a0*/  @P1 LDG.E.U16 R144, desc[UR60][R16.64] ;  /* 0x0000003c10901981 */ /* 0x000ea8000c1e1500 */
[----:B------:R-:W3:Y:S04]  /*251b0*/  LDL R16, [R1+0x1d5c] ;  /* 0x001d5c0001107983 */ /* 0x000ee80000100800 */
[----:B------:R-:W3:Y:S01]  /*251c0*/  LDL R17, [R1+0x1d60] ;  /* 0x001d600001117983 */ /* 0x000ee20000100800 */
[----:B------:R-:W-:Y:S02]  /*251d0*/  ISETP.GT.AND P0, PT, R11, 0x7, PT ;  /* 0x000000070b00780c */ /* 0x000fe40003f04270 */
[----:B------:R-:W-:Y:S01]  /*251e0*/  PRMT R83, RZ, 0x7610, R83 ;  /* 0x00007610ff537816 */ /* 0x000fe20000000053 */
[----:B--2---:R-:W-:Y:S10]  /*251f0*/  STL [R1+0x25a4], R144 ;  /* 0x0025a49001007387 */ /* 0x004ff40000100800 */
[----:B---3--:R-:W-:-:S04]  /*25200*/  @P0 LOP3.LUT R17, R17, R16, RZ, 0x3c, !PT ;  /* 0x0000001011110212 */ /* 0x008fc800078e3cff */
[----:B------:R-:W-:-:S04]  /*25210*/  @P0 LOP3.LUT R16, R17, R16, RZ, 0x3c, !PT ;  /* 0x0000001011100212 */ /* 0x000fc800078e3cff */
[----:B------:R-:W-:-:S05]  /*25220*/  @P0 LOP3.LUT R17, R17, R16, RZ, 0x3c, !PT ;  /* 0x0000001011110212 */ /* 0x000fca00078e3cff */
[----:B------:R0:W2:Y:S04]  /*25230*/  @P0 LDG.E.U16 R83, desc[UR60][R16.64] ;  /* 0x0000003c10530981 */ /* 0x0000a8000c1e1500 */
[----:B------:R-:W0:Y:S04]  /*25240*/  LDL R16, [R1+0x1d54] ;  /* 0x001d540001107983 */ /* 0x000e280000100800 */
[----:B------:R-:W0:Y:S01]  /*25250*/  LDL R17, [R1+0x1d58] ;  /* 0x001d580001117983 */ /* 0x000e220000100800 */
[----:B------:R-:W-:Y:S02]  /*25260*/  ISETP.GT.AND P2, PT, R11, 0x8, PT ;  /* 0x000000080b00780c */ /* 0x000fe40003f44270 */
[----:B------:R-:W-:-:S11]  /*25270*/  PRMT R15, RZ, 0x7610, R15 ;  /* 0x00007610ff0f7816 */ /* 0x000fd6000000000f */
[----:B0-----:R-:W-:-:S04]  /*25280*/  @P2 LOP3.LUT R17, R17, R16, RZ, 0x3c, !PT ;  /* 0x0000001011112212 */ /* 0x001fc800078e3cff */
[----:B------:R-:W-:-:S04]  /*25290*/  @P2 LOP3.LUT R16, R17, R16, RZ, 0x3c, !PT ;  /* 0x0000001011102212 */ /* 0x000fc800078e3cff */
[----:B------:R-:W-:-:S05]  /*252a0*/  @P2 LOP3.LUT R17, R17, R16, RZ, 0x3c, !PT ;  /* 0x0000001011112212 */ /* 0x000fca00078e3cff */
[----:B------:R-:W3:Y:S04]  /*252b0*/  @P2 LDG.E.U16 R15, desc[UR60][R16.64] ;  /* 0x0000003c100f2981 */ /* 0x000ee8000c1e1500 */
[----:B--2---:R-:W-:Y:S01]  /*252c0*/  STL [R1+0x25a8], R83 ;  /* 0x0025a85301007387 */ /* 0x004fe20000100800 */
[----:B------:R-:W-:-:S03]  /*252d0*/  ISETP.GT.AND P3, PT, R11, 0x9, PT ;  /* 0x000000090b00780c */ /* 0x000fc60003f64270 */
[----:B---3--:R0:W-:Y:S04]  /*252e0*/  STL [R1+0x390], R15 ;  /* 0x0003900f01007387 */ /* 0x0081e80000100800 */
[----:B0-----:R-:W2:Y:S04]  /*252f0*/  LDL.LU R15, [R1+0x25b4] ;  /* 0x0025b400010f7983 */ /* 0x001ea80000300800 */
[----:B------:R-:W3:Y:S04]  /*25300*/  LDL R16, [R1+0x1d4c] ;  /* 0x001d4c0001107983 */ /* 0x000ee80000100800 */
[----:B------:R-:W3:Y:S01]  /*25310*/  LDL R17, [R1+0x1d50] ;  /* 0x001d500001117983 */ /* 0x000ee20000100800 */
[----:B------:R-:W-:-:S02]  /*25320*/  PRMT R13, RZ, 0x7610, R13 ;  /* 0x00007610ff0d7816 */ /* 0x000fc4000000000d */
[----:B------:R-:W-:Y:S02]  /*25330*/  ISETP.GT.AND P4, PT, R11, 0xa, PT ;  /* 0x0000000a0b00780c */ /* 0x000fe40003f84270 */
[----:B---3--:R-:W-:-:S04]  /*25340*/  @P3 LOP3.LUT R17, R17, R16, RZ, 0x3c, !PT ;  /* 0x0000001011113212 */ /* 0x008fc800078e3cff */
[----:B------:R-:W-:-:S04]  /*25350*/  @P3 LOP3.LUT R16, R17, R16, RZ, 0x3c, !PT ;  /* 0x0000001011103212 */ /* 0x000fc800078e3cff */
[----:B------:R-:W-:-:S05]  /*25360*/  @P3 LOP3.LUT R17, R17, R16, RZ, 0x3c, !PT ;  /* 0x0000001011113212 */ /* 0x000fca00078e3cff */
[----:B------:R4:W3:Y:S01]  /*25370*/  @P3 LDG.E.U16 R13, desc[UR60][R16.64] ;  /* 0x0000003c100d3981 */ /* 0x0008e2000c1e1500 */
[----:B------:R-:W-:Y:S01]  /*25380*/  PRMT R40, RZ, 0x7610, R40 ;  /* 0x00007610ff287816 */ /* 0x000fe20000000028 */
[----:B----4-:R-:W-:Y:S02]  /*25390*/  @P4 IMAD.MOV.U32 R16, RZ, RZ, R10 ;  /* 0x000000ffff104224 */ /* 0x010fe400078e000a */
[----:B------:R-:W-:-:S05]  /*253a0*/  @P4 IMAD.MOV.U32 R17, RZ, RZ, R27 ;  /* 0x000000ffff114224 */ /* 0x000fca00078e001b */
[----:B------:R0:W4:Y:S04]  /*253b0*/  @P4 LDG.E.U16 R40, desc[UR60][R16.64] ;  /* 0x0000003c10284981 */ /* 0x000128000c1e1500 */
[----:B---3--:R1:W-:Y:S04]  /*253c0*/  STL [R1+0x25ac], R13 ;  /* 0x0025ac0d01007387 */ /* 0x0083e80000100800 */
[----:B------:R-:W0:Y:S04]  /*253d0*/  LDL R16, [R1+0x1d3c] ;  /* 0x001d3c0001107983 */ /* 0x000e280000100800 */
[----:B------:R-:W0:Y:S01]  /*253e0*/  LDL R17, [R1+0x1d40] ;  /* 0x001d400001117983 */ /* 0x000e220000100800 */
[----:B------:R-:W-:-:S02]  /*253f0*/  ISETP.GT.AND P1, PT, R11, 0xb, PT ;  /* 0x0000000b0b00780c */ /* 0x000fc40003f24270 */
[----:B------:R-:W-:Y:S01]  /*25400*/  PRMT R53, RZ, 0x7610, R53 ;  /* 0x00007610ff357816 */ /* 0x000fe20000000035 */
[----:B------:R-:W3:Y:S01]  /*25410*/  LDL R27, [R1+0x1d1c] ;  /* 0x001d1c00011b7983 */ /* 0x000ee20000100800 */
[----:B------:R-:W-:Y:S02]  /*25420*/  ISETP.GT.AND P0, PT, R11, 0xc, PT ;  /* 0x0000000c0b00780c */ /* 0x000fe40003f04270 */
[----:B------:R-:W-:Y:S01]  /*25430*/  PRMT R120, RZ, 0x7610, R120 ;  /* 0x00007610ff787816 */ /* 0x000fe20000000078 */
[----:B------:R-:W2:Y:S06]  /*25440*/  LDL R10, [R1+0x1d20] ;  /* 0x001d2000010a7983 */ /* 0x000eac0000100800 */
[----:B0-----:R-:W-:-:S04]  /*25450*/  @P1 LOP3.LUT R17, R17, R16, RZ, 0x3c, !PT ;  /* 0x0000001011111212 */ /* 0x001fc800078e3cff */
[----:B------:R-:W-:-:S04]  /*25460*/  @P1 LOP3.LUT R16, R17, R16, RZ, 0x3c, !PT ;  /* 0x0000001011101212 */ /* 0x000fc800078e3cff */
[----:B------:R-:W-:-:S05]  /*25470*/  @P1 LOP3.LUT R17, R17, R16, RZ, 0x3c, !PT ;  /* 0x0000001011111212 */ /* 0x000fca00078e3cff */
[----:B------:R0:W4:Y:S04]  /*25480*/  @P1 LDG.E.U16 R53, desc[UR60][R16.64] ;  /* 0x0000003c10351981 */ /* 0x000128000c1e1500 */
[----:B------:R-:W0:Y:S04]  /*25490*/  LDL R16, [R1+0x1d34] ;  /* 0x001d340001107983 */ /* 0x000e280000100800 */
[----:B------:R-:W0:Y:S02]  /*254a0*/  LDL R17, [R1+0x1d38] ;  /* 0x001d380001117983 */ /* 0x000e240000100800 */
[----:B0-----:R-:W-:-:S04]  /*254b0*/  @P0 LOP3.LUT R17, R17, R16, RZ, 0x3c, !PT ;  /* 0x0000001011110212 */ /* 0x001fc800078e3cff */
[----:B------:R-:W-:-:S04]  /*254c0*/  @P0 LOP3.LUT R16, R17, R16, RZ, 0x3c, !PT ;  /* 0x0000001011100212 */ /* 0x000fc800078e3cff */
[----:B------:R-:W-:-:S05]  /*254d0*/  @P0 LOP3.LUT R17, R17, R16, RZ, 0x3c, !PT ;  /* 0x0000001011110212 */ /* 0x000fca00078e3cff */
[----:B------:R0:W4:Y:S04]  /*254e0*/  @P0 LDG.E.U16 R120, desc[UR60][R16.64] ;  /* 0x0000003c10780981 */ /* 0x000128000c1e1500 */
[----:B------:R-:W0:Y:S04]  /*254f0*/  LDL R16, [R1+0x1d2c] ;  /* 0x001d2c0001107983 */ /* 0x000e280000100800 */
[----:B------:R-:W0:Y:S01]  /*25500*/  LDL R17, [R1+0x1d30] ;  /* 0x001d300001117983 */ /* 0x000e220000100800 */
[----:B------:R-:W-:Y:S02]  /*25510*/  ISETP.GT.AND P2, PT, R11, 0xd, PT ;  /* 0x0000000d0b00780c */ /* 0x000fe40003f44270 */
[----:B------:R-:W-:-:S11]  /*25520*/  PRMT R135, RZ, 0x7610, R135 ;  /* 0x00007610ff877816 */ /* 0x000fd60000000087 */
[----:B0-----:R-:W-:-:S04]  /*25530*/  @P2 LOP3.LUT R17, R17, R16, RZ, 0x3c, !PT ;  /* 0x0000001011112212 */ /* 0x001fc800078e3cff */
[----:B------:R-:W-:-:S04]  /*25540*/  @P2 LOP3.LUT R16, R17, R16, RZ, 0x3c, !PT ;  /* 0x0000001011102212 */ /* 0x000fc800078e3cff */
[----:B------:R-:W-:-:S05]  /*25550*/  @P2 LOP3.LUT R17, R17, R16, RZ, 0x3c, !PT ;  /* 0x0000001011112212 */ /* 0x000fca00078e3cff */
[----:B------:R0:W4:Y:S04]  /*25560*/  @P2 LDG.E.U16 R135, desc[UR60][R16.64] ;  /* 0x0000003c10872981 */ /* 0x000128000c1e1500 */
[----:B------:R-:W0:Y:S04]  /*25570*/  LDL R16, [R1+0x1d24] ;  /* 0x001d240001107983 */ /* 0x000e280000100800 */
[----:B------:R-:W0:Y:S01]  /*25580*/  LDL R17, [R1+0x1d28] ;  /* 0x001d280001117983 */ /* 0x000e220000100800 */
[C---:B------:R-:W-:Y:S02]  /*25590*/  ISETP.GT.AND P3, PT, R11.reuse, 0xe, PT ;  /* 0x0000000e0b00780c */ /* 0x040fe40003f64270 */
[----:B------:R-:W-:-:S02]  /*255a0*/  ISETP.GT.AND P4, PT, R11, 0xf, PT ;  /* 0x0000000f0b00780c */ /* 0x000fc40003f84270 */
[----:B------:R-:W-:Y:S02]  /*255b0*/  PRMT R147, RZ, 0x7610, R147 ;  /* 0x00007610ff937816 */ /* 0x000fe40000000093 */
[----:B------:R-:W-:-:S07]  /*255c0*/  PRMT R84, RZ, 0x7610, R84 ;  /* 0x00007610ff547816 */ /* 0x000fce0000000054 */
[----:B0-----:R-:W-:-:S04]  /*255d0*/  @P3 LOP3.LUT R17, R17, R16, RZ, 0x3c, !PT ;  /* 0x0000001011113212 */ /* 0x001fc800078e3cff */
[----:B------:R-:W-:-:S04]  /*255e0*/  @P3 LOP3.LUT R16, R17, R16, RZ, 0x3c, !PT ;  /* 0x0000001011103212 */ /* 0x000fc800078e3cff */
[----:B------:R-:W-:-:S05]  /*255f0*/  @P3 LOP3.LUT R17, R17, R16, RZ, 0x3c, !PT ;  /* 0x0000001011113212 */ /* 0x000fca00078e3cff */
[----:B------:R2:W4:Y:S02]  /*25600*/  @P3 LDG.E.U16 R147, desc[UR60][R16.64] ;  /* 0x0000003c10933981 */ /* 0x000524000c1e1500 */
[----:B--2---:R-:W-:Y:S02]  /*25610*/  @P4 IMAD.MOV.U32 R16, RZ, RZ, R10 ;  /* 0x000000ffff104224 */ /* 0x004fe400078e000a */
[----:B---3--:R-:W-:Y:S01]  /*25620*/  @P4 IMAD.MOV.U32 R17, RZ, RZ, R27 ;  /* 0x000000ffff114224 */ /* 0x008fe200078e001b */
[----:B------:R-:W-:Y:S01]  /*25630*/  ISETP.GT.AND P1, PT, R11, 0x10, PT ;  /* 0x000000100b00780c */ /* 0x000fe20003f24270 */
[----:B------:R-:W2:Y:S04]  /*25640*/  LDL R27, [R1+0x1cf4] ;  /* 0x001cf400011b7983 */ /* 0x000ea80000100800 */
[----:B------:R0:W3:Y:S01]  /*25650*/  @P4 LDG.E.U16 R84, desc[UR60][R16.64] ;  /* 0x0000003c10544981 */ /* 0x0000e2000c1e1500 */
[----:B-1----:R-:W-:-:S02]  /*25660*/  PRMT R13, RZ, 0x7610, R13 ;  /* 0x00007610ff0d7816 */ /* 0x002fc4000000000d */
[----:B------:R-:W-:Y:S01]  /*25670*/  ISETP.GT.AND P0, PT, R11, 0x11, PT ;  /* 0x000000110b00780c */ /* 0x000fe20003f04270 */
[----:B------:R-:W4:Y:S04]  /*25680*/  LDL R10, [R1+0x1cf8] ;  /* 0x001cf800010a7983 */ /* 0x000f280000100800 */
[----:B------:R-:W0:Y:S04]  /*25690*/  LDL R16, [R1+0x1d14] ;  /* 0x001d140001107983 */ /* 0x000e280000100800 */
[----:B------:R-:W0:Y:S02]  /*256a0*/  LDL R17, [R1+0x1d18] ;  /* 0x001d180001117983 */ /* 0x000e240000100800 */
[----:B0-----:R-:W-:-:S04]  /*256b0*/  @P1 LOP3.LUT R17, R17, R16, RZ, 0x3c, !PT ;  /* 0x0000001011111212 */ /* 0x001fc800078e3cff */
[----:B------:R-:W-:-:S04]  /*256c0*/  @P1 LOP3.LUT R16, R17, R16, RZ, 0x3c, !PT ;  /* 0x0000001011101212 */ /* 0x000fc800078e3cff */
[----:B------:R-:W-:-:S05]  /*256d0*/  @P1 LOP3.LUT R17, R17, R16, RZ, 0x3c, !PT ;  /* 0x0000001011111212 */ /* 0x000fca00078e3cff */
[----:B------:R0:W3:Y:S04]  /*256e0*/  @P1 LDG.E.U16 R13, desc[UR60][R16.64] ;  /* 0x0000003c100d1981 */ /* 0x0000e8000c1e1500 */
[----:B------:R-:W0:Y:S04]  /*256f0*/  LDL R16, [R1+0x1d0c] ;  /* 0x001d0c0001107983 */ /* 0x000e280000100800 */
[----:B------:R-:W0:Y:S01]  /*25700*/  LDL R17, [R1+0x1d10] ;  /* 0x001d100001117983 */ /* 0x000e220000100800 */
[----:B------:R-:W-:Y:S02]  /*25710*/  PRMT R25, RZ, 0x7610, R25 ;  /* 0x00007610ff197816 */ /* 0x000fe40000000019 */
[----:B0-----:R-:W-:-:S04]  /*25720*/  @P0 LOP3.LUT R17, R17, R16, RZ, 0x3c, !PT ;  /* 0x0000001011110212 */ /* 0x001fc800078e3cff */
[----:B------:R-:W-:-:S04]  /*25730*/  @P0 LOP3.LUT R16, R17, R16, RZ, 0x3c, !PT ;  /* 0x0000001011100212 */ /* 0x000fc800078e3cff */
[----:B------:R-:W-:-:S05]  /*25740*/  @P0 LOP3.LUT R17, R17, R16, RZ, 0x3c, !PT ;  /* 0x0000001011110212 */ /* 0x000fca00078e3cff */
[----:B------:R0:W3:Y:S04]  /*25750*/  @P0 LDG.E.U16 R25, desc[UR60][R16.64] ;  /* 0x0000003c10190981 */ /* 0x0000e8000c1e1500 */
[----:B------:R-:W0:Y:S04]  /*25760*/  LDL R16, [R1+0x1d04] ;  /* 0x001d040001107983 */ /* 0x000e280000100800 */
[----:B------:R-:W0:Y:S01]  /*25770*/  LDL R17, [R1+0x1d08] ;  /* 0x001d080001117983 */ /* 0x000e220000100800 */
[----:B------:R-:W-:Y:S02]  /*25780*/  ISETP.GT.AND P2, PT, R11, 0x12, PT ;  /* 0x000000120b00780c */ /* 0x000fe40003f44270 */
[----:B------:R-:W-:-:S11]  /*25790*/  PRMT R41, RZ, 0x7610, R41 ;  /* 0x00007610ff297816 */ /* 0x000fd60000000029 */
[----:B0-----:R-:W-:-:S04]  /*257a0*/  @P2 LOP3.LUT R17, R17, R16, RZ, 0x3c, !PT ;  /* 0x0000001011112212 */ /* 0x001fc800078e3cff */
[----:B------:R-:W-:-:S04]  /*257b0*/  @P2 LOP3.LUT R16, R17, R16, RZ, 0x3c, !PT ;  /* 0x0000001011102212 */ /* 0x000fc800078e3cff */
[----:B------:R-:W-:-:S05]  /*257c0*/  @P2 LOP3.LUT R17, R17, R16, RZ, 0x3c, !PT ;  /* 0x0000001011112212 */ /* 0x000fca00078e3cff */
[----:B------:R0:W3:Y:S04]  /*257d0*/  @P2 LDG.E.U16 R41, desc[UR60][R16.64] ;  /* 0x0000003c10292981 */ /* 0x0000e8000c1e1500 */
        /* <DEDUP_REMOVED lines=9> */
[----:B------:R4:W3:Y:S02]  /*25870*/  @P3 LDG.E.U16 R54, desc[UR60][R16.64] ;  /* 0x0000003c10363981 */ /* 0x0008e4000c1e1500 */
[----:B----4-:R-:W-:Y:S02]  /*25880*/  @P4 IMAD.MOV.U32 R16, RZ, RZ, R10 ;  /* 0x000000ffff104224 */ /* 0x010fe400078e000a */
[----:B--2---:R-:W-:Y:S01]  /*25890*/  @P4 IMAD.MOV.U32 R17, RZ, RZ, R27 ;  /* 0x000000ffff114224 */ /* 0x004fe200078e001b */
[----:B------:R-:W-:Y:S01]  /*258a0*/  ISETP.GT.AND P1, PT, R11, 0x15, PT ;  /* 0x000000150b00780c */ /* 0x000fe20003f24270 */
[----:B------:R-:W2:Y:S04]  /*258b0*/  LDL R27, [R1+0x1ccc] ;  /* 0x001ccc00011b7983 */ /* 0x000ea80000100800 */
[----:B------:R0:W4:Y:S01]  /*258c0*/  @P4 LDG.E.U16 R123, desc[UR60][R16.64] ;  /* 0x0000003c107b4981 */ /* 0x000122000c1e1500 */
[----:B------:R-:W-:-:S02]  /*258d0*/  PRMT R134, RZ, 0x7610, R134 ;  /* 0x00007610ff867816 */ /* 0x000fc40000000086 */
[----:B------:R-:W-:Y:S01]  /*258e0*/  ISETP.GT.AND P0, PT, R11, 0x16, PT ;  /* 0x000000160b00780c */ /* 0x000fe20003f04270 */
[----:B------:R-:W3:Y:S04]  /*258f0*/  LDL R10, [R1+0x1cd0] ;  /* 0x001cd000010a7983 */ /* 0x000ee80000100800 */
        /* <DEDUP_REMOVED lines=8> */
[----:B------:R-:W-:Y:S02]  /*25980*/  PRMT R34, RZ, 0x7610, R34 ;  /* 0x00007610ff227816 */ /* 0x000fe40000000022 */
        /* <DEDUP_REMOVED lines=22> */
[----:B---3--:R-:W-:Y:S02]  /*25af0*/  @P4 IMAD.MOV.U32 R16, RZ, RZ, R10 ;  /* 0x000000ffff104224 */ /* 0x008fe400078e000a */
[----:B--2---:R-:W-:Y:S01]  /*25b00*/  @P4 IMAD.MOV.U32 R17, RZ, RZ, R27 ;  /* 0x000000ffff114224 */ /* 0x004fe200078e001b */
[----:B------:R-:W-:Y:S01]  /*25b10*/  ISETP.GT.AND P1, PT, R11, 0x1a, PT ;  /* 0x0000001a0b00780c */ /* 0x000fe20003f24270 */
[----:B------:R-:W2:Y:S04]  /*25b20*/  LDL R27, [R1+0x1ca4] ;  /* 0x001ca400011b7983 */ /* 0x000ea80000100800 */
[----:B------:R0:W3:Y:S01]  /*25b30*/  @P4 LDG.E.U16 R26, desc[UR60][R16.64] ;  /* 0x0000003c101a4981 */ /* 0x0000e2000c1e1500 */
[----:B------:R-:W-:-:S02]  /*25b40*/  PRMT R42, RZ, 0x7610, R42 ;  /* 0x00007610ff2a7816 */ /* 0x000fc4000000002a */
        /* <DEDUP_REMOVED lines=1478> */
[----:B------:R-:W2:Y:S04]  /*2b7b0*/  LDL R10, [R1+0x15c8] ;  /* 0x0015c800010a7983 */ /* 0x000ea80000100800 */
[----:B------:R-:W3:Y:S04]  /*2b7c0*/  LDL.LU R27, [R1+0x1608] ;  /* 0x00160800011b7983 */ /* 0x000ee80000300800 */
[----:B------:R0:W4:Y:S04]  /*2b7d0*/  @P4 LDG.E.U16 R173, desc[UR60][R16.64] ;  /* 0x0000003c10ad4981 */ /* 0x000128000c1e1500 */
[----:B------:R-:W0:Y:S04]  /*2b7e0*/  LDL R16, [R1+0x16c4] ;  /* 0x0016c40001107983 */ /* 0x000e280000100800 */
[----:B------:R-:W0:Y:S01]  /*2b7f0*/  LDL R17, [R1+0x16c8] ;  /* 0x0016c80001117983 */ /* 0x000e220000100800 */
[----:B------:R-:W-:-:S02]  /*2b800*/  ISETP.GT.AND P1, PT, R11, 0xda, PT ;  /* 0x000000da0b00780c */ /* 0x000fc40003f24270 */
[----:B------:R-:W-:-:S11]  /*2b810*/  PRMT R172, RZ, 0x7610, R172 ;  /* 0x00007610ffac7816 */ /* 0x000fd600000000ac */
        /* <DEDUP_REMOVED lines=20> */
[----:B------:R-:W2:Y:S01]  /*2b960*/  LDL R17, [R1+0x1604] ;  /* 0x0016040001117983 */ /* 0x000ea20000100800 */
[C---:B------:R-:W-:Y:S02]  /*2b970*/  ISETP.GT.AND P3, PT, R11.reuse, 0xf2, PT ;  /* 0x000000f20b00780c */ /* 0x040fe40003f64270 */
[----:B------:R-:W-:Y:S02]  /*2b980*/  ISETP.GT.AND P4, PT, R11, 0xfa, PT ;  /* 0x000000fa0b00780c */ /* 0x000fe40003f84270 */
[----:B------:R-:W-:Y:S02]  /*2b990*/  PRMT R169, RZ, 0x7610, R169 ;  /* 0x00007610ffa97816 */ /* 0x000fe400000000a9 */
[----:B------:R-:W-:-:S07]  /*2b9a0*/  PRMT R168, RZ, 0x7610, R168 ;  /* 0x00007610ffa87816 */ /* 0x000fce00000000a8 */
[----:B---3--:R-:W-:Y:S01]  /*2b9b0*/  @P3 IMAD.MOV.U32 R16, RZ, RZ, R27 ;  /* 0x000000ffff103224 */ /* 0x008fe200078e001b */
[----:B------:R-:W-:Y:S04]  /*2b9c0*/  STL [R1+0x20bc], R27 ;  /* 0x0020bc1b01007387 */ /* 0x000fe80000100800 */
[----:B--2---:R0:W2:Y:S02]  /*2b9d0*/  @P3 LDG.E.U16 R169, desc[UR60][R16.64] ;  /* 0x0000003c10a93981 */ /* 0x0040a4000c1e1500 */
[----:B0-----:R-:W-:Y:S02]  /*2b9e0*/  @P4 IMAD.MOV.U32 R16, RZ, RZ, R10 ;  /* 0x000000ffff104224 */ /* 0x001fe400078e000a */
[----:B------:R-:W-:Y:S01]  /*2b9f0*/  @P4 IMAD.MOV.U32 R17, RZ, RZ, R12 ;  /* 0x000000ffff114224 */ /* 0x000fe200078e000c */
[----:B------:R-:W3:Y:S04]  /*2ba00*/  LDL R10, [R1+0x1640] ;  /* 0x00164000010a7983 */ /* 0x000ee80000100800 */
[----:B------:R0:W-:Y:S04]  /*2ba10*/  STL [R1+0x1e8c], R12 ;  /* 0x001e8c0c01007387 */ /* 0x0001e80000100800 */
[----:B------:R1:W2:Y:S01]  /*2ba20*/  @P4 LDG.E.U16 R168, desc[UR60][R16.64] ;  /* 0x0000003c10a84981 */ /* 0x0002a2000c1e1500 */
[----:B------:R-:W-:-:S02]  /*2ba30*/  ISETP.GT.AND P0, PT, R11, 0xcb, PT ;  /* 0x000000cb0b00780c */ /* 0x000fc40003f04270 */
[----:B------:R-:W-:Y:S01]  /*2ba40*/  PRMT R167, RZ, 0x7610, R167 ;  /* 0x00007610ffa77816 */ /* 0x000fe200000000a7 */
[----:B0-----:R-:W4:Y:S04]  /*2ba50*/  LDL R12, [R1+0x1700] ;  /* 0x00170000010c7983 */ /* 0x001f280000100800 */
[----:B------:R-:W1:Y:S04]  /*2ba60*/  LDL R16, [R1+0x173c] ;  /* 0x00173c0001107983 */ /* 0x000e680000100800 */
[----:B------:R-:W1:Y:S01]  /*2ba70*/  LDL R17, [R1+0x1740] ;  /* 0x0017400001117983 */ /* 0x000e620000100800 */
[----:B------:R-:W-:-:S02]  /*2ba80*/  ISETP.GT.AND P1, PT, R11, 0xd3, PT ;  /* 0x000000d30b00780c */ /* 0x000fc40003f24270 */
[----:B-1----:R-:W-:-:S04]  /*2ba90*/  @P0 LOP3.LUT R17, R17, R16, RZ, 0x3c, !PT ;  /* 0x0000001011110212 */ /* 0x002fc800078e3cff */
[----:B------:R-:W-:-:S04]  /*2baa0*/  @P0 LOP3.LUT R16, R17, R16, RZ, 0x3c, !PT ;  /* 0x0000001011100212 */ /* 0x000fc800078e3cff */
[----:B------:R-:W-:-:S05]  /*2bab0*/  @P0 LOP3.LUT R17, R17, R16, RZ, 0x3c, !PT ;  /* 0x0000001011110212 */ /* 0x000fca00078e3cff */
[----:B------:R4:W2:Y:S04]  /*2bac0*/  @P0 LDG.E.U16 R167, desc[UR60][R16.64] ;  /* 0x0000003c10a70981 */ /* 0x0008a8000c1e1500 */
[----:B------:R-:W3:Y:S01]  /*2bad0*/  LDL R17, [R1+0x16fc] ;  /* 0x0016fc0001117983 */ /* 0x000ee20000100800 */
[----:B------:R-:W-:Y:S01]  /*2bae0*/  PRMT R166, RZ, 0x7610, R166 ;  /* 0x00007610ffa67816 */ /* 0x000fe200000000a6 */
[----:B----4-:R-:W-:Y:S01]  /*2baf0*/  @P1 IMAD.MOV.U32 R16, RZ, RZ, R12 ;  /* 0x000000ffff101224 */ /* 0x010fe200078e000c */
[----:B------:R-:W-:Y:S01]  /*2bb00*/  ISETP.GT.AND P2, PT, R11, 0xdb, PT ;  /* 0x000000db0b00780c */ /* 0x000fe20003f44270 */
[----:B------:R-:W4:Y:S04]  /*2bb10*/  LDL R12, [R1+0x15c0] ;  /* 0x0015c000010c7983 */ /* 0x000f280000100800 */
[----:B---3--:R0:W3:Y:S04]  /*2bb20*/  @P1 LDG.E.U16 R166, desc[UR60][R16.64] ;  /* 0x0000003c10a61981 */ /* 0x0080e8000c1e1500 */
[----:B------:R-:W0:Y:S04]  /*2bb30*/  LDL R16, [R1+0x16bc] ;  /* 0x0016bc0001107983 */ /* 0x000e280000100800 */
[----:B------:R-:W0:Y:S01]  /*2bb40*/  LDL R17, [R1+0x16c0] ;  /* 0x0016c00001117983 */ /* 0x000e220000100800 */
[----:B------:R-:W-:-:S02]  /*2bb50*/  PRMT R165, RZ, 0x7610, R165 ;  /* 0x00007610ffa57816 */ /* 0x000fc400000000a5 */
        /* <DEDUP_REMOVED lines=12> */
[----:B------:R-:W2:Y:S01]  /*2bc20*/  LDL R17, [R1+0x163c] ;  /* 0x00163c0001117983 */ /* 0x000ea20000100800 */
[----:B------:R-:W-:Y:S02]  /*2bc30*/  ISETP.GT.AND P4, PT, R11, 0xeb, PT ;  /* 0x000000eb0b00780c */ /* 0x000fe40003f84270 */
[----:B------:R-:W-:-:S11]  /*2bc40*/  PRMT R163, RZ, 0x7610, R163 ;  /* 0x00007610ffa37816 */ /* 0x000fd600000000a3 */
[----:B0-----:R-:W-:Y:S01]  /*2bc50*/  @P4 IMAD.MOV.U32 R16, RZ, RZ, R10 ;  /* 0x000000ffff104224 */ /* 0x001fe200078e000a */
[----:B------:R-:W-:Y:S01]  /*2bc60*/  ISETP.GT.AND P0, PT, R11, 0xf3, PT ;  /* 0x000000f30b00780c */ /* 0x000fe20003f04270 */
[----:B------:R-:W3:Y:S04]  /*2bc70*/  LDL R10, [R1+0x16f8] ;  /* 0x0016f800010a7983 */ /* 0x000ee80000100800 */
[----:B--2---:R0:W2:Y:S04]  /*2bc80*/  @P4 LDG.E.U16 R163, desc[UR60][R16.64] ;  /* 0x0000003c10a34981 */ /* 0x0040a8000c1e1500 */
[----:B------:R-:W0:Y:S04]  /*2bc90*/  LDL R16, [R1+0x15fc] ;  /* 0x0015fc0001107983 */ /* 0x000e280000100800 */
[----:B------:R-:W0:Y:S01]  /*2bca0*/  LDL R17, [R1+0x1600] ;  /* 0x0016000001117983 */ /* 0x000e220000100800 */
[----:B------:R-:W-:-:S02]  /*2bcb0*/  PRMT R162, RZ, 0x7610, R162 ;  /* 0x00007610ffa27816 */ /* 0x000fc400000000a2 */
[----:B------:R-:W-:Y:S02]  /*2bcc0*/  ISETP.GT.AND P1, PT, R11, 0xfb, PT ;  /* 0x000000fb0b00780c */ /* 0x000fe40003f24270 */
[----:B0-----:R-:W-:-:S04]  /*2bcd0*/  @P0 LOP3.LUT R17, R17, R16, RZ, 0x3c, !PT ;  /* 0x0000001011110212 */ /* 0x001fc800078e3cff */
[----:B------:R-:W-:-:S04]  /*2bce0*/  @P0 LOP3.LUT R16, R17, R16, RZ, 0x3c, !PT ;  /* 0x0000001011100212 */ /* 0x000fc800078e3cff */
[----:B------:R-:W-:-:S05]  /*2bcf0*/  @P0 LOP3.LUT R17, R17, R16, RZ, 0x3c, !PT ;  /* 0x0000001011110212 */ /* 0x000fca00078e3cff */
[----:B------:R4:W2:Y:S04]  /*2bd00*/  @P0 LDG.E.U16 R162, desc[UR60][R16.64] ;  /* 0x0000003c10a20981 */ /* 0x0008a8000c1e1500 */
[----:B------:R-:W3:Y:S01]  /*2bd10*/  LDL R17, [R1+0x15bc] ;  /* 0x0015bc0001117983 */ /* 0x000ee20000100800 */
[----:B------:R-:W-:Y:S01]  /*2bd20*/  PRMT R161, RZ, 0x7610, R161 ;  /* 0x00007610ffa17816 */ /* 0x000fe200000000a1 */
[----:B----4-:R-:W-:Y:S02]  /*2bd30*/  @P1 IMAD.MOV.U32 R16, RZ, RZ, R12 ;  /* 0x000000ffff101224 */ /* 0x010fe400078e000c */
[----:B------:R-:W4:Y:S01]  /*2bd40*/  LDL.LU R12, [R1+0x15b8] ;  /* 0x0015b800010c7983 */ /* 0x000f220000300800 */
[----:B------:R-:W-:-:S03]  /*2bd50*/  ISETP.GT.AND P2, PT, R11, 0xcc, PT ;  /* 0x000000cc0b00780c */ /* 0x000fc60003f44270 */
[----:B---3--:R0:W3:Y:S04]  /*2bd60*/  @P1 LDG.E.U16 R161, desc[UR60][R16.64] ;  /* 0x0000003c10a11981 */ /* 0x0080e8000c1e1500 */
        /* <DEDUP_REMOVED lines=20> */
[----:B------:R-:W4:Y:S04]  /*2beb0*/  LDL R10, [R1+0x15f8] ;  /* 0x0015f800010a7983 */ /* 0x000f280000100800 */
[----:B--2---:R0:W2:Y:S04]  /*2bec0*/  @P4 LDG.E.U16 R158, desc[UR60][R16.64] ;  /* 0x0000003c109e4981 */ /* 0x0040a8000c1e1500 */
[----:B------:R-:W0:Y:S04]  /*2bed0*/  LDL R16, [R1+0x16ec] ;  /* 0x0016ec0001107983 */ /* 0x000e280000100800 */
[----:B------:R-:W0:Y:S01]  /*2bee0*/  LDL R17, [R1+0x16f0] ;  /* 0x0016f00001117983 */ /* 0x000e220000100800 */
[----:B------:R-:W-:-:S02]  /*2bef0*/  PRMT R157, RZ, 0x7610, R157 ;  /* 0x00007610ff9d7816 */ /* 0x000fc4000000009d */
[----:B0-----:R-:W-:-:S04]  /*2bf00*/  @P1 LOP3.LUT R17, R17, R16, RZ, 0x3c, !PT ;  /* 0x0000001011111212 */ /* 0x001fc800078e3cff */
        /* <DEDUP_REMOVED lines=27> */
[----:B------:R-:W3:Y:S01]  /*2c0c0*/  LDL R17, [R1+0x15f4] ;  /* 0x0015f40001117983 */ /* 0x000ee20000100800 */
[----:B------:R-:W-:Y:S02]  /*2c0d0*/  ISETP.GT.AND P4, PT, R11, 0xf4, PT ;  /* 0x000000f40b00780c */ /* 0x000fe40003f84270 */
[----:B------:R-:W-:-:S11]  /*2c0e0*/  PRMT R153, RZ, 0x7610, R153 ;  /* 0x00007610ff997816 */ /* 0x000fd60000000099 */
[----:B----4-:R-:W-:Y:S01]  /*2c0f0*/  @P4 IMAD.MOV.U32 R16, RZ, RZ, R10 ;  /* 0x000000ffff104224 */ /* 0x010fe200078e000a */
[----:B------:R-:W-:Y:S01]  /*2c100*/  ISETP.GT.AND P5, PT, R11, 0xfc, PT ;  /* 0x000000fc0b00780c */ /* 0x000fe20003fa4270 */
[----:B------:R-:W4:Y:S04]  /*2c110*/  LDL R10, [R1+0x1630] ;  /* 0x00163000010a7983 */ /* 0x000f280000100800 */
[----:B---3--:R0:W3:Y:S04]  /*2c120*/  @P4 LDG.E.U16 R153, desc[UR60][R16.64] ;  /* 0x0000003c10994981 */ /* 0x0080e8000c1e1500 */
[----:B------:R-:W2:Y:S01]  /*2c130*/  LDL R17, [R1+0x15b4] ;  /* 0x0015b40001117983 */ /* 0x000ea20000100800 */
[----:B------:R-:W-:-:S03]  /*2c140*/  PRMT R23, RZ, 0x7610, R23 ;  /* 0x00007610ff177816 */ /* 0x000fc60000000017 */
[----:B0-----:R-:W-:Y:S01]  /*2c150*/  @P5 IMAD.MOV.U32 R16, RZ, RZ, R12 ;  /* 0x000000ffff105224 */ /* 0x001fe200078e000c */
[----:B------:R0:W-:Y:S04]  /*2c160*/  STL [R1+0x1e90], R12 ;  /* 0x001e900c01007387 */ /* 0x0001e80000100800 */
[----:B0-----:R-:W3:Y:S04]  /*2c170*/  LDL.LU R12, [R1+0x15ec] ;  /* 0x0015ec00010c7983 */ /* 0x001ee80000300800 */
[----:B--2---:R0:W2:Y:S04]  /*2c180*/  @P5 LDG.E.U16 R23, desc[UR60][R16.64] ;  /* 0x0000003c10175981 */ /* 0x0040a8000c1e1500 */
[----:B------:R-:W0:Y:S04]  /*2c190*/  LDL R16, [R1+0x16ac] ;  /* 0x0016ac0001107983 */ /* 0x000e280000100800 */
[----:B------:R-:W0:Y:S01]  /*2c1a0*/  LDL R17, [R1+0x16b0] ;  /* 0x0016b00001117983 */ /* 0x000e220000100800 */
[----:B------:R-:W-:-:S02]  /*2c1b0*/  ISETP.GT.AND P0, PT, R11, 0xdd, PT ;  /* 0x000000dd0b00780c */ /* 0x000fc40003f04270 */
        /* <DEDUP_REMOVED lines=20> */
[----:B------:R-:W0:Y:S01]  /*2c300*/  LDL R17, [R1+0x15f0] ;  /* 0x0015f00001117983 */ /* 0x000e220000100800 */
[----:B------:R-:W-:-:S03]  /*2c310*/  PRMT R18, RZ, 0x7610, R18 ;  /* 0x00007610ff127816 */ /* 0x000fc60000000012 */
[----:B------:R1:W-:Y:S01]  /*2c320*/  STL [R1+0x1e94], R12 ;  /* 0x001e940c01007387 */ /* 0x0003e20000100800 */
[----:B------:R-:W-:Y:S01]  /*2c330*/  ISETP.GT.AND P2, PT, R11, 0xfd, PT ;  /* 0x000000fd0b00780c */ /* 0x000fe20003f44270 */
[----:B0-----:R-:W-:Y:S02]  /*2c340*/  @P1 IMAD.MOV.U32 R16, RZ, RZ, R17 ;  /* 0x000000ffff101224 */ /* 0x001fe400078e0011 */
[----:B------:R-:W-:Y:S02]  /*2c350*/  @P1 IMAD.MOV.U32 R17, RZ, RZ, R12 ;  /* 0x000000ffff111224 */ /* 0x000fe400078e000c */
[----:B-1----:R-:W2:Y:S04]  /*2c360*/  LDL R12, [R1+0x15b0] ;  /* 0x0015b000010c7983 */ /* 0x002ea80000100800 */
[----:B------:R2:W3:Y:S04]  /*2c370*/  @P1 LDG.E.U16 R18, desc[UR60][R16.64] ;  /* 0x0000003c10121981 */ /* 0x0004e8000c1e1500 */
[----:B------:R-:W4:Y:S01]  /*2c380*/  LDL R17, [R1+0x15ac] ;  /* 0x0015ac0001117983 */ /* 0x000f220000100800 */
[----:B------:R-:W-:Y:S01]  /*2c390*/  PRMT R15, RZ, 0x7610, R15 ;  /* 0x00007610ff0f7816 */ /* 0x000fe2000000000f */
[----:B--2---:R-:W-:-:S02]  /*2c3a0*/  @P2 IMAD.MOV.U32 R16, RZ, RZ, R12 ;  /* 0x000000ffff102224 */ /* 0x004fc400078e000c */
[----:B------:R-:W2:Y:S04]  /*2c3b0*/  LDL.LU R12, [R1+0x15e0] ;  /* 0x0015e000010c7983 */ /* 0x000ea80000300800 */
[----:B----4-:R0:W4:Y:S04]  /*2c3c0*/  @P2 LDG.E.U16 R15, desc[UR60][R16.64] ;  /* 0x0000003c100f2981 */ /* 0x010128000c1e1500 */
        /* <DEDUP_REMOVED lines=8> */
[----:B------:R-:W3:Y:S01]  /*2c450*/  LDL R17, [R1+0x171c] ;  /* 0x00171c0001117983 */ /* 0x000ee20000100800 */
[----:B------:R-:W-:Y:S02]  /*2c460*/  ISETP.GT.AND P1, PT, R11, 0xcf, PT ;  /* 0x000000cf0b00780c */ /* 0x000fe40003f24270 */
[----:B------:R-:W-:-:S11]  /*2c470*/  PRMT R108, RZ, 0x7610, R108 ;  /* 0x00007610ff6c7816 */ /* 0x000fd6000000006c */
[----:B0-----:R-:W-:Y:S01]  /*2c480*/  @P1 IMAD.MOV.U32 R16, RZ, RZ, R10 ;  /* 0x000000ffff101224 */ /* 0x001fe200078e000a */
[----:B------:R-:W-:Y:S01]  /*2c490*/  ISETP.GT.AND P0, PT, R11, 0xd6, PT ;  /* 0x000000d60b00780c */ /* 0x000fe20003f04270 */
[----:B------:R-:W2:Y:S04]  /*2c4a0*/  LDL R10, [R1+0x1668] ;  /* 0x00166800010a7983 */ /* 0x000ea80000100800 */
        /* <DEDUP_REMOVED lines=32> */
[----:B------:R-:W4:Y:S01]  /*2c6b0*/  LDL R17, [R1+0x1664] ;  /* 0x0016640001117983 */ /* 0x000f220000100800 */
[----:B------:R-:W-:Y:S02]  /*2c6c0*/  ISETP.GT.AND P0, PT, R11, 0xe6, PT ;  /* 0x000000e60b00780c */ /* 0x000fe40003f04270 */
[----:B------:R-:W-:-:S11]  /*2c6d0*/  PRMT R79, RZ, 0x7610, R79 ;  /* 0x00007610ff4f7816 */ /* 0x000fd6000000004f */
[----:B--2---:R-:W-:Y:S01]  /*2c6e0*/  @P0 IMAD.MOV.U32 R16, RZ, RZ, R10 ;  /* 0x000000ffff100224 */ /* 0x004fe200078e000a */
[----:B------:R-:W-:Y:S01]  /*2c6f0*/  ISETP.GT.AND P1, PT, R11, 0xe7, PT ;  /* 0x000000e70b00780c */ /* 0x000fe20003f24270 */
[----:B------:R-:W2:Y:S04]  /*2c700*/  LDL R10, [R1+0x15dc] ;  /* 0x0015dc00010a7983 */ /* 0x000ea80000100800 */
[----:B----4-:R0:W4:Y:S04]  /*2c710*/  @P0 LDG.E.U16 R79, desc[UR60][R16.64] ;  /* 0x0000003c104f0981 */ /* 0x010128000c1e1500 */
[----:B------:R-:W0:Y:S04]  /*2c720*/  LDL R16, [R1+0x165c] ;  /* 0x00165c0001107983 */ /* 0x000e280000100800 */
[----:B------:R-:W0:Y:S01]  /*2c730*/  LDL R17, [R1+0x1660] ;  /* 0x0016600001117983 */ /* 0x000e220000100800 */
[----:B------:R-:W-:-:S02]  /*2c740*/  PRMT R111, RZ, 0x7610, R111 ;  /* 0x00007610ff6f7816 */ /* 0x000fc4000000006f */
        /* <DEDUP_REMOVED lines=25> */
[----:B------:R-:W-:Y:S01]  /*2c8e0*/  PRMT R113, RZ, 0x7610, R113 ;  /* 0x00007610ff717816 */ /* 0x000fe20000000071 */
[----:B------:R1:W-:Y:S06]  /*2c8f0*/  STL [R1+0x1e98], R12 ;  /* 0x001e980c01007387 */ /* 0x0003ec0000100800 */
[----:B0-----:R-:W-:-:S04]  /*2c900*/  @P0 LOP3.LUT R17, R17, R16, RZ, 0x3c, !PT ;  /* 0x0000001011110212 */ /* 0x001fc800078e3cff */
[----:B------:R-:W-:-:S04]  /*2c910*/  @P0 LOP3.LUT R16, R17, R16, RZ, 0x3c, !PT ;  /* 0x0000001011100212 */ /* 0x000fc800078e3cff */
[----:B------:R-:W-:-:S05]  /*2c920*/  @P0 LOP3.LUT R17, R17, R16, RZ, 0x3c, !PT ;  /* 0x0000001011110212 */ /* 0x000fca00078e3cff */
[----:B------:R0:W4:Y:S02]  /*2c930*/  @P0 LDG.E.U16 R81, desc[UR60][R16.64] ;  /* 0x0000003c10510981 */ /* 0x000124000c1e1500 */
[----:B0-----:R-:W-:Y:S02]  /*2c940*/  @P1 IMAD.MOV.U32 R16, RZ, RZ, R12 ;  /* 0x000000ffff101224 */ /* 0x001fe400078e000c */
[----:B--2---:R-:W-:Y:S01]  /*2c950*/  @P1 IMAD.MOV.U32 R17, RZ, RZ, R10 ;  /* 0x000000ffff111224 */ /* 0x004fe200078e000a */
[----:B-1----:R-:W2:Y:S04]  /*2c960*/  LDL.LU R12, [R1+0x390] ;  /* 0x00039000010c7983 */ /* 0x002ea80000300800 */
        /* <DEDUP_REMOVED lines=12> */
[----:B------:R-:W-:Y:S01]  /*2ca30*/  PRMT R114, RZ, 0x7610, R114 ;  /* 0x00007610ff727816 */ /* 0x000fe20000000072 */
[----:B------:R-:W1:Y:S02]  /*2ca40*/  S2R R10, SR_TID.X ;  /* 0x00000000000a7919 */ /* 0x000e640000002100 */
[----:B-1----:R-:W-:-:S04]  /*2ca50*/  LOP3.LUT R10, R10, 0x7f, RZ, 0xc0, !PT ;  /* 0x0000007f0a0a7812 */ /* 0x002fc800078ec0ff */
[----:B------:R-:W-:-:S04]  /*2ca60*/  LOP3.LUT R10, R10, 0x80, RZ, 0xfc, !PT ;  /* 0x000000800a0a7812 */ /* 0x000fc800078efcff */
[----:B0-----:R-:W-:-:S04]  /*2ca70*/  @P1 LOP3.LUT R17, R17, R16, RZ, 0x3c, !PT ;  /* 0x0000001011111212 */ /* 0x001fc800078e3cff */
[----:B------:R-:W-:-:S04]  /*2ca80*/  @P1 LOP3.LUT R16, R17, R16, RZ, 0x3c, !PT ;  /* 0x0000001011101212 */ /* 0x000fc800078e3cff */
[----:B------:R-:W-:-:S05]  /*2ca90*/  @P1 LOP3.LUT R17, R17, R16, RZ, 0x3c, !PT ;  /* 0x0000001011111212 */ /* 0x000fca00078e3cff */
[----:B------:R0:W4:Y:S02]  /*2caa0*/  @P1 LDG.E.U16 R114, desc[UR60][R16.64] ;  /* 0x0000003c10721981 */ /* 0x000124000c1e1500 */
[----:B0-----:R-:W0:Y:S01]  /*2cab0*/  S2R R17, SR_TID.X ;  /* 0x0000000000117919 */ /* 0x001e220000002100 */
[-C--:B------:R-:W-:Y:S02]  /*2cac0*/  ISETP.GE.AND P1, PT, R10, R11.reuse, PT ;  /* 0x0000000b0a00720c */ /* 0x080fe40003f26270 */
[----:B0-----:R-:W-:Y:S02]  /*2cad0*/  LOP3.LUT R16, R17, 0x7f, RZ, 0xc0, !PT ;  /* 0x0000007f11107812 */ /* 0x001fe400078ec0ff */
[----:B------:R-:W3:Y:S04]  /*2cae0*/  LDL.LU R17, [R1+0x3ac] ;  /* 0x0003ac0001117983 */ /* 0x000ee80000300800 */
[----:B------:R-:W2:Y:S01]  /*2caf0*/  LDL.LU R10, [R1+0x25b0] ;  /* 0x0025b000010a7983 */ /* 0x000ea20000300800 */
[----:B------:R-:W-:Y:S06]  /*2cb00*/  BAR.SYNC.DEFER_BLOCKING 0x0 ;  /* 0x0000000000007b1d */ /* 0x000fec0000010000 */
[----:B--2---:R0:W-:Y:S04]  /*2cb10*/  STS.U16 [R10+0x20800], R13 ;  /* 0x0208000d0a007388 */ /* 0x0041e80000000400 */
[----:B------:R1:W-:Y:S04]  /*2cb20*/  STS.U16 [R10+0x20c00], R83 ;  /* 0x020c00530a007388 */ /* 0x0003e80000000400 */
[----:B------:R2:W-:Y:S04]  /*2cb30*/  STS.U16 [R10+0x21000], R144 ;  /* 0x021000900a007388 */ /* 0x0005e80000000400 */
[----:B0-----:R-:W4:Y:S04]  /*2cb40*/  LDL.LU R13, [R1+0x25ac] ;  /* 0x0025ac00010d7983 */ /* 0x001f280000300800 */
[----:B-1----:R-:W4:Y:S04]  /*2cb50*/  LDL.LU R83, [R1+0x25a8] ;  /* 0x0025a80001537983 */ /* 0x002f280000300800 */
[----:B--2---:R-:W2:Y:S04]  /*2cb60*/  LDL.LU R144, [R1+0x25a4] ;  /* 0x0025a40001907983 */ /* 0x004ea80000300800 */
[----:B------:R0:W-:Y:S04]  /*2cb70*/  STS.U16 [R10+0x21400], R132 ;  /* 0x021400840a007388 */ /* 0x0001e80000000400 */
[----:B------:R1:W-:Y:S04]  /*2cb80*/  STS.U16 [R10+0x21800], R121 ;  /* 0x021800790a007388 */ /* 0x0003e80000000400 */
[----:B------:R3:W-:Y:S04]  /*2cb90*/  STS.U16 [R10+0x21c00], R52 ;  /* 0x021c00340a007388 */ /* 0x0007e80000000400 */
[----:B0-----:R-:W2:Y:S04]  /*2cba0*/  LDL.LU R132, [R1+0x25a0] ;  /* 0x0025a00001847983 */ /* 0x001ea80000300800 */
[----:B-1----:R-:W2:Y:S04]  /*2cbb0*/  LDL.LU R121, [R1+0x259c] ;  /* 0x00259c0001797983 */ /* 0x002ea80000300800 */
[----:B---3--:R-:W3:Y:S04]  /*2cbc0*/  LDL.LU R52, [R1+0x2598] ;  /* 0x0025980001347983 */ /* 0x008ee80000300800 */
[----:B------:R0:W-:Y:S04]  /*2cbd0*/  STS.U16 [R10+0x22000], R39 ;  /* 0x022000270a007388 */ /* 0x0001e80000000400 */
[----:B------:R1:W-:Y:S04]  /*2cbe0*/  STS.U16 [R10+0x22400], R2 ;  /* 0x022400020a007388 */ /* 0x0003e80000000400 */
[----:B------:R1:W-:Y:S04]  /*2cbf0*/  STS.U16 [R10+0x22800], R14 ;  /* 0x0228000e0a007388 */ /* 0x0003e80000000400 */
[----:B0-----:R-:W2:Y:S04]  /*2cc00*/  LDL.LU R39, [R1+0x2594] ;  /* 0x0025940001277983 */ /* 0x001ea80000300800 */
[----:B-1----:R-:W3:Y:S04]  /*2cc10*/  LDL.LU R2, [R1+0x2590] ;  /* 0x0025900001027983 */ /* 0x002ee80000300800 */
[----:B------:R-:W4:Y:S04]  /*2cc20*/  LDL.LU R14, [R1+0x258c] ;  /* 0x00258c00010e7983 */ /* 0x000f280000300800 */
[----:B------:R0:W-:Y:S04]  /*2cc30*/  STS.U16 [R10+0x22c00], R21 ;  /* 0x022c00150a007388 */ /* 0x0001e80000000400 */
[----:B------:R1:W-:Y:S04]  /*2cc40*/  STS.U16 [R10+0x23000], R22 ;  /* 0x023000160a007388 */ /* 0x0003e80000000400 */
[----:B------:R1:W-:Y:S04]  /*2cc50*/  STS.U16 [R10+0x23400], R151 ;  /* 0x023400970a007388 */ /* 0x0003e80000000400 */
[----:B0-----:R-:W3:Y:S04]  /*2cc60*/  LDL.LU R21, [R1+0x2588] ;  /* 0x0025880001157983 */ /* 0x001ee80000300800 */
[----:B-1----:R-:W3:Y:S04]  /*2cc70*/  LDL.LU R22, [R1+0x2584] ;  /* 0x0025840001167983 */ /* 0x002ee80000300800 */
[----:B------:R-:W3:Y:S04]  /*2cc80*/  LDL.LU R151, [R1+0x2580] ;  /* 0x0025800001977983 */ /* 0x000ee80000300800 */
[----:B------:R0:W-:Y:S04]  /*2cc90*/  STS.U16 [R10+0x23800], R9 ;  /* 0x023800090a007388 */ /* 0x0001e80000000400 */
[----:B0-----:R-:W4:Y:S04]  /*2cca0*/  LDL.LU R9, [R1+0x257c] ;  /* 0x00257c0001097983 */ /* 0x001f280000300800 */
[----:B------:R-:W-:Y:S04]  /*2ccb0*/  STS.U16 [R10+0x20000], R17 ;  /* 0x020000110a007388 */ /* 0x000fe80000000400 */
        /* <DEDUP_REMOVED lines=18> */
[----:B----4-:R0:W-:Y:S04]  /*2cde0*/  STS.U16 [R9+0x20080], R14 ;  /* 0x0200800e09007388 */ /* 0x0101e80000000400 */
[----:B------:R1:W-:Y:S04]  /*2cdf0*/  STS.U16 [R9+0x20480], R13 ;  /* 0x0204800d09007388 */ /* 0x0003e80000000400 */
[----:B------:R4:W-:Y:S04]  /*2ce00*/  STS.U16 [R9+0x20880], R25 ;  /* 0x0208801909007388 */ /* 0x0009e80000000400 */
[----:B0-----:R-:W3:Y:S04]  /*2ce10*/  LDL.LU R14, [R1+0x2578] ;  /* 0x00257800010e7983 */ /* 0x001ee80000300800 */
[----:B-1----:R-:W3:Y:S04]  /*2ce20*/  LDL.LU R13, [R1+0x2574] ;  /* 0x00257400010d7983 */ /* 0x002ee80000300800 */
[----:B----4-:R-:W4:Y:S04]  /*2ce30*/  LDL.LU R25, [R1+0x2570] ;  /* 0x0025700001197983 */ /* 0x010f280000300800 */
[----:B------:R0:W-:Y:S04]  /*2ce40*/  STS.U16 [R9+0x20c80], R26 ;  /* 0x020c801a09007388 */ /* 0x0001e80000000400 */
        /* <DEDUP_REMOVED lines=8> */
[----:B0-----:R-:W4:Y:S04]  /*2ced0*/  LDL.LU R30, [R1+0x2560] ;  /* 0x00256000011e7983 */ /* 0x001f280000300800 */
[----:B-1----:R-:W2:Y:S04]  /*2cee0*/  LDL.LU R31, [R1+0x255c] ;  /* 0x00255c00011f7983 */ /* 0x002ea80000300800 */
[----:B------:R-:W4:Y:S04]  /*2cef0*/  LDL.LU R32, [R1+0x2558] ;  /* 0x0025580001207983 */ /* 0x000f280000300800 */
[----:B------:R0:W-:Y:S04]  /*2cf00*/  STS.U16 [R9+0x22480], R33 ;  /* 0x0224802109007388 */ /* 0x0001e80000000400 */
[----:B------:R1:W-:Y:S04]  /*2cf10*/  STS.U16 [R9+0x22880], R35 ;  /* 0x0228802309007388 */ /* 0x0003e80000000400 */
[----:B------:R1:W-:Y:S04]  /*2cf20*/  STS.U16 [R9+0x22c80], R36 ;  /* 0x022c802409007388 */ /* 0x0003e80000000400 */
[----:B0-----:R-:W4:Y:S04]  /*2cf30*/  LDL.LU R33, [R1+0x2554] ;  /* 0x0025540001217983 */ /* 0x001f280000300800 */
[----:B-1----:R-:W4:Y:S04]  /*2cf40*/  LDL.LU R35, [R1+0x2550] ;  /* 0x0025500001237983 */ /* 0x002f280000300800 */
[----:B------:R-:W4:Y:S04]  /*2cf50*/  LDL.LU R36, [R1+0x254c] ;  /* 0x00254c0001247983 */ /* 0x000f280000300800 */
[----:B------:R0:W-:Y:S04]  /*2cf60*/  STS.U16 [R9+0x23080], R37 ;  /* 0x0230802509007388 */ /* 0x0001e80000000400 */
[----:B------:R1:W-:Y:S04]  /*2cf70*/  STS.U16 [R9+0x23480], R38 ;  /* 0x0234802609007388 */ /* 0x0003e80000000400 */
[----:B------:R1:W-:Y:S04]  /*2cf80*/  STS.U16 [R9+0x23880], R8 ;  /* 0x0238800809007388 */ /* 0x0003e80000000400 */
[----:B0-----:R-:W4:Y:S04]  /*2cf90*/  LDL.LU R37, [R1+0x2548] ;  /* 0x0025480001257983 */ /* 0x001f280000300800 */
[----:B-1----:R-:W4:Y:S04]  /*2cfa0*/  LDL.LU R38, [R1+0x2544] ;  /* 0x0025440001267983 */ /* 0x002f280000300800 */
[----:B------:R-:W3:Y:S04]  /*2cfb0*/  LDL.LU R8, [R1+0x2540] ;  /* 0x0025400001087983 */ /* 0x000ee80000300800 */
        /* <DEDUP_REMOVED lines=17> */
[----:B---3--:R0:W-:Y:S04]  /*2d0d0*/  STS.U16 [R8+0x20100], R39 ;  /* 0x0201002708007388 */ /* 0x0081e80000000400 */
[----:B------:R1:W-:Y:S04]  /*2d0e0*/  STS.U16 [R8+0x20500], R40 ;  /* 0x0205002808007388 */ /* 0x0003e80000000400 */
[----:B------:R3:W-:Y:S04]  /*2d0f0*/  STS.U16 [R8+0x20900], R41 ;  /* 0x0209002908007388 */ /* 0x0007e80000000400 */
[----:B0-----:R-:W4:Y:S04]  /*2d100*/  LDL.LU R39, [R1+0x253c] ;  /* 0x00253c0001277983 */ /* 0x001f280000300800 */
[----:B-1----:R-:W4:Y:S04]  /*2d110*/  LDL.LU R40, [R1+0x2538] ;  /* 0x0025380001287983 */ /* 0x002f280000300800 */
[----:B---3--:R-:W3:Y:S04]  /*2d120*/  LDL.LU R41, [R1+0x2534] ;  /* 0x0025340001297983 */ /* 0x008ee80000300800 */
[----:B------:R0:W-:Y:S04]  /*2d130*/  STS.U16 [R8+0x20d00], R42 ;  /* 0x020d002a08007388 */ /* 0x0001e80000000400 */
[----:B------:R1:W-:Y:S04]  /*2d140*/  STS.U16 [R8+0x21100], R43 ;  /* 0x0211002b08007388 */ /* 0x0003e80000000400 */
[----:B------:R2:W-:Y:S04]  /*2d150*/  STS.U16 [R8+0x21500], R44 ;  /* 0x0215002c08007388 */ /* 0x0005e80000000400 */
[----:B0-----:R-:W3:Y:S04]  /*2d160*/  LDL.LU R42, [R1+0x2530] ;  /* 0x00253000012a7983 */ /* 0x001ee80000300800 */
[----:B-1----:R-:W3:Y:S04]  /*2d170*/  LDL.LU R43, [R1+0x252c] ;  /* 0x00252c00012b7983 */ /* 0x002ee80000300800 */
[----:B--2---:R-:W2:Y:S04]  /*2d180*/  LDL.LU R44, [R1+0x2528] ;  /* 0x00252800012c7983 */ /* 0x004ea80000300800 */
[----:B------:R0:W-:Y:S04]  /*2d190*/  STS.U16 [R8+0x21900], R45 ;  /* 0x0219002d08007388 */ /* 0x0001e80000000400 */
[----:B------:R1:W-:Y:S04]  /*2d1a0*/  STS.U16 [R8+0x21d00], R46 ;  /* 0x021d002e08007388 */ /* 0x0003e80000000400 */
[----:B------:R1:W-:Y:S04]  /*2d1b0*/  STS.U16 [R8+0x22100], R47 ;  /* 0x0221002f08007388 */ /* 0x0003e80000000400 */
[----:B0-----:R-:W3:Y:S04]  /*2d1c0*/  LDL.LU R45, [R1+0x2524] ;  /* 0x00252400012d7983 */ /* 0x001ee80000300800 */
[----:B-1----:R-:W2:Y:S04]  /*2d1d0*/  LDL.LU R46, [R1+0x2520] ;  /* 0x00252000012e7983 */ /* 0x002ea80000300800 */
[----:B------:R-:W3:Y:S04]  /*2d1e0*/  LDL.LU R47, [R1+0x251c] ;  /* 0x00251c00012f7983 */ /* 0x000ee80000300800 */
[----:B------:R0:W-:Y:S04]  /*2d1f0*/  STS.U16 [R8+0x22500], R48 ;  /* 0x0225003008007388 */ /* 0x0001e80000000400 */
[----:B------:R1:W-:Y:S04]  /*2d200*/  STS.U16 [R8+0x22900], R49 ;  /* 0x0229003108007388 */ /* 0x0003e80000000400 */
[----:B------:R1:W-:Y:S04]  /*2d210*/  STS.U16 [R8+0x22d00], R50 ;  /* 0x022d003208007388 */ /* 0x0003e80000000400 */
[----:B0-----:R-:W2:Y:S04]  /*2d220*/  LDL.LU R48, [R1+0x2518] ;  /* 0x0025180001307983 */ /* 0x001ea80000300800 */
[----:B-1----:R-:W3:Y:S04]  /*2d230*/  LDL.LU R49, [R1+0x2514] ;  /* 0x0025140001317983 */ /* 0x002ee80000300800 */
[----:B------:R-:W2:Y:S04]  /*2d240*/  LDL.LU R50, [R1+0x2510] ;  /* 0x0025100001327983 */ /* 0x000ea80000300800 */
[----:B------:R0:W-:Y:S04]  /*2d250*/  STS.U16 [R8+0x23100], R51 ;  /* 0x0231003308007388 */ /* 0x0001e80000000400 */
[----:B------:R1:W-:Y:S04]  /*2d260*/  STS.U16 [R8+0x23500], R7 ;  /* 0x0235000708007388 */ /* 0x0003e80000000400 */
[----:B0-----:R-:W3:Y:S04]  /*2d270*/  LDL.LU R51, [R1+0x250c] ;  /* 0x00250c0001337983 */ /* 0x001ee80000300800 */
[----:B-1----:R-:W4:Y:S04]  /*2d280*/  LDL.LU R7, [R1+0x2508] ;  /* 0x0025080001077983 */ /* 0x002f280000300800 */
        /* <DEDUP_REMOVED lines=21> */
[----:B0-----:R-:W2:Y:S04]  /*2d3e0*/  LDL.LU R52, [R1+0x2504] ;  /* 0x0025040001347983 */ /* 0x001ea80000300800 */
[----:B-1----:R-:W3:Y:S04]  /*2d3f0*/  LDL.LU R53, [R1+0x2500] ;  /* 0x0025000001357983 */ /* 0x002ee80000300800 */
[----:B----4-:R-:W4:Y:S04]  /*2d400*/  LDL.LU R54, [R1+0x24fc] ;  /* 0x0024fc0001367983 */ /* 0x010f280000300800 */
        /* <DEDUP_REMOVED lines=20> */
[----:B0-----:R-:W2:Y:S04]  /*2d550*/  LDL.LU R118, [R1+0x24d4] ;  /* 0x0024d40001767983 */ /* 0x001ea80000300800 */
        /* <DEDUP_REMOVED lines=19> */
[----:B------:R-:W-:Y:S04]  /*2d690*/  STL [R1+0x21e0], R7 ;  /* 0x0021e00701007387 */ /* 0x000fe80000100800 */
[----:B----4-:R0:W-:Y:S04]  /*2d6a0*/  STS.U16 [R6+0x20200], R121 ;  /* 0x0202007906007388 */ /* 0x0101e80000000400 */
[----:B------:R1:W-:Y:S04]  /*2d6b0*/  STS.U16 [R6+0x20600], R120 ;  /* 0x0206007806007388 */ /* 0x0003e80000000400 */
[----:B------:R4:W-:Y:S04]  /*2d6c0*/  STS.U16 [R6+0x20a00], R123 ;  /* 0x020a007b06007388 */ /* 0x0009e80000000400 */
[----:B0-----:R-:W2:Y:S04]  /*2d6d0*/  LDL.LU R121, [R1+0x24cc] ;  /* 0x0024cc0001797983 */ /* 0x001ea80000300800 */
[----:B-1----:R-:W2:Y:S04]  /*2d6e0*/  LDL.LU R120, [R1+0x24c8] ;  /* 0x0024c80001787983 */ /* 0x002ea80000300800 */
[----:B----4-:R-:W4:Y:S04]  /*2d6f0*/  LDL.LU R123, [R1+0x24c4] ;  /* 0x0024c400017b7983 */ /* 0x010f280000300800 */
[----:B------:R0:W-:Y:S04]  /*2d700*/  STS.U16 [R6+0x20e00], R122 ;  /* 0x020e007a06007388 */ /* 0x0001e80000000400 */
        /* <DEDUP_REMOVED lines=10> */
[----:B------:R-:W3:Y:S04]  /*2d7b0*/  LDL.LU R129, [R1+0x24ac] ;  /* 0x0024ac0001817983 */ /* 0x000ee80000300800 */
        /* <DEDUP_REMOVED lines=8> */
[----:B0-----:R-:W3:Y:S04]  /*2d840*/  LDL.LU R133, [R1+0x249c] ;  /* 0x00249c0001857983 */ /* 0x001ee80000300800 */
[----:B-1----:R-:W2:Y:S04]  /*2d850*/  LDL.LU R5, [R1+0x2498] ;  /* 0x0024980001057983 */ /* 0x002ea80000300800 */
        /* <DEDUP_REMOVED lines=18> */
[----:B------:R-:W-:Y:S01]  /*2d980*/  STL [R1+0x2178], R6 ;  /* 0x0021780601007387 */ /* 0x000fe20000100800 */
[----:B------:R-:W-:-:S03]  /*2d990*/  ISETP.GE.AND P0, PT, R16, R11, PT ;  /* 0x0000000b1000720c */ /* 0x000fc60003f06270 */
[----:B--2---:R0:W-:Y:S04]  /*2d9a0*/  STS.U16 [R5+0x20280], R132 ;  /* 0x0202808405007388 */ /* 0x0041e80000000400 */
        /* <DEDUP_REMOVED lines=24> */
[----:B0-----:R-:W3:Y:S04]  /*2db30*/  LDL.LU R4, [R1+0x2464] ;  /* 0x0024640001047983 */ /* 0x001ee80000300800 */
[----:B------:R-:W2:Y:S04]  /*2db40*/  LDL R16, [R1+0x1594] ;  /* 0x0015940001107983 */ /* 0x000ea80000100800 */
[----:B------:R-:W4:Y:S04]  /*2db50*/  LDL R12, [R1+0x1598] ;  /* 0x00159800010c7983 */ /* 0x000f280000100800 */
[----:B------:R0:W-:Y:S01]  /*2db60*/  STS.U16 [R5+0x23680], R24 ;  /* 0x0236801805007388 */ /* 0x0001e20000000400 */
[----:B------:R-:W-:-:S03]  /*2db70*/  PRMT R115, RZ, 0x7610, R115 ;  /* 0x00007610ff737816 */ /* 0x000fc60000000073 */
[----:B------:R-:W-:Y:S04]  /*2db80*/  STS.U16 [R5+0x23a80], R249 ;  /* 0x023a80f905007388 */ /* 0x000fe80000000400 */
[----:B------:R-:W-:Y:S04]  /*2db90*/  STS.U16 [R5+0x23e80], R243 ;  /* 0x023e80f305007388 */ /* 0x000fe80000000400 */
[----:B0-----:R-:W4:Y:S04]  /*2dba0*/  LDL R24, [R1+0x1590] ;  /* 0x0015900001187983 */ /* 0x001f280000100800 */
        /* <DEDUP_REMOVED lines=17> */
[----:B---3--:R0:W-:Y:S04]  /*2dcc0*/  STS.U16 [R4+0x20300], R144 ;  /* 0x0203009004007388 */ /* 0x0081e80000000400 */
[----:B------:R1:W-:Y:S01]  /*2dcd0*/  STS.U16 [R4+0x20700], R147 ;  /* 0x0207009304007388 */ /* 0x0003e20000000400 */
[----:B--2---:R-:W-:-:S03]  /*2dce0*/  @!P0 IMAD.MOV.U32 R17, RZ, RZ, R16 ;  /* 0x000000ffff118224 */ /* 0x004fc600078e0010 */
[----:B------:R2:W-:Y:S01]  /*2dcf0*/  STS.U16 [R4+0x20b00], R34 ;  /* 0x020b002204007388 */ /* 0x0005e20000000400 */
[----:B----4-:R-:W-:-:S03]  /*2dd00*/  @!P0 IMAD.MOV.U32 R16, RZ, RZ, R12 ;  /* 0x000000ffff108224 */ /* 0x010fc600078e000c */
[----:B0-----:R-:W3:Y:S04]  /*2dd10*/  LDL.LU R144, [R1+0x2460] ;  /* 0x0024600001907983 */ /* 0x001ee80000300800 */
[----:B-1----:R-:W4:Y:S04]  /*2dd20*/  LDL.LU R147, [R1+0x245c] ;  /* 0x00245c0001937983 */ /* 0x002f280000300800 */
[----:B--2---:R-:W2:Y:S04]  /*2dd30*/  LDL R34, [R1+0x1518] ;  /* 0x0015180001227983 */ /* 0x004ea80000100800 */
[----:B------:R0:W-:Y:S04]  /*2dd40*/  STS.U16 [R4+0x20f00], R146 ;  /* 0x020f009204007388 */ /* 0x0001e80000000400 */
[----:B------:R1:W-:Y:S04]  /*2dd50*/  STS.U16 [R4+0x21300], R149 ;  /* 0x0213009504007388 */ /* 0x0003e80000000400 */
[----:B------:R1:W-:Y:S04]  /*2dd60*/  STS.U16 [R4+0x21700], R0 ;  /* 0x0217000004007388 */ /* 0x0003e80000000400 */
[----:B0-----:R-:W4:Y:S04]  /*2dd70*/  LDL.LU R146, [R1+0x2458] ;  /* 0x0024580001927983 */ /* 0x001f280000300800 */
[----:B-1----:R-:W4:Y:S04]  /*2dd80*/  LDL.LU R149, [R1+0x2454] ;  /* 0x0024540001957983 */ /* 0x002f280000300800 */
[----:B------:R-:W3:Y:S04]  /*2dd90*/  LDL R0, [R1+0x1510] ;  /* 0x0015100001007983 */ /* 0x000ee80000100800 */
[----:B------:R0:W-:Y:S04]  /*2dda0*/  STS.U16 [R4+0x21b00], R148 ;  /* 0x021b009404007388 */ /* 0x0001e80000000400 */
[----:B------:R1:W-:Y:S04]  /*2ddb0*/  STS.U16 [R4+0x21f00], R150 ;  /* 0x021f009604007388 */ /* 0x0003e80000000400 */
[----:B------:R1:W4:Y:S04]  /*2ddc0*/  @!P0 LDG.E.U16 R115, desc[UR60][R16.64] ;  /* 0x0000003c10738981 */ /* 0x000328000c1e1500 */
[----:B0-----:R-:W4:Y:S04]  /*2ddd0*/  LDL.LU R148, [R1+0x2450] ;  /* 0x0024500001947983 */ /* 0x001f280000300800 */
[----:B-1----:R-:W4:Y:S04]  /*2dde0*/  LDL.LU R150, [R1+0x244c] ;  /* 0x00244c0001967983 */ /* 0x002f280000300800 */
[----:B------:R-:W2:Y:S01]  /*2ddf0*/  LDL R17, [R1+0x158c] ;  /* 0x00158c0001117983 */ /* 0x000ea20000100800 */
[----:B------:R-:W-:Y:S01]  /*2de00*/  PRMT R116, RZ, 0x7610, R116 ;  /* 0x00007610ff747816 */ /* 0x000fe20000000074 */
[----:B------:R-:W-:Y:S01]  /*2de10*/  @!P1 IMAD.MOV.U32 R16, RZ, RZ, R24 ;  /* 0x000000ffff109224 */ /* 0x000fe200078e0018 */
[----:B------:R-:W-:Y:S01]  /*2de20*/  PRMT R117, RZ, 0x7610, R117 ;  /* 0x00007610ff757816 */ /* 0x000fe20000000075 */
[----:B------:R-:W4:Y:S01]  /*2de30*/  LDL R12, [R1+0x1490] ;  /* 0x00149000010c7983 */ /* 0x000f220000100800 */
[----:B------:R-:W-:-:S02]  /*2de40*/  PRMT R118, RZ, 0x7610, R118 ;  /* 0x00007610ff767816 */ /* 0x000fc40000000076 */
[----:B------:R-:W-:Y:S01]  /*2de50*/  PRMT R119, RZ, 0x7610, R119 ;  /* 0x00007610ff777816 */ /* 0x000fe20000000077 */
[----:B------:R-:W4:Y:S04]  /*2de60*/  LDL R24, [R1+0x1418] ;  /* 0x0014180001187983 */ /* 0x000f280000100800 */
[----:B--2---:R0:W2:Y:S04]  /*2de70*/  @!P1 LDG.E.U16 R116, desc[UR60][R16.64] ;  /* 0x0000003c10749981 */ /* 0x0040a8000c1e1500 */
[----:B------:R-:W3:Y:S01]  /*2de80*/  LDL R17, [R1+0x1514] ;  /* 0x0015140001117983 */ /* 0x000ee20000100800 */
[----:B0-----:R-:W-:Y:S01]  /*2de90*/  @!P0 IMAD.MOV.U32 R16, RZ, RZ, R34 ;  /* 0x000000ffff108224 */ /* 0x001fe200078e0022 */
[----:B------:R-:W-:-:S02]  /*2dea0*/  PRMT R120, RZ, 0x7610, R120 ;  /* 0x00007610ff787816 */ /* 0x000fc40000000078 */
[----:B------:R-:W-:Y:S01]  /*2deb0*/  PRMT R121, RZ, 0x7610, R121 ;  /* 0x00007610ff797816 */ /* 0x000fe20000000079 */
[----:B------:R-:W2:Y:S04]  /*2dec0*/  LDL R34, [R1+0x1410] ;  /* 0x0014100001227983 */ /* 0x000ea80000100800 */
[----:B---3--:R0:W3:Y:S04]  /*2ded0*/  @!P0 LDG.E.U16 R117, desc[UR60][R16.64] ;  /* 0x0000003c10758981 */ /* 0x0080e8000c1e1500 */
[----:B------:R-:W4:Y:S01]  /*2dee0*/  LDL R17, [R1+0x150c] ;  /* 0x00150c0001117983 */ /* 0x000f220000100800 */
[----:B0-----:R-:W-:Y:S01]  /*2def0*/  @!P1 IMAD.MOV.U32 R16, RZ, RZ, R0 ;  /* 0x000000ffff109224 */ /* 0x001fe200078e0000 */
[----:B------:R-:W-:-:S02]  /*2df00*/  PRMT R122, RZ, 0x7610, R122 ;  /* 0x00007610ff7a7816 */ /* 0x000fc4000000007a */
[----:B------:R-:W3:Y:S04]  /*2df10*/  LDL R0, [R1+0x1398] ;  /* 0x0013980001007983 */ /* 0x000ee80000100800 */
[----:B----4-:R0:W4:Y:S04]  /*2df20*/  @!P1 LDG.E.U16 R118, desc[UR60][R16.64] ;  /* 0x0000003c10769981 */ /* 0x010128000c1e1500 */
[----:B------:R-:W0:Y:S04]  /*2df30*/  LDL R16, [R1+0x1494] ;  /* 0x0014940001107983 */ /* 0x000e280000100800 */
[----:B------:R-:W0:Y:S02]  /*2df40*/  LDL R17, [R1+0x1498] ;  /* 0x0014980001117983 */ /* 0x000e240000100800 */
[----:B0-----:R-:W-:-:S04]  /*2df50*/  @!P0 LOP3.LUT R17, R17, R16, RZ, 0x3c, !PT ;  /* 0x0000001011118212 */ /* 0x001fc800078e3cff */
[----:B------:R-:W-:-:S04]  /*2df60*/  @!P0 LOP3.LUT R16, R17, R16, RZ, 0x3c, !PT ;  /* 0x0000001011108212 */ /* 0x000fc800078e3cff */
[----:B------:R-:W-:-:S05]  /*2df70*/  @!P0 LOP3.LUT R17, R17, R16, RZ, 0x3c, !PT ;  /* 0x0000001011118212 */ /* 0x000fca00078e3cff */
[----:B------:R0:W4:Y:S04]  /*2df80*/  @!P0 LDG.E.U16 R119, desc[UR60][R16.64] ;  /* 0x0000003c10778981 */ /* 0x000128000c1e1500 */
[----:B------:R-:W2:Y:S01]  /*2df90*/  LDL R17, [R1+0x148c] ;  /* 0x00148c0001117983 */ /* 0x000ea20000100800 */
[----:B0-----:R-:W-:Y:S01]  /*2dfa0*/  @!P1 IMAD.MOV.U32 R16, RZ, RZ, R12 ;  /* 0x000000ffff109224 */ /* 0x001fe200078e000c */
[----:B------:R-:W-:Y:S02]  /*2dfb0*/  PRMT R123, RZ, 0x7610, R123 ;  /* 0x00007610ff7b7816 */ /* 0x000fe4000000007b */
[----:B------:R-:W-:Y:S01]  /*2dfc0*/  PRMT R124, RZ, 0x7610, R124 ;  /* 0x00007610ff7c7816 */ /* 0x000fe2000000007c */
[----:B------:R-:W4:Y:S04]  /*2dfd0*/  LDL R12, [R1+0x1318] ;  /* 0x00131800010c7983 */ /* 0x000f280000100800 */
[----:B--2---:R0:W2:Y:S04]  /*2dfe0*/  @!P1 LDG.E.U16 R120, desc[UR60][R16.64] ;  /* 0x0000003c10789981 */ /* 0x0040a8000c1e1500 */
[----:B------:R-:W3:Y:S01]  /*2dff0*/  LDL R17, [R1+0x1414] ;  /* 0x0014140001117983 */ /* 0x000ee20000100800 */
[----:B0-----:R-:W-:Y:S01]  /*2e000*/  @!P0 IMAD.MOV.U32 R16, RZ, RZ, R24 ;  /* 0x000000ffff108224 */ /* 0x001fe200078e0018 */
[----:B------:R-:W-:-:S02]  /*2e010*/  PRMT R125, RZ, 0x7610, R125 ;  /* 0x00007610ff7d7816 */ /* 0x000fc4000000007d */
[----:B------:R-:W2:Y:S04]  /*2e020*/  LDL R24, [R1+0x1310] ;  /* 0x0013100001187983 */ /* 0x000ea80000100800 */
[----:B---3--:R0:W3:Y:S04]  /*2e030*/  @!P0 LDG.E.U16 R121, desc[UR60][R16.64] ;  /* 0x0000003c10798981 */ /* 0x0080e8000c1e1500 */
[----:B------:R-:W4:Y:S01]  /*2e040*/  LDL R17, [R1+0x140c] ;  /* 0x00140c0001117983 */ /* 0x000f220000100800 */
[----:B0-----:R-:W-:Y:S01]  /*2e050*/  @!P1 IMAD.MOV.U32 R16, RZ, RZ, R34 ;  /* 0x000000ffff109224 */ /* 0x001fe200078e0022 */
[----:B------:R-:W-:-:S02]  /*2e060*/  PRMT R126, RZ, 0x7610, R126 ;  /* 0x00007610ff7e7816 */ /* 0x000fc4000000007e */
[----:B------:R-:W3:Y:S04]  /*2e070*/  LDL R34, [R1+0x1298] ;  /* 0x0012980001227983 */ /* 0x000ee80000100800 */
[----:B----4-:R0:W4:Y:S04]  /*2e080*/  @!P1 LDG.E.U16 R122, desc[UR60][R16.64] ;  /* 0x0000003c107a9981 */ /* 0x010128000c1e1500 */
[----:B------:R-:W2:Y:S01]  /*2e090*/  LDL R17, [R1+0x1394] ;  /* 0x0013940001117983 */ /* 0x000ea20000100800 */
[----:B0-----:R-:W-:Y:S01]  /*2e0a0*/  @!P0 IMAD.MOV.U32 R16, RZ, RZ, R0 ;  /* 0x000000ffff108224 */ /* 0x001fe200078e0000 */
[----:B------:R-:W-:-:S02]  /*2e0b0*/  PRMT R127, RZ, 0x7610, R127 ;  /* 0x00007610ff7f7816 */ /* 0x000fc4000000007f */
[----:B------:R-:W4:Y:S04]  /*2e0c0*/  LDL R0, [R1+0x1290] ;  /* 0x0012900001007983 */ /* 0x000f280000100800 */
[----:B--2---:R0:W2:Y:S04]  /*2e0d0*/  @!P0 LDG.E.U16 R123, desc[UR60][R16.64] ;  /* 0x0000003c107b8981 */ /* 0x0040a8000c1e1500 */
[----:B------:R-:W0:Y:S04]  /*2e0e0*/  LDL R16, [R1+0x138c] ;  /* 0x00138c0001107983 */ /* 0x000e280000100800 */
[----:B------:R-:W0:Y:S02]  /*2e0f0*/  LDL R17, [R1+0x1390] ;  /* 0x0013900001117983 */ /* 0x000e240000100800 */
[----:B0-----:R-:W-:-:S04]  /*2e100*/  @!P1 LOP3.LUT R17, R17, R16, RZ, 0x3c, !PT ;  /* 0x0000001011119212 */ /* 0x001fc800078e3cff */
[----:B------:R-:W-:-:S04]  /*2e110*/  @!P1 LOP3.LUT R16, R17, R16, RZ, 0x3c, !PT ;  /* 0x0000001011109212 */ /* 0x000fc800078e3cff */
[----:B------:R-:W-:-:S05]  /*2e120*/  @!P1 LOP3.LUT R17, R17, R16, RZ, 0x3c, !PT ;  /* 0x0000001011119212 */ /* 0x000fca00078e3cff */
[----:B------:R0:W2:Y:S04]  /*2e130*/  @!P1 LDG.E.U16 R124, desc[UR60][R16.64] ;  /* 0x0000003c107c9981 */ /* 0x0000a8000c1e1500 */
[----:B------:R-:W3:Y:S01]  /*2e140*/  LDL R17, [R1+0x1314] ;  /* 0x0013140001117983 */ /* 0x000ee20000100800 */
[----:B0-----:R-:W-:Y:S01]  /*2e150*/  @!P0 IMAD.MOV.U32 R16, RZ, RZ, R12 ;  /* 0x000000ffff108224 */ /* 0x001fe200078e000c */
[----:B------:R-:W-:Y:S02]  /*2e160*/  PRMT R128, RZ, 0x7610, R128 ;  /* 0x00007610ff807816 */ /* 0x000fe40000000080 */
        /* <DEDUP_REMOVED lines=13> */
[----:B------:R-:W3:Y:S01]  /*2e240*/  LDL R17, [R1+0x128c] ;  /* 0x00128c0001117983 */ /* 0x000ee20000100800 */
[----:B0-----:R-:W-:Y:S01]  /*2e250*/  @!P1 IMAD.MOV.U32 R16, RZ, RZ, R0 ;  /* 0x000000ffff109224 */ /* 0x001fe200078e0000 */
[----:B------:R-:W-:-:S02]  /*2e260*/  PRMT R132, RZ, 0x7610, R132 ;  /* 0x00007610ff847816 */ /* 0x000fc40000000084 */
[----:B------:R-:W2:Y:S04]  /*2e270*/  LDL R0, [R1+0x1118] ;  /* 0x0011180001007983 */ /* 0x000ea80000100800 */
[----:B---3--:R0:W3:Y:S04]  /*2e280*/  @!P1 LDG.E.U16 R128, desc[UR60][R16.64] ;  /* 0x0000003c10809981 */ /* 0x0080e8000c1e1500 */
[----:B------:R-:W0:Y:S04]  /*2e290*/  LDL R16, [R1+0x1214] ;  /* 0x0012140001107983 */ /* 0x000e280000100800 */
[----:B------:R-:W0:Y:S02]  /*2e2a0*/  LDL R17, [R1+0x1218] ;  /* 0x0012180001117983 */ /* 0x000e240000100800 */
[----:B0-----:R-:W-:-:S04]  /*2e2b0*/  @!P0 LOP3.LUT R17, R17, R16, RZ, 0x3c, !PT ;  /* 0x0000001011118212 */ /* 0x001fc800078e3cff */
[----:B------:R-:W-:-:S04]  /*2e2c0*/  @!P0 LOP3.LUT R16, R17, R16, RZ, 0x3c, !PT ;  /* 0x0000001011108212 */ /* 0x000fc800078e3cff */
[----:B------:R-:W-:-:S05]  /*2e2d0*/  @!P0 LOP3.LUT R17, R17, R16, RZ, 0x3c, !PT ;  /* 0x0000001011118212 */ /* 0x000fca00078e3cff */
[----:B------:R0:W3:Y:S04]  /*2e2e0*/  @!P0 LDG.E.U16 R129, desc[UR60][R16.64] ;  /* 0x0000003c10818981 */ /* 0x0000e8000c1e1500 */
[----:B------:R-:W4:Y:S01]  /*2e2f0*/  LDL R17, [R1+0x120c] ;  /* 0x00120c0001117983 */ /* 0x000f220000100800 */
[----:B0-----:R-:W-:Y:S01]  /*2e300*/  @!P1 IMAD.MOV.U32 R16, RZ, RZ, R12 ;  /* 0x000000ffff109224 */ /* 0x001fe200078e000c */
[----:B------:R-:W-:Y:S02]  /*2e310*/  PRMT R133, RZ, 0x7610, R133 ;  /* 0x00007610ff857816 */ /* 0x000fe40000000085 */
[----:B------:R-:W-:Y:S01]  /*2e320*/  PRMT R134, RZ, 0x7610, R134 ;  /* 0x00007610ff867816 */ /* 0x000fe20000000086 */
        /* <DEDUP_REMOVED lines=213> */
[----:B0-----:R-:W-:-:S03]  /*2f080*/  @!P1 IMAD.MOV.U32 R16, RZ, RZ, R12 ;  /* 0x000000ffff109224 */ /* 0x001fc600078e000c */
[----:B------:R-:W2:Y:S04]  /*2f090*/  LDL R12, [R1+0x714] ;  /* 0x00071400010c7983 */ /* 0x000ea80000100800 */
[----:B---3--:R0:W3:Y:S04]  /*2f0a0*/  @!P1 LDG.E.U16 R234, desc[UR60][R16.64] ;  /* 0x0000003c10ea9981 */ /* 0x0080e8000c1e1500 */
[----:B------:R-:W4:Y:S01]  /*2f0b0*/  LDL R17, [R1+0x7c4] ;  /* 0x0007c40001117983 */ /* 0x000f220000100800 */
[----:B0-----:R-:W-:-:S03]  /*2f0c0*/  @!P0 IMAD.MOV.U32 R16, RZ, RZ, R24 ;  /* 0x000000ffff108224 */ /* 0x001fc600078e0018 */
[----:B------:R-:W3:Y:S04]  /*2f0d0*/  LDL R24, [R1+0x70c] ;  /* 0x00070c0001187983 */ /* 0x000ee80000100800 */
[----:B----4-:R0:W4:Y:S04]  /*2f0e0*/  @!P0 LDG.E.U16 R233, desc[UR60][R16.64] ;  /* 0x0000003c10e98981 */ /* 0x010128000c1e1500 */
[----:B------:R-:W2:Y:S01]  /*2f0f0*/  LDL R17, [R1+0x7c0] ;  /* 0x0007c00001117983 */ /* 0x000ea20000100800 */
[----:B0-----:R-:W-:-:S03]  /*2f100*/  @!P1 IMAD.MOV.U32 R16, RZ, RZ, R34 ;  /* 0x000000ffff109224 */ /* 0x001fc600078e0022 */
[----:B------:R-:W4:Y:S01]  /*2f110*/  LDL.LU R34, [R1+0x68c] ;  /* 0x00068c0001227983 */ /* 0x000f220000300800 */
[----:B------:R-:W-:-:S03]  /*2f120*/  PRMT R231, RZ, 0x7610, R231 ;  /* 0x00007610ffe77816 */ /* 0x000fc600000000e7 */
[----:B--2---:R0:W2:Y:S04]  /*2f130*/  @!P1 LDG.E.U16 R232, desc[UR60][R16.64] ;  /* 0x0000003c10e89981 */ /* 0x0040a8000c1e1500 */
[----:B------:R-:W3:Y:S01]  /*2f140*/  LDL R17, [R1+0x784] ;  /* 0x0007840001117983 */ /* 0x000ee20000100800 */
[----:B0-----:R-:W-:Y:S01]  /*2f150*/  @!P0 IMAD.MOV.U32 R16, RZ, RZ, R0 ;  /* 0x000000ffff108224 */ /* 0x001fe200078e0000 */
[----:B------:R-:W-:Y:S02]  /*2f160*/  PRMT R230, RZ, 0x7610, R230 ;  /* 0x00007610ffe67816 */ /* 0x000fe400000000e6 */
[----:B------:R-:W-:Y:S01]  /*2f170*/  PRMT R229, RZ, 0x7610, R229 ;  /* 0x00007610ffe57816 */ /* 0x000fe200000000e5 */
        /* <DEDUP_REMOVED lines=19> */
[----:B0-----:R-:W-:-:S03]  /*2f2b0*/  @!P1 IMAD.MOV.U32 R16, RZ, RZ, R34 ;  /* 0x000000ffff109224 */ /* 0x001fc600078e0022 */
[----:B------:R-:W-:Y:S01]  /*2f2c0*/  STL [R1+0x20c0], R34 ;  /* 0x0020c02201007387 */ /* 0x000fe20000100800 */
[----:B------:R-:W-:-:S03]  /*2f2d0*/  PRMT R226, RZ, 0x7610, R226 ;  /* 0x00007610ffe27816 */ /* 0x000fc600000000e2 */
[----:B---3--:R0:W3:Y:S04]  /*2f2e0*/  @!P1 LDG.E.U16 R227, desc[UR60][R16.64] ;  /* 0x0000003c10e39981 */ /* 0x0080e8000c1e1500 */
[----:B------:R-:W4:Y:S01]  /*2f2f0*/  LDL R17, [R1+0x1584] ;  /* 0x0015840001117983 */ /* 0x000f220000100800 */
[----:B0-----:R-:W-:Y:S01]  /*2f300*/  @!P0 IMAD.MOV.U32 R16, RZ, RZ, R0 ;  /* 0x000000ffff108224 */ /* 0x001fe200078e0000 */
[----:B------:R-:W-:Y:S02]  /*2f310*/  PRMT R225, RZ, 0x7610, R225 ;  /* 0x00007610ffe17816 */ /* 0x000fe400000000e1 */
[----:B------:R-:W-:Y:S01]  /*2f320*/  PRMT R224, RZ, 0x7610, R224 ;  /* 0x00007610ffe07816 */ /* 0x000fe200000000e0 */
[----:B------:R-:W2:Y:S04]  /*2f330*/  LDL R0, [R1+0x1488] ;  /* 0x0014880001007983 */ /* 0x000ea80000100800 */
[----:B----4-:R0:W4:Y:S04]  /*2f340*/  @!P0 LDG.E.U16 R226, desc[UR60][R16.64] ;  /* 0x0000003c10e28981 */ /* 0x010128000c1e1500 */
[----:B------:R-:W0:Y:S04]  /*2f350*/  LDL R16, [R1+0x157c] ;  /* 0x00157c0001107983 */ /* 0x000e280000100800 */
[----:B------:R-:W0:Y:S02]  /*2f360*/  LDL R17, [R1+0x1580] ;  /* 0x0015800001117983 */ /* 0x000e240000100800 */
[----:B0-----:R-:W-:-:S04]  /*2f370*/  @!P1 LOP3.LUT R17, R17, R16, RZ, 0x3c, !PT ;  /* 0x0000001011119212 */ /* 0x001fc800078e3cff */
[----:B------:R-:W-:-:S04]  /*2f380*/  @!P1 LOP3.LUT R16, R17, R16, RZ, 0x3c, !PT ;  /* 0x0000001011109212 */ /* 0x000fc800078e3cff */
[----:B------:R-:W-:-:S05]  /*2f390*/  @!P1 LOP3.LUT R17, R17, R16, RZ, 0x3c, !PT ;  /* 0x0000001011119212 */ /* 0x000fca00078e3cff */
[----:B------:R0:W4:Y:S04]  /*2f3a0*/  @!P1 LDG.E.U16 R225, desc[UR60][R16.64] ;  /* 0x0000003c10e19981 */ /* 0x000128000c1e1500 */
[----:B------:R-:W3:Y:S01]  /*2f3b0*/  LDL R17, [R1+0x1504] ;  /* 0x0015040001117983 */ /* 0x000ee20000100800 */
[----:B0-----:R-:W-:Y:S01]  /*2f3c0*/  @!P0 IMAD.MOV.U32 R16, RZ, RZ, R12 ;  /* 0x000000ffff108224 */ /* 0x001fe200078e000c */
[----:B------:R-:W-:Y:S02]  /*2f3d0*/  PRMT R223, RZ, 0x7610, R223 ;  /* 0x00007610ffdf7816 */ /* 0x000fe400000000df */
[----:B------:R-:W-:Y:S01]  /*2f3e0*/  PRMT R222, RZ, 0x7610, R222 ;  /* 0x00007610ffde7816 */ /* 0x000fe200000000de */
[----:B------:R-:W4:Y:S04]  /*2f3f0*/  LDL R12, [R1+0x1408] ;  /* 0x00140800010c7983 */ /* 0x000f280000100800 */
[----:B---3--:R0:W3:Y:S04]  /*2f400*/  @!P0 LDG.E.U16 R224, desc[UR60][R16.64] ;  /* 0x0000003c10e08981 */ /* 0x0080e8000c1e1500 */
[----:B------:R-:W0:Y:S04]  /*2f410*/  LDL R16, [R1+0x14fc] ;  /* 0x0014fc0001107983 */ /* 0x000e280000100800 */
[----:B------:R-:W0:Y:S02]  /*2f420*/  LDL R17, [R1+0x1500] ;  /* 0x0015000001117983 */ /* 0x000e240000100800 */
[----:B0-----:R-:W-:-:S04]  /*2f430*/  @!P1 LOP3.LUT R17, R17, R16, RZ, 0x3c, !PT ;  /* 0x0000001011119212 */ /* 0x001fc800078e3cff */
[----:B------:R-:W-:-:S04]  /*2f440*/  @!P1 LOP3.LUT R16, R17, R16, RZ, 0x3c, !PT ;  /* 0x0000001011109212 */ /* 0x000fc800078e3cff */
[----:B------:R-:W-:-:S05]  /*2f450*/  @!P1 LOP3.LUT R17, R17, R16, RZ, 0x3c, !PT ;  /* 0x0000001011119212 */ /* 0x000fca00078e3cff */
[----:B------:R0:W3:Y:S04]  /*2f460*/  @!P1 LDG.E.U16 R223, desc[UR60][R16.64] ;  /* 0x0000003c10df9981 */ /* 0x0000e8000c1e1500 */
[----:B------:R-:W2:Y:S01]  /*2f470*/  LDL R17, [R1+0x690] ;  /* 0x0006900001117983 */ /* 0x000ea20000100800 */
[----:B0-----:R-:W-:-:S03]  /*2f480*/  @!P0 IMAD.MOV.U32 R16, RZ, RZ, R24 ;  /* 0x000000ffff108224 */ /* 0x001fc600078e0018 */
[----:B------:R-:W-:Y:S01]  /*2f490*/  STL [R1+0x20c4], R24 ;  /* 0x0020c41801007387 */ /* 0x000fe20000100800 */
[----:B------:R-:W-:-:S03]  /*2f4a0*/  PRMT R221, RZ, 0x7610, R221 ;  /* 0x00007610ffdd7816 */ /* 0x000fc600000000dd */
[----:B--2---:R0:W2:Y:S04]  /*2f4b0*/  @!P0 LDG.E.U16 R222, desc[UR60][R16.64] ;  /* 0x0000003c10de8981 */ /* 0x0040a8000c1e1500 */
[----:B------:R-:W4:Y:S01]  /*2f4c0*/  LDL R17, [R1+0x1484] ;  /* 0x0014840001117983 */ /* 0x000f220000100800 */
[----:B0-----:R-:W-:Y:S01]  /*2f4d0*/  @!P0 IMAD.MOV.U32 R16, RZ, RZ, R0 ;  /* 0x000000ffff108224 */ /* 0x001fe200078e0000 */
[----:B------:R-:W-:Y:S02]  /*2f4e0*/  PRMT R220, RZ, 0x7610, R220 ;  /* 0x00007610ffdc7816 */ /* 0x000fe400000000dc */
[----:B------:R-:W-:Y:S01]  /*2f4f0*/  PRMT R219, RZ, 0x7610, R219 ;  /* 0x00007610ffdb7816 */ /* 0x000fe200000000db */
        /* <DEDUP_REMOVED lines=20> */
[----:B------:R-:W0:Y:S04]  /*2f640*/  LDL R16, [R1+0x1384] ;  /* 0x0013840001107983 */ /* 0x000e280000100800 */
[----:B------:R-:W0:Y:S02]  /*2f650*/  LDL R17, [R1+0x1388] ;  /* 0x0013880001117983 */ /* 0x000e240000100800 */
[----:B0-----:R-:W-:-:S04]  /*2f660*/  @!P0 LOP3.LUT R17, R17, R16, RZ, 0x3c, !PT ;  /* 0x0000001011118212 */ /* 0x001fc800078e3cff */
[----:B------:R-:W-:-:S04]  /*2f670*/  @!P0 LOP3.LUT R16, R17, R16, RZ, 0x3c, !PT ;  /* 0x0000001011108212 */ /* 0x000fc800078e3cff */
[----:B------:R-:W-:-:S05]  /*2f680*/  @!P0 LOP3.LUT R17, R17, R16, RZ, 0x3c, !PT ;  /* 0x0000001011118212 */ /* 0x000fca00078e3cff */
[----:B------:R0:W2:Y:S04]  /*2f690*/  @!P0 LDG.E.U16 R217, desc[UR60][R16.64] ;  /* 0x0000003c10d98981 */ /* 0x0000a8000c1e1500 */
[----:B------:R-:W0:Y:S04]  /*2f6a0*/  LDL R16, [R1+0x137c] ;  /* 0x00137c0001107983 */ /* 0x000e280000100800 */
[----:B------:R-:W0:Y:S01]  /*2f6b0*/  LDL R17, [R1+0x1380] ;  /* 0x0013800001117983 */ /* 0x000e220000100800 */
[----:B------:R-:W-:Y:S02]  /*2f6c0*/  PRMT R216, RZ, 0x7610, R216 ;  /* 0x00007610ffd87816 */ /* 0x000fe400000000d8 */
[----:B0-----:R-:W-:-:S04]  /*2f6d0*/  @!P1 LOP3.LUT R17, R17, R16, RZ, 0x3c, !PT ;  /* 0x0000001011119212 */ /* 0x001fc800078e3cff */
[----:B------:R-:W-:-:S04]  /*2f6e0*/  @!P1 LOP3.LUT R16, R17, R16, RZ, 0x3c, !PT ;  /* 0x0000001011109212 */ /* 0x000fc800078e3cff */
[----:B------:R-:W-:-:S05]  /*2f6f0*/  @!P1 LOP3.LUT R17, R17, R16, RZ, 0x3c, !PT ;  /* 0x0000001011119212 */ /* 0x000fca00078e3cff */
[----:B------:R3:W2:Y:S04]  /*2f700*/  @!P1 LDG.E.U16 R216, desc[UR60][R16.64] ;  /* 0x0000003c10d89981 */ /* 0x0006a8000c1e1500 */
[----:B------:R-:W4:Y:S01]  /*2f710*/  LDL R17, [R1+0x1304] ;  /* 0x0013040001117983 */ /* 0x000f220000100800 */
[----:B------:R-:W-:Y:S01]  /*2f720*/  PRMT R215, RZ, 0x7610, R215 ;  /* 0x00007610ffd77816 */ /* 0x000fe200000000d7 */
[----:B---3--:R-:W-:Y:S01]  /*2f730*/  @!P0 IMAD.MOV.U32 R16, RZ, RZ, R0 ;  /* 0x000000ffff108224 */ /* 0x008fe200078e0000 */
        /* <DEDUP_REMOVED lines=10> */
[----:B------:R-:W-:Y:S01]  /*2f7e0*/  PRMT R213, RZ, 0x7610, R213 ;  /* 0x00007610ffd57816 */ /* 0x000fe200000000d5 */
[----:B0-----:R-:W-:Y:S01]  /*2f7f0*/  @!P0 IMAD.MOV.U32 R16, RZ, RZ, R12 ;  /* 0x000000ffff108224 */ /* 0x001fe200078e000c */
        /* <DEDUP_REMOVED lines=64> */
[----:B------:R-:W-:Y:S02]  /*2fc00*/  PRMT R202, RZ, 0x7610, R202 ;  /* 0x00007610ffca7816 */ /* 0x000fe400000000ca */
[----:B------:R-:W-:Y:S02]  /*2fc10*/  PRMT R201, RZ, 0x7610, R201 ;  /* 0x00007610ffc97816 */ /* 0x000fe400000000c9 */
[----:B------:R-:W-:-:S02]  /*2fc20*/  PRMT R200, RZ, 0x7610, R200 ;  /* 0x00007610ffc87816 */ /* 0x000fc400000000c8 */
        /* <DEDUP_REMOVED lines=34> */
[----:B------:R-:W4:Y:S01]  /*2fe50*/  LDL R17, [R1+0xe84] ;  /* 0x000e840001117983 */ /* 0x000f220000100800 */
[----:B---3--:R-:W-:Y:S01]  /*2fe60*/  @!P0 IMAD.MOV.U32 R16, RZ, RZ, R0 ;  /* 0x000000ffff108224 */ /* 0x008fe200078e0000 */
[----:B------:R-:W-:Y:S02]  /*2fe70*/  PRMT R195, RZ, 0x7610, R195 ;  /* 0x00007610ffc37816 */ /* 0x000fe400000000c3 */
[----:B------:R-:W-:Y:S02]  /*2fe80*/  PRMT R194, RZ, 0x7610, R194 ;  /* 0x00007610ffc27816 */ /* 0x000fe400000000c2 */
[----:B------:R-:W-:-:S02]  /*2fe90*/  PRMT R193, RZ, 0x7610, R193 ;  /* 0x00007610ffc17816 */ /* 0x000fc400000000c1 */
        /* <DEDUP_REMOVED lines=159> */
[----:B0-----:R-:W-:-:S03]  /*30890*/  @!P0 IMAD.MOV.U32 R16, RZ, RZ, R12 ;  /* 0x000000ffff108224 */ /* 0x001fc600078e000c */
[----:B------:R-:W4:Y:S04]  /*308a0*/  LDL.LU R12, [R1+0x778] ;  /* 0x00077800010c7983 */ /* 0x000f280000300800 */
[----:B--2---:R0:W2:Y:S04]  /*308b0*/  @!P0 LDG.E.U16 R171, desc[UR60][R16.64] ;  /* 0x0000003c10ab8981 */ /* 0x0040a8000c1e1500 */
[----:B------:R-:W0:Y:S04]  /*308c0*/  LDL R16, [R1+0x7fc] ;  /* 0x0007fc0001107983 */ /* 0x000e280000100800 */
[----:B------:R-:W0:Y:S01]  /*308d0*/  LDL R17, [R1+0x800] ;  /* 0x0008000001117983 */ /* 0x000e220000100800 */
[----:B------:R-:W-:-:S02]  /*308e0*/  PRMT R170, RZ, 0x7610, R170 ;  /* 0x00007610ffaa7816 */ /* 0x000fc400000000aa */
        /* <DEDUP_REMOVED lines=20> */
[----:B---3--:R-:W-:Y:S02]  /*30a30*/  @!P0 IMAD.MOV.U32 R16, RZ, RZ, R0 ;  /* 0x000000ffff108224 */ /* 0x008fe400078e0000 */
[----:B------:R-:W3:Y:S04]  /*30a40*/  LDL.LU R0, [R1+0x1570] ;  /* 0x0015700001007983 */ /* 0x000ee80000300800 */
[----:B----4-:R0:W4:Y:S04]  /*30a50*/  @!P0 LDG.E.U16 R167, desc[UR60][R16.64] ;  /* 0x0000003c10a78981 */ /* 0x010128000c1e1500 */
[----:B------:R-:W0:Y:S01]  /*30a60*/  LDL R17, [R1+0x1e0c] ;  /* 0x001e0c0001117983 */ /* 0x000e220000100800 */
[----:B------:R-:W-:-:S03]  /*30a70*/  PRMT R166, RZ, 0x7610, R166 ;  /* 0x00007610ffa67816 */ /* 0x000fc600000000a6 */
[----:B------:R-:W-:Y:S01]  /*30a80*/  STL [R1+0x20c8], R12 ;  /* 0x0020c80c01007387 */ /* 0x000fe20000100800 */
[----:B0-----:R-:W-:Y:S02]  /*30a90*/  @!P1 IMAD.MOV.U32 R16, RZ, RZ, R17 ;  /* 0x000000ffff109224 */ /* 0x001fe400078e0011 */
[----:B------:R-:W-:-:S05]  /*30aa0*/  @!P1 IMAD.MOV.U32 R17, RZ, RZ, R12 ;  /* 0x000000ffff119224 */ /* 0x000fca00078e000c */
[----:B------:R0:W4:Y:S04]  /*30ab0*/  @!P1 LDG.E.U16 R166, desc[UR60][R16.64] ;  /* 0x0000003c10a69981 */ /* 0x000128000c1e1500 */
[----:B------:R-:W0:Y:S04]  /*30ac0*/  LDL R16, [R1+0x700] ;  /* 0x0007000001107983 */ /* 0x000e280000100800 */
[----:B------:R-:W0:Y:S01]  /*30ad0*/  LDL R17, [R1+0x704] ;  /* 0x0007040001117983 */ /* 0x000e220000100800 */
[----:B------:R-:W-:Y:S02]  /*30ae0*/  PRMT R165, RZ, 0x7610, R165 ;  /* 0x00007610ffa57816 */ /* 0x000fe400000000a5 */
[----:B0-----:R-:W-:-:S04]  /*30af0*/  @!P0 LOP3.LUT R17, R17, R16, RZ, 0x3c, !PT ;  /* 0x0000001011118212 */ /* 0x001fc800078e3cff */
[----:B------:R-:W-:-:S04]  /*30b00*/  @!P0 LOP3.LUT R16, R17, R16, RZ, 0x3c, !PT ;  /* 0x0000001011108212 */ /* 0x000fc800078e3cff */
[----:B------:R-:W-:-:S05]  /*30b10*/  @!P0 LOP3.LUT R17, R17, R16, RZ, 0x3c, !PT ;  /* 0x0000001011118212 */ /* 0x000fca00078e3cff */
        /* <DEDUP_REMOVED lines=22> */
[----:B------:R-:W2:Y:S01]  /*30c80*/  LDL R17, [R1+0x156c] ;  /* 0x00156c0001117983 */ /* 0x000ea20000100800 */
[----:B------:R-:W-:Y:S01]  /*30c90*/  PRMT R161, RZ, 0x7610, R161 ;  /* 0x00007610ffa17816 */ /* 0x000fe200000000a1 */
[----:B---3--:R-:W-:Y:S02]  /*30ca0*/  @!P1 IMAD.MOV.U32 R16, RZ, RZ, R0 ;  /* 0x000000ffff109224 */ /* 0x008fe400078e0000 */
[----:B------:R-:W-:Y:S04]  /*30cb0*/  STL [R1+0x20cc], R0 ;  /* 0x0020cc0001007387 */ /* 0x000fe80000100800 */
[----:B--2---:R0:W2:Y:S04]  /*30cc0*/  @!P1 LDG.E.U16 R161, desc[UR60][R16.64] ;  /* 0x0000003c10a19981 */ /* 0x0040a8000c1e1500 */
[----:B------:R-:W0:Y:S04]  /*30cd0*/  LDL R16, [R1+0x14f4] ;  /* 0x0014f40001107983 */ /* 0x000e280000100800 */
[----:B------:R-:W0:Y:S01]  /*30ce0*/  LDL R17, [R1+0x14f8] ;  /* 0x0014f80001117983 */ /* 0x000e220000100800 */
[----:B------:R-:W-:-:S02]  /*30cf0*/  PRMT R160, RZ, 0x7610, R160 ;  /* 0x00007610ffa07816 */ /* 0x000fc400000000a0 */
[----:B0-----:R-:W-:-:S04]  /*30d00*/  @!P0 LOP3.LUT R17, R17, R16, RZ, 0x3c, !PT ;  /* 0x0000001011118212 */ /* 0x001fc800078e3cff */
[----:B------:R-:W-:-:S04]  /*30d10*/  @!P0 LOP3.LUT R16, R17, R16, RZ, 0x3c, !PT ;  /* 0x0000001011108212 */ /* 0x000fc800078e3cff */
[----:B------:R-:W-:-:S05]  /*30d20*/  @!P0 LOP3.LUT R17, R17, R16, RZ, 0x3c, !PT ;  /* 0x0000001011118212 */ /* 0x000fca00078e3cff */
[----:B------:R0:W3:Y:S04]  /*30d30*/  @!P0 LDG.E.U16 R160, desc[UR60][R16.64] ;  /* 0x0000003c10a08981 */ /* 0x0000e8000c1e1500 */
[----:B------:R-:W0:Y:S04]  /*30d40*/  LDL R16, [R1+0x14ec] ;  /* 0x0014ec0001107983 */ /* 0x000e280000100800 */
[----:B------:R-:W0:Y:S01]  /*30d50*/  LDL R17, [R1+0x14f0] ;  /* 0x0014f00001117983 */ /* 0x000e220000100800 */
[----:B------:R-:W-:Y:S02]  /*30d60*/  PRMT R159, RZ, 0x7610, R159 ;  /* 0x00007610ff9f7816 */ /* 0x000fe4000000009f */
        /* <DEDUP_REMOVED lines=108> */
[----:B------:R-:W2:Y:S04]  /*31430*/  @!P0 LDG.E.U16 R22, desc[UR60][R16.64] ;  /* 0x0000003c10168981 */ /* 0x000ea8000c1e1500 */
[----:B----4-:R-:W-:Y:S04]  /*31440*/  STL [R1+0x20d0], R14 ;  /* 0x0020d00e01007387 */ /* 0x010fe80000100800 */
[----:B------:R0:W-:Y:S04]  /*31450*/  STS.U16 [R4+0x22300], R60 ;  /* 0x0223003c04007388 */ /* 0x0001e80000000400 */
        /* <DEDUP_REMOVED lines=18> */
[----:B--2---:R-:W-:Y:S04]  /*31580*/  STL [R1+0x20d4], R22 ;  /* 0x0020d41601007387 */ /* 0x004fe80000100800 */
[----:B0-----:R-:W2:Y:S04]  /*31590*/  LDL.LU R60, [R1+0x2448] ;  /* 0x00244800013c7983 */ /* 0x001ea80000300800 */
[----:B-1----:R-:W2:Y:S04]  /*315a0*/  LDL.LU R61, [R1+0x2444] ;  /* 0x00244400013d7983 */ /* 0x002ea80000300800 */
[----:B----4-:R-:W4:Y:S04]  /*315b0*/  LDL.LU R62, [R1+0x2440] ;  /* 0x00244000013e7983 */ /* 0x010f280000300800 */
[----:B---3--:R-:W3:Y:S04]  /*315c0*/  LDL.LU R63, [R1+0x243c] ;  /* 0x00243c00013f7983 */ /* 0x008ee80000300800 */
[----:B------:R-:W2:Y:S04]  /*315d0*/  LDL.LU R64, [R1+0x2438] ;  /* 0x0024380001407983 */ /* 0x000ea80000300800 */
[----:B------:R-:W4:Y:S04]  /*315e0*/  LDL.LU R65, [R1+0x2434] ;  /* 0x0024340001417983 */ /* 0x000f280000300800 */
[----:B------:R-:W3:Y:S04]  /*315f0*/  LDL.LU R66, [R1+0x2430] ;  /* 0x0024300001427983 */ /* 0x000ee80000300800 */
        /* <DEDUP_REMOVED lines=12> */
[----:B------:R0:W-:Y:S04]  /*316c0*/  STS.U16 [R4+0x26f00], R78 ;  /* 0x026f004e04007388 */ /* 0x0001e80000000400 */
[----:B------:R1:W-:Y:S04]  /*316d0*/  STS.U16 [R4+0x27300], R79 ;  /* 0x0273004f04007388 */ /* 0x0003e80000000400 */
[----:B------:R1:W-:Y:S04]  /*316e0*/  STS.U16 [R4+0x27700], R80 ;  /* 0x0277005004007388 */ /* 0x0003e80000000400 */
[----:B------:R1:W-:Y:S04]  /*316f0*/  STS.U16 [R4+0x27b00], R81 ;  /* 0x027b005104007388 */ /* 0x0003e80000000400 */
[----:B------:R1:W-:Y:S04]  /*31700*/  STS.U16 [R4+0x27f00], R82 ;  /* 0x027f005204007388 */ /* 0x0003e80000000400 */
[----:B0-----:R-:W2:Y:S04]  /*31710*/  LDL.LU R78, [R1+0x23fc] ;  /* 0x0023fc00014e7983 */ /* 0x001ea80000300800 */
[----:B-1----:R-:W4:Y:S04]  /*31720*/  LDL.LU R79, [R1+0x23f8] ;  /* 0x0023f800014f7983 */ /* 0x002f280000300800 */
[----:B------:R-:W2:Y:S04]  /*31730*/  LDL.LU R80, [R1+0x23f4] ;  /* 0x0023f40001507983 */ /* 0x000ea80000300800 */
[----:B------:R-:W2:Y:S04]  /*31740*/  LDL.LU R81, [R1+0x23f0] ;  /* 0x0023f00001517983 */ /* 0x000ea80000300800 */
[----:B------:R-:W2:Y:S04]  /*31750*/  LDL.LU R82, [R1+0x23ec] ;  /* 0x0023ec0001527983 */ /* 0x000ea80000300800 */
[----:B------:R-:W-:Y:S04]  /*31760*/  STL [R1+0x20d8], R4 ;  /* 0x0020d80401007387 */ /* 0x000fe80000100800 */
[----:B---3--:R0:W-:Y:S04]  /*31770*/  STS.U16 [R3+0x20380], R83 ;  /* 0x0203805303007388 */ /* 0x0081e80000000400 */
[----:B------:R1:W-:Y:S04]  /*31780*/  STS.U16 [R3+0x20780], R84 ;  /* 0x0207805403007388 */ /* 0x0003e80000000400 */
[----:B------:R3:W-:Y:S04]  /*31790*/  STS.U16 [R3+0x20b80], R85 ;  /* 0x020b805503007388 */ /* 0x0007e80000000400 */
[----:B------:R3:W-:Y:S04]  /*317a0*/  STS.U16 [R3+0x20f80], R86 ;  /* 0x020f805603007388 */ /* 0x0007e80000000400 */
[----:B------:R4:W-:Y:S04]  /*317b0*/  STS.U16 [R3+0x21380], R87 ;  /* 0x0213805703007388 */ /* 0x0009e80000000400 */
[----:B------:R4:W-:Y:S04]  /*317c0*/  STS.U16 [R3+0x21780], R88 ;  /* 0x0217805803007388 */ /* 0x0009e80000000400 */
[----:B0-----:R-:W2:Y:S04]  /*317d0*/  LDL.LU R83, [R1+0x23e8] ;  /* 0x0023e80001537983 */ /* 0x001ea80000300800 */
[----:B-1----:R-:W2:Y:S04]  /*317e0*/  LDL.LU R84, [R1+0x23e4] ;  /* 0x0023e40001547983 */ /* 0x002ea80000300800 */
[----:B---3--:R-:W3:Y:S04]  /*317f0*/  LDL.LU R85, [R1+0x23e0] ;  /* 0x0023e00001557983 */ /* 0x008ee80000300800 */
[----:B------:R-:W3:Y:S04]  /*31800*/  LDL.LU R86, [R1+0x23dc] ;  /* 0x0023dc0001567983 */ /* 0x000ee80000300800 */
[----:B----4-:R-:W4:Y:S04]  /*31810*/  LDL.LU R87, [R1+0x23d8] ;  /* 0x0023d80001577983 */ /* 0x010f280000300800 */
[----:B------:R-:W3:Y:S04]  /*31820*/  LDL.LU R88, [R1+0x23d4] ;  /* 0x0023d40001587983 */ /* 0x000ee80000300800 */
[----:B------:R0:W-:Y:S04]  /*31830*/  STS.U16 [R3+0x21b80], R89 ;  /* 0x021b805903007388 */ /* 0x0001e80000000400 */
[----:B------:R1:W-:Y:S04]  /*31840*/  STS.U16 [R3+0x21f80], R90 ;  /* 0x021f805a03007388 */ /* 0x0003e80000000400 */
[----:B------:R1:W-:Y:S04]  /*31850*/  STS.U16 [R3+0x22380], R91 ;  /* 0x0223805b03007388 */ /* 0x0003e80000000400 */
[----:B------:R1:W-:Y:S04]  /*31860*/  STS.U16 [R3+0x22780], R92 ;  /* 0x0227805c03007388 */ /* 0x0003e80000000400 */
[----:B------:R1:W-:Y:S04]  /*31870*/  STS.U16 [R3+0x22b80], R93 ;  /* 0x022b805d03007388 */ /* 0x0003e80000000400 */
[----:B------:R1:W-:Y:S04]  /*31880*/  STS.U16 [R3+0x22f80], R94 ;  /* 0x022f805e03007388 */ /* 0x0003e80000000400 */
[----:B0-----:R-:W4:Y:S04]  /*31890*/  LDL.LU R89, [R1+0x23d0] ;  /* 0x0023d00001597983 */ /* 0x001f280000300800 */
[----:B-1----:R-:W3:Y:S04]  /*318a0*/  LDL.LU R90, [R1+0x23cc] ;  /* 0x0023cc00015a7983 */ /* 0x002ee80000300800 */
[----:B------:R-:W4:Y:S04]  /*318b0*/  LDL.LU R91, [R1+0x23c8] ;  /* 0x0023c800015b7983 */ /* 0x000f280000300800 */
[----:B------:R-:W3:Y:S04]  /*318c0*/  LDL.LU R92, [R1+0x23c4] ;  /* 0x0023c400015c7983 */ /* 0x000ee80000300800 */
[----:B------:R-:W4:Y:S04]  /*318d0*/  LDL.LU R93, [R1+0x23c0] ;  /* 0x0023c000015d7983 */ /* 0x000f280000300800 */
        /* <DEDUP_REMOVED lines=39> */
[----:B------:R1:W-:Y:S04]  /*31b50*/  STS.U16 [R10], R115 ;  /* 0x000000730a007388 */ /* 0x0003e80000000400 */
[----:B------:R1:W-:Y:S04]  /*31b60*/  STS.U16 [R10+0x10000], R116 ;  /* 0x010000740a007388 */ /* 0x0003e80000000400 */
[----:B------:R1:W-:Y:S04]  /*31b70*/  STS.U16 [R10+0x400], R117 ;  /* 0x000400750a007388 */ /* 0x0003e80000000400 */
[----:B------:R1:W-:Y:S04]  /*31b80*/  STS.U16 [R10+0x10400], R118 ;  /* 0x010400760a007388 */ /* 0x0003e80000000400 */
[----:B0-----:R-:W4:Y:S04]  /*31b90*/  LDL.LU R113, [R1+0x2370] ;  /* 0x0023700001717983 */ /* 0x001f280000300800 */
[----:B-1----:R-:W3:Y:S04]  /*31ba0*/  LDL.LU R114, [R1+0x236c] ;  /* 0x00236c0001727983 */ /* 0x002ee80000300800 */
[----:B------:R-:W-:Y:S04]  /*31bb0*/  STL [R1+0x20dc], R3 ;  /* 0x0020dc0301007387 */ /* 0x000fe80000100800 */
        /* <DEDUP_REMOVED lines=14> */
[----:B--2---:R-:W2:Y:S04]  /*31ca0*/  LDL.LU R123, [R1+0x2348] ;  /* 0x00234800017b7983 */ /* 0x004ea80000300800 */
[----:B------:R-:W4:Y:S04]  /*31cb0*/  LDL.LU R124, [R1+0x2344] ;  /* 0x00234400017c7983 */ /* 0x000f280000300800 */
[----:B------:R0:W-:Y:S04]  /*31cc0*/  STS.U16 [R10+0x1400], R125 ;  /* 0x0014007d0a007388 */ /* 0x0001e80000000400 */
[----:B------:R1:W-:Y:S04]  /*31cd0*/  STS.U16 [R10+0x11400], R126 ;  /* 0x0114007e0a007388 */ /* 0x0003e80000000400 */
[----:B------:R1:W-:Y:S04]  /*31ce0*/  STS.U16 [R10+0x1800], R127 ;  /* 0x0018007f0a007388 */ /* 0x0003e80000000400 */
[----:B------:R1:W-:Y:S04]  /*31cf0*/  STS.U16 [R10+0x11800], R128 ;  /* 0x011800800a007388 */ /* 0x0003e80000000400 */
[----:B------:R1:W-:Y:S04]  /*31d00*/  STS.U16 [R10+0x1c00], R129 ;  /* 0x001c00810a007388 */ /* 0x0003e80000000400 */
[----:B------:R1:W-:Y:S04]  /*31d10*/  STS.U16 [R10+0x11c00], R130 ;  /* 0x011c00820a007388 */ /* 0x0003e80000000400 */
[----:B0-----:R-:W3:Y:S04]  /*31d20*/  LDL.LU R125, [R1+0x2340] ;  /* 0x00234000017d7983 */ /* 0x001ee80000300800 */
[----:B-1----:R-:W2:Y:S04]  /*31d30*/  LDL.LU R126, [R1+0x233c] ;  /* 0x00233c00017e7983 */ /* 0x002ea80000300800 */
[----:B------:R-:W2:Y:S04]  /*31d40*/  LDL.LU R127, [R1+0x2338] ;  /* 0x00233800017f7983 */ /* 0x000ea80000300800 */
[----:B------:R-:W2:Y:S04]  /*31d50*/  LDL.LU R128, [R1+0x2334] ;  /* 0x0023340001807983 */ /* 0x000ea80000300800 */
[----:B------:R-:W2:Y:S04]  /*31d60*/  LDL.LU R129, [R1+0x2330] ;  /* 0x0023300001817983 */ /* 0x000ea80000300800 */
[----:B------:R-:W2:Y:S04]  /*31d70*/  LDL.LU R130, [R1+0x232c] ;  /* 0x00232c0001827983 */ /* 0x000ea80000300800 */
[----:B------:R0:W-:Y:S04]  /*31d80*/  STS.U16 [R10+0x2000], R131 ;  /* 0x002000830a007388 */ /* 0x0001e80000000400 */
[----:B------:R1:W-:Y:S04]  /*31d90*/  STS.U16 [R10+0x12000], R132 ;  /* 0x012000840a007388 */ /* 0x0003e80000000400 */
[----:B------:R1:W-:Y:S04]  /*31da0*/  STS.U16 [R10+0x2400], R133 ;  /* 0x002400850a007388 */ /* 0x0003e80000000400 */
[----:B------:R1:W-:Y:S04]  /*31db0*/  STS.U16 [R10+0x12400], R134 ;  /* 0x012400860a007388 */ /* 0x0003e80000000400 */
[----:B------:R1:W-:Y:S04]  /*31dc0*/  STS.U16 [R10+0x2800], R135 ;  /* 0x002800870a007388 */ /* 0x0003e80000000400 */
[----:B------:R1:W-:Y:S04]  /*31dd0*/  STS.U16 [R10+0x12800], R136 ;  /* 0x012800880a007388 */ /* 0x0003e80000000400 */
[----:B0-----:R-:W2:Y:S04]  /*31de0*/  LDL.LU R131, [R1+0x2328] ;  /* 0x0023280001837983 */ /* 0x001ea80000300800 */
        /* <DEDUP_REMOVED lines=31> */
[----:B0-----:R-:W4:Y:S04]  /*31fe0*/  LDL.LU R148, [R1+0x22e0] ;  /* 0x0022e00001947983 */ /* 0x001f280000300800 */
[----:B-1----:R-:W3:Y:S04]  /*31ff0*/  LDL.LU R150, [R1+0x22dc] ;  /* 0x0022dc0001967983 */ /* 0x002ee80000300800 */
[----:B------:R-:W2:Y:S04]  /*32000*/  LDL R17, [R1+0x1564] ;  /* 0x0015640001117983 */ /* 0x000ea80000100800 */
[----:B------:R-:W2:Y:S04]  /*32010*/  LDL R16, [R1+0x1568] ;  /* 0x0015680001107983 */ /* 0x000ea80000100800 */
[----:B------:R0:W-:Y:S04]  /*32020*/  STS.U16 [R10+0x4800], R13 ;  /* 0x0048000d0a007388 */ /* 0x0001e80000000400 */
        /* <DEDUP_REMOVED lines=107> */
[----:B0-----:R-:W3:Y:S01]  /*326e0*/  LDL.LU R13, [R1+0x628] ;  /* 0x00062800010d7983 */ /* 0x001ee20000300800 */
[----:B----4-:R-:W-:-:S06]  /*326f0*/  PRMT R148, RZ, 0x7610, R148 ;  /* 0x00007610ff947816 */ /* 0x010fcc0000000094 */
[----:B--2---:R-:W2:Y:S04]  /*32700*/  @!P0 LDG.E.U16 R148, desc[UR60][R16.64] ;  /* 0x0000003c10948981 */ /* 0x004ea8000c1e1500 */
[----:B------:R0:W-:Y:S04]  /*32710*/  STL [R1+0x1e48], R10 ;  /* 0x001e480a01007387 */ /* 0x0001e80000100800 */
[----:B0-----:R-:W4:Y:S04]  /*32720*/  LDL.LU R10, [R1+0x630] ;  /* 0x00063000010a7983 */ /* 0x001f280000300800 */
[----:B------:R0:W-:Y:S04]  /*32730*/  STL [R1+0x1e4c], R9 ;  /* 0x001e4c0901007387 */ /* 0x0001e80000100800 */
[----:B0-----:R-:W4:Y:S04]  /*32740*/  LDL.LU R9, [R1+0x638] ;  /* 0x0006380001097983 */ /* 0x001f280000300800 */
[----:B--2---:R0:W-:Y:S04]  /*32750*/  STL [R1+0x608], R148 ;  /* 0x0006089401007387 */ /* 0x0041e80000100800 */
[----:B0-----:R-:W2:Y:S04]  /*32760*/  LDL.LU R148, [R1+0x22d8] ;  /* 0x0022d80001947983 */ /* 0x001ea80000300800 */
[----:B------:R-:W4:Y:S04]  /*32770*/  LDL R16, [R1+0x155c] ;  /* 0x00155c0001107983 */ /* 0x000f280000100800 */
[----:B------:R-:W4:Y:S01]  /*32780*/  LDL R17, [R1+0x1560] ;  /* 0x0015600001117983 */ /* 0x000f220000100800 */
[----:B---3--:R-:W-:-:S02]  /*32790*/  PRMT R150, RZ, 0x7610, R150 ;  /* 0x00007610ff967816 */ /* 0x008fc40000000096 */
[----:B----4-:R-:W-:-:S04]  /*327a0*/  @!P1 LOP3.LUT R17, R17, R16, RZ, 0x3c, !PT ;  /* 0x0000001011119212 */ /* 0x010fc800078e3cff */
[----:B------:R-:W-:-:S04]  /*327b0*/  @!P1 LOP3.LUT R16, R17, R16, RZ, 0x3c, !PT ;  /* 0x0000001011109212 */ /* 0x000fc800078e3cff */
[----:B------:R-:W-:-:S05]  /*327c0*/  @!P1 LOP3.LUT R17, R17, R16, RZ, 0x3c, !PT ;  /* 0x0000001011119212 */ /* 0x000fca00078e3cff */
[----:B------:R-:W3:Y:S04]  /*327d0*/  @!P1 LDG.E.U16 R150, desc[UR60][R16.64] ;  /* 0x0000003c10969981 */ /* 0x000ee8000c1e1500 */
[----:B---3--:R0:W-:Y:S04]  /*327e0*/  STL [R1+0x604], R150 ;  /* 0x0006049601007387 */ /* 0x0081e80000100800 */
[----:B0-----:R-:W3:Y:S04]  /*327f0*/  LDL.LU R150, [R1+0x22d4] ;  /* 0x0022d40001967983 */ /* 0x001ee80000300800 */
[----:B------:R-:W4:Y:S04]  /*32800*/  LDL R16, [R1+0x1554] ;  /* 0x0015540001107983 */ /* 0x000f280000100800 */
[----:B------:R-:W4:Y:S01]  /*32810*/  LDL R17, [R1+0x1558] ;  /* 0x0015580001117983 */ /* 0x000f220000100800 */
[----:B--2---:R-:W-:-:S02]  /*32820*/  PRMT R148, RZ, 0x7610, R148 ;  /* 0x00007610ff947816 */ /* 0x004fc40000000094 */
[----:B----4-:R-:W-:-:S04]  /*32830*/  @!P0 LOP3.LUT R17, R17, R16, RZ, 0x3c, !PT ;  /* 0x0000001011118212 */ /* 0x010fc800078e3cff */
[----:B------:R-:W-:-:S04]  /*32840*/  @!P0 LOP3.LUT R16, R17, R16, RZ, 0x3c, !PT ;  /* 0x0000001011108212 */ /* 0x000fc800078e3cff */
[----:B------:R-:W-:-:S05]  /*32850*/  @!P0 LOP3.LUT R17, R17, R16, RZ, 0x3c, !PT ;  /* 0x0000001011118212 */ /* 0x000fca00078e3cff */
[----:B------:R-:W2:Y:S04]  /*32860*/  @!P0 LDG.E.U16 R148, desc[UR60][R16.64] ;  /* 0x0000003c10948981 */ /* 0x000ea8000c1e1500 */
        /* <DEDUP_REMOVED lines=31> */
[----:B------:R-:W-:-:S02]  /*32a60*/  PRMT R125, RZ, 0x7610, R125 ;  /* 0x00007610ff7d7816 */ /* 0x000fc4000000007d */
[----:B----4-:R-:W-:-:S04]  /*32a70*/  @!P0 LOP3.LUT R17, R17, R16, RZ, 0x3c, !PT ;  /* 0x0000001011118212 */ /* 0x010fc800078e3cff */
        /* <DEDUP_REMOVED lines=8> */
[----:B------:R-:W-:Y:S01]  /*32b00*/  @!P1 LOP3.LUT R17, R17, R16, RZ, 0x3c, !PT ;  /* 0x0000001011119212 */ /* 0x000fe200078e3cff */
[----:B----4-:R-:W-:Y:S04]  /*32b10*/  STL [R1+0x20e0], R125 ;  /* 0x0020e07d01007387 */ /* 0x010fe80000100800 */
[----:B------:R0:W4:Y:S04]  /*32b20*/  @!P1 LDG.E.U16 R124, desc[UR60][R16.64] ;  /* 0x0000003c107c9981 */ /* 0x000128000c1e1500 */
[----:B------:R-:W0:Y:S04]  /*32b30*/  LDL R16, [R1+0x1524] ;  /* 0x0015240001107983 */ /* 0x000e280000100800 */
[----:B------:R-:W0:Y:S01]  /*32b40*/  LDL R17, [R1+0x1528] ;  /* 0x0015280001117983 */ /* 0x000e220000100800 */
[----:B------:R-:W-:-:S02]  /*32b50*/  PRMT R79, RZ, 0x7610, R79 ;  /* 0x00007610ff4f7816 */ /* 0x000fc4000000004f */
        /* <DEDUP_REMOVED lines=15> */
[----:B--2---:R-:W-:-:S02]  /*32c50*/  PRMT R148, RZ, 0x7610, R148 ;  /* 0x00007610ff947816 */ /* 0x004fc40000000094 */
[----:B0-----:R-:W-:-:S04]  /*32c60*/  @!P0 LOP3.LUT R17, R17, R16, RZ, 0x3c, !PT ;  /* 0x0000001011118212 */ /* 0x001fc800078e3cff */
[----:B------:R-:W-:-:S04]  /*32c70*/  @!P0 LOP3.LUT R16, R17, R16, RZ, 0x3c, !PT ;  /* 0x0000001011108212 */ /* 0x000fc800078e3cff */
[----:B------:R-:W-:-:S05]  /*32c80*/  @!P0 LOP3.LUT R17, R17, R16, RZ, 0x3c, !PT ;  /* 0x0000001011118212 */ /* 0x000fca00078e3cff */
[----:B------:R-:W2:Y:S04]  /*32c90*/  @!P0 LDG.E.U16 R148, desc[UR60][R16.64] ;  /* 0x0000003c10948981 */ /* 0x000ea8000c1e1500 */
[----:B----4-:R-:W-:Y:S04]  /*32ca0*/  STL [R1+0x20ec], R78 ;  /* 0x0020ec4e01007387 */ /* 0x010fe80000100800 */
        /* <DEDUP_REMOVED lines=358> */
[----:B---3--:R-:W-:Y:S02]  /*34310*/  PRMT R150, RZ, 0x7610, R150 ;  /* 0x00007610ff967816 */ /* 0x008fe40000000096 */
[----:B0-----:R-:W-:-:S04]  /*34320*/  @!P1 LOP3.LUT R17, R17, R16, RZ, 0x3c, !PT ;  /* 0x0000001011119212 */ /* 0x001fc800078e3cff */
[----:B------:R-:W-:-:S04]  /*34330*/  @!P1 LOP3.LUT R16, R17, R16, RZ, 0x3c, !PT ;  /* 0x0000001011109212 */ /* 0x000fc800078e3cff */
[----:B------:R-:W-:-:S05]  /*34340*/  @!P1 LOP3.LUT R17, R17, R16, RZ, 0x3c, !PT ;  /* 0x0000001011119212 */ /* 0x000fca00078e3cff */
[----:B------:R-:W3:Y:S04]  /*34350*/  @!P1 LDG.E.U16 R150, desc[UR60][R16.64] ;  /* 0x0000003c10969981 */ /* 0x000ee8000c1e1500 */
[----:B----4-:R0:W-:Y:S04]  /*34360*/  STL [R1+0x538], R31 ;  /* 0x0005381f01007387 */ /* 0x0101e80000100800 */
[----:B0-----:R-:W4:Y:S04]  /*34370*/  LDL R31, [R1+0x12b0] ;  /* 0x0012b000011f7983 */ /* 0x001f280000100800 */
[----:B---3--:R0:W-:Y:S04]  /*34380*/  STL [R1+0x534], R150 ;  /* 0x0005349601007387 */ /* 0x0081e80000100800 */
[----:B0-----:R-:W3:Y:S04]  /*34390*/  LDL.LU R150, [R1+0x2270] ;  /* 0x0022700001967983 */ /* 0x001ee80000300800 */
[----:B------:R-:W2:Y:S04]  /*343a0*/  LDL R16, [R1+0x12c4] ;  /* 0x0012c40001107983 */ /* 0x000ea80000100800 */
[----:B------:R-:W2:Y:S01]  /*343b0*/  LDL R17, [R1+0x12c8] ;  /* 0x0012c80001117983 */ /* 0x000ea20000100800 */
[----:B------:R-:W-:-:S02]  /*343c0*/  PRMT R3, RZ, 0x7610, R3 ;  /* 0x00007610ff037816 */ /* 0x000fc40000000003 */
[----:B--2---:R-:W-:-:S04]  /*343d0*/  @!P0 LOP3.LUT R17, R17, R16, RZ, 0x3c, !PT ;  /* 0x0000001011118212 */ /* 0x004fc800078e3cff */
        /* <DEDUP_REMOVED lines=8> */
[----:B------:R-:W-:Y:S01]  /*34460*/  @!P1 LOP3.LUT R17, R17, R16, RZ, 0x3c, !PT ;  /* 0x0000001011119212 */ /* 0x000fe200078e3cff */
[----:B--2---:R-:W-:Y:S04]  /*34470*/  STL [R1+0x214c], R3 ;  /* 0x00214c0301007387 */ /* 0x004fe80000100800 */
[----:B------:R0:W2:Y:S04]  /*34480*/  @!P1 LDG.E.U16 R4, desc[UR60][R16.64] ;  /* 0x0000003c10049981 */ /* 0x0000a8000c1e1500 */
[----:B------:R-:W0:Y:S04]  /*34490*/  LDL R16, [R1+0x12b4] ;  /* 0x0012b40001107983 */ /* 0x000e280000100800 */
[----:B------:R-:W0:Y:S01]  /*344a0*/  LDL R17, [R1+0x12b8] ;  /* 0x0012b80001117983 */ /* 0x000e220000100800 */
[----:B------:R-:W-:-:S02]  /*344b0*/  PRMT R115, RZ, 0x7610, R115 ;  /* 0x00007610ff737816 */ /* 0x000fc40000000073 */
[----:B0-----:R-:W-:-:S04]  /*344c0*/  @!P0 LOP3.LUT R17, R17, R16, RZ, 0x3c, !PT ;  /* 0x0000001011118212 */ /* 0x001fc800078e3cff */
[----:B------:R-:W-:-:S04]  /*344d0*/  @!P0 LOP3.LUT R16, R17, R16, RZ, 0x3c, !PT ;  /* 0x0000001011108212 */ /* 0x000fc800078e3cff */
[----:B------:R-:W-:Y:S01]  /*344e0*/  @!P0 LOP3.LUT R17, R17, R16, RZ, 0x3c, !PT ;  /* 0x0000001011118212 */ /* 0x000fe200078e3cff */
[----:B--2---:R-:W-:Y:S04]  /*344f0*/  STL [R1+0x2150], R4 ;  /* 0x0021500401007387 */ /* 0x004fe80000100800 */
[----:B------:R4:W2:Y:S04]  /*34500*/  @!P0 LDG.E.U16 R115, desc[UR60][R16.64] ;  /* 0x0000003c10738981 */ /* 0x0008a8000c1e1500 */
[----:B------:R-:W3:Y:S01]  /*34510*/  LDL R17, [R1+0x12ac] ;  /* 0x0012ac0001117983 */ /* 0x000ee20000100800 */
[----:B------:R-:W-:Y:S01]  /*34520*/  PRMT R114, RZ, 0x7610, R114 ;  /* 0x00007610ff727816 */ /* 0x000fe20000000072 */
[----:B----4-:R-:W-:-:S02]  /*34530*/  @!P1 IMAD.MOV.U32 R16, RZ, RZ, R31 ;  /* 0x000000ffff109224 */ /* 0x010fc400078e001f */
[----:B--2---:R-:W-:Y:S01]  /*34540*/  STL [R1+0x2154], R115 ;  /* 0x0021547301007387 */ /* 0x004fe20000100800 */
[----:B------:R-:W-:-:S03]  /*34550*/  PRMT R69, RZ, 0x7610, R69 ;  /* 0x00007610ff457816 */ /* 0x000fc60000000045 */
[----:B------:R-:W2:Y:S04]  /*34560*/  LDL R31, [R1+0x1258] ;  /* 0x00125800011f7983 */ /* 0x000ea80000100800 */
[----:B---3--:R0:W3:Y:S04]  /*34570*/  @!P1 LDG.E.U16 R114, desc[UR60][R16.64] ;  /* 0x0000003c10729981 */ /* 0x0080e8000c1e1500 */
[----:B------:R-:W0:Y:S04]  /*34580*/  LDL R16, [R1+0x12a4] ;  /* 0x0012a40001107983 */ /* 0x000e280000100800 */
[----:B------:R-:W0:Y:S02]  /*34590*/  LDL R17, [R1+0x12a8] ;  /* 0x0012a80001117983 */ /* 0x000e240000100800 */
[----:B0-----:R-:W-:-:S04]  /*345a0*/  @!P0 LOP3.LUT R17, R17, R16, RZ, 0x3c, !PT ;  /* 0x0000001011118212 */ /* 0x001fc800078e3cff */
[----:B------:R-:W-:-:S04]  /*345b0*/  @!P0 LOP3.LUT R16, R17, R16, RZ, 0x3c, !PT ;  /* 0x0000001011108212 */ /* 0x000fc800078e3cff */
[----:B------:R-:W-:Y:S01]  /*345c0*/  @!P0 LOP3.LUT R17, R17, R16, RZ, 0x3c, !PT ;  /* 0x0000001011118212 */ /* 0x000fe200078e3cff */
[----:B---3--:R-:W-:Y:S04]  /*345d0*/  STL [R1+0x2158], R114 ;  /* 0x0021587201007387 */ /* 0x008fe80000100800 */
[----:B------:R0:W3:Y:S04]  /*345e0*/  @!P0 LDG.E.U16 R69, desc[UR60][R16.64] ;  /* 0x0000003c10458981 */ /* 0x0000e8000c1e1500 */
[----:B------:R-:W0:Y:S04]  /*345f0*/  LDL R16, [R1+0x129c] ;  /* 0x00129c0001107983 */ /* 0x000e280000100800 */
[----:B------:R-:W0:Y:S01]  /*34600*/  LDL R17, [R1+0x12a0] ;  /* 0x0012a00001117983 */ /* 0x000e220000100800 */
[----:B------:R-:W-:-:S02]  /*34610*/  PRMT R68, RZ, 0x7610, R68 ;  /* 0x00007610ff447816 */ /* 0x000fc40000000044 */
        /* <DEDUP_REMOVED lines=18> */
[----:B------:R-:W-:-:S05]  /*34740*/  @!P1 LOP3.LUT R17, R17, R16, RZ, 0x3c, !PT ;  /* 0x0000001011119212 */ /* 0x000fca00078e3cff */
[----:B------:R-:W4:Y:S04]  /*34750*/  @!P1 LDG.E.U16 R150, desc[UR60][R16.64] ;  /* 0x0000003c10969981 */ /* 0x000f28000c1e1500 */
[----:B---3--:R0:W-:Y:S04]  /*34760*/  STL [R1+0x518], R29 ;  /* 0x0005181d01007387 */ /* 0x0081e80000100800 */
[----:B0-----:R-:W3:Y:S04]  /*34770*/  LDL R29, [R1+0x1240] ;  /* 0x00124000011d7983 */ /* 0x001ee80000100800 */
[----:B----4-:R0:W-:Y:S04]  /*34780*/  STL [R1+0x514], R150 ;  /* 0x0005149601007387 */ /* 0x0101e80000100800 */
[----:B0-----:R-:W4:Y:S04]  /*34790*/  LDL.LU R150, [R1+0x226c] ;  /* 0x00226c0001967983 */ /* 0x001f280000300800 */
[----:B------:R-:W3:Y:S01]  /*347a0*/  LDL R17, [R1+0x1254] ;  /* 0x0012540001117983 */ /* 0x000ee20000100800 */
[----:B------:R-:W-:Y:S01]  /*347b0*/  PRMT R30, RZ, 0x7610, R30 ;  /* 0x00007610ff1e7816 */ /* 0x000fe2000000001e */
[----:B--2---:R-:W-:-:S02]  /*347c0*/  @!P0 IMAD.MOV.U32 R16, RZ, RZ, R31 ;  /* 0x000000ffff108224 */ /* 0x004fc400078e001f */
[----:B------:R-:W2:Y:S04]  /*347d0*/  LDL R31, [R1+0x122c] ;  /* 0x00122c00011f7983 */ /* 0x000ea80000100800 */
[----:B---3--:R0:W3:Y:S04]  /*347e0*/  @!P0 LDG.E.U16 R30, desc[UR60][R16.64] ;  /* 0x0000003c101e8981 */ /* 0x0080e8000c1e1500 */
[----:B------:R-:W0:Y:S04]  /*347f0*/  LDL R16, [R1+0x124c] ;  /* 0x00124c0001107983 */ /* 0x000e280000100800 */
[----:B------:R-:W0:Y:S01]  /*34800*/  LDL R17, [R1+0x1250] ;  /* 0x0012500001117983 */ /* 0x000e220000100800 */
[----:B----4-:R-:W-:-:S02]  /*34810*/  PRMT R150, RZ, 0x7610, R150 ;  /* 0x00007610ff967816 */ /* 0x010fc40000000096 */
        /* <DEDUP_REMOVED lines=8> */
[----:B------:R-:W2:Y:S04]  /*348a0*/  LDL R16, [R1+0x1244] ;  /* 0x0012440001107983 */ /* 0x000ea80000100800 */
[----:B------:R-:W2:Y:S01]  /*348b0*/  LDL R17, [R1+0x1248] ;  /* 0x0012480001117983 */ /* 0x000ea20000100800 */
[----:B------:R-:W-:-:S02]  /*348c0*/  PRMT R22, RZ, 0x7610, R22 ;  /* 0x00007610ff167816 */ /* 0x000fc40000000016 */
[----:B--2---:R-:W-:-:S04]  /*348d0*/  @!P0 LOP3.LUT R17, R17, R16, RZ, 0x3c, !PT ;  /* 0x0000001011118212 */ /* 0x004fc800078e3cff */
[----:B------:R-:W-:-:S04]  /*348e0*/  @!P0 LOP3.LUT R16, R17, R16, RZ, 0x3c, !PT ;  /* 0x0000001011108212 */ /* 0x000fc800078e3cff */
[----:B------:R-:W-:-:S05]  /*348f0*/  @!P0 LOP3.LUT R17, R17, R16, RZ, 0x3c, !PT ;  /* 0x0000001011118212 */ /* 0x000fca00078e3cff */
[----:B------:R0:W2:Y:S04]  /*34900*/  @!P0 LDG.E.U16 R22, desc[UR60][R16.64] ;  /* 0x0000003c10168981 */ /* 0x0000a8000c1e1500 */
[----:B------:R-:W3:Y:S01]  /*34910*/  LDL R17, [R1+0x123c] ;  /* 0x00123c0001117983 */ /* 0x000ee20000100800 */
[----:B------:R-:W-:Y:S01]  /*34920*/  PRMT R14, RZ, 0x7610, R14 ;  /* 0x00007610ff0e7816 */ /* 0x000fe2000000000e */
[----:B0-----:R-:W-:Y:S02]  /*34930*/  @!P1 IMAD.MOV.U32 R16, RZ, RZ, R29 ;  /* 0x000000ffff109224 */ /* 0x001fe400078e001d */
[----:B--2---:R-:W-:Y:S01]  /*34940*/  STL [R1+0x2164], R22 ;  /* 0x0021641601007387 */ /* 0x004fe20000100800 */
        /* <DEDUP_REMOVED lines=9> */
[----:B------:R0:W4:Y:S04]  /*349e0*/  @!P0 LDG.E.U16 R113, desc[UR60][R16.64] ;  /* 0x0000003c10718981 */ /* 0x000128000c1e1500 */
[----:B---3--:R-:W-:Y:S01]  /*349f0*/  STL [R1+0x2168], R14 ;  /* 0x0021680e01007387 */ /* 0x008fe20000100800 */
[----:B0-----:R-:W-:Y:S02]  /*34a00*/  @!P1 IMAD.MOV.U32 R16, RZ, RZ, R30 ;  /* 0x000000ffff109224 */ /* 0x001fe400078e001e */
[----:B------:R-:W-:-:S05]  /*34a10*/  @!P1 IMAD.MOV.U32 R17, RZ, RZ, R31 ;  /* 0x000000ffff119224 */ /* 0x000fca00078e001f */
[----:B------:R-:W3:Y:S04]  /*34a20*/  @!P1 LDG.E.U16 R112, desc[UR60][R16.64] ;  /* 0x0000003c10709981 */ /* 0x000ee8000c1e1500 */
[----:B----4-:R-:W-:Y:S04]  /*34a30*/  STL [R1+0x216c], R113 ;  /* 0x00216c7101007387 */ /* 0x010fe80000100800 */
[----:B------:R-:W4:Y:S04]  /*34a40*/  LDL R16, [R1+0x1224] ;  /* 0x0012240001107983 */ /* 0x000f280000100800 */
[----:B------:R-:W4:Y:S01]  /*34a50*/  LDL R17, [R1+0x1228] ;  /* 0x0012280001117983 */ /* 0x000f220000100800 */
[----:B------:R-:W-:-:S03]  /*34a60*/  PRMT R67, RZ, 0x7610, R67 ;  /* 0x00007610ff437816 */ /* 0x000fc60000000043 */
[----:B------:R-:W2:Y:S04]  /*34a70*/  LDL R31, [R1+0x11e0] ;  /* 0x0011e000011f7983 */ /* 0x000ea80000100800 */
[----:B------:R-:W2:Y:S04]  /*34a80*/  LDL R30, [R1+0x11d8] ;  /* 0x0011d800011e7983 */ /* 0x000ea80000100800 */
[----:B---3--:R-:W-:Y:S01]  /*34a90*/  STL [R1+0x2170], R112 ;  /* 0x0021707001007387 */ /* 0x008fe20000100800 */
[----:B----4-:R-:W-:-:S04]  /*34aa0*/  @!P0 LOP3.LUT R17, R17, R16, RZ, 0x3c, !PT ;  /* 0x0000001011118212 */ /* 0x010fc800078e3cff */
[----:B------:R-:W-:-:S04]  /*34ab0*/  @!P0 LOP3.LUT R16, R17, R16, RZ, 0x3c, !PT ;  /* 0x0000001011108212 */ /* 0x000fc800078e3cff */
[----:B------:R-:W-:-:S05]  /*34ac0*/  @!P0 LOP3.LUT R17, R17, R16, RZ, 0x3c, !PT ;  /* 0x0000001011118212 */ /* 0x000fca00078e3cff */
[----:B------:R2:W3:Y:S04]  /*34ad0*/  @!P0 LDG.E.U16 R67, desc[UR60][R16.64] ;  /* 0x0000003c10438981 */ /* 0x0004e8000c1e1500 */
[----:B------:R-:W4:Y:S01]  /*34ae0*/  LDL R17, [R1+0x121c] ;  /* 0x00121c0001117983 */ /* 0x000f220000100800 */
[----:B------:R-:W-:Y:S01]  /*34af0*/  PRMT R66, RZ, 0x7610, R66 ;  /* 0x00007610ff427816 */ /* 0x000fe20000000042 */
[----:B--2---:R-:W-:Y:S02]  /*34b00*/  @!P1 IMAD.MOV.U32 R16, RZ, RZ, R29 ;  /* 0x000000ffff109224 */ /* 0x004fe400078e001d */
[----:B---3--:R-:W-:Y:S01]  /*34b10*/  STL [R1+0x2174], R67 ;  /* 0x0021744301007387 */ /* 0x008fe20000100800 */
[----:B------:R-:W-:-:S03]  /*34b20*/  PRMT R148, RZ, 0x7610, R148 ;  /* 0x00007610ff947816 */ /* 0x000fc60000000094 */
[----:B------:R-:W2:Y:S04]  /*34b30*/  LDL R29, [R1+0x11c8] ;  /* 0x0011c800011d7983 */ /* 0x000ea80000100800 */
[----:B----4-:R0:W3:Y:S04]  /*34b40*/  @!P1 LDG.E.U16 R66, desc[UR60][R16.64] ;  /* 0x0000003c10429981 */ /* 0x0100e8000c1e1500 */
[----:B------:R-:W0:Y:S04]  /*34b50*/  LDL R16, [R1+0x11e4] ;  /* 0x0011e40001107983 */ /* 0x000e280000100800 */
[----:B------:R-:W0:Y:S02]  /*34b60*/  LDL R17, [R1+0x11e8] ;  /* 0x0011e80001117983 */ /* 0x000e240000100800 */
[----:B0-----:R-:W-:-:S04]  /*34b70*/  @!P0 LOP3.LUT R17, R17, R16, RZ, 0x3c, !PT ;  /* 0x0000001011118212 */ /* 0x001fc800078e3cff */
[----:B------:R-:W-:-:S04]  /*34b80*/  @!P0 LOP3.LUT R16, R17, R16, RZ, 0x3c, !PT ;  /* 0x0000001011108212 */ /* 0x000fc800078e3cff */
[----:B------:R-:W-:-:S05]  /*34b90*/  @!P0 LOP3.LUT R17, R17, R16, RZ, 0x3c, !PT ;  /* 0x0000001011118212 */ /* 0x000fca00078e3cff */
[----:B------:R-:W4:Y:S04]  /*34ba0*/  @!P0 LDG.E.U16 R148, desc[UR60][R16.64] ;  /* 0x0000003c10948981 */ /* 0x000f28000c1e1500 */
[----:B---3--:R-:W-:Y:S01]  /*34bb0*/  STL [R1+0x217c], R66 ;  /* 0x00217c4201007387 */ /* 0x008fe20000100800 */
[----:B------:R-:W-:-:S03]  /*34bc0*/  PRMT R150, RZ, 0x7610, R150 ;  /* 0x00007610ff967816 */ /* 0x000fc60000000096 */
[----:B----4-:R0:W-:Y:S04]  /*34bd0*/  STL [R1+0x4f0], R148 ;  /* 0x0004f09401007387 */ /* 0x0101e80000100800 */
[----:B0-----:R-:W3:Y:S04]  /*34be0*/  LDL.LU R148, [R1+0x2264] ;  /* 0x0022640001947983 */ /* 0x001ee80000300800 */
[----:B------:R-:W4:Y:S01]  /*34bf0*/  LDL R17, [R1+0x11dc] ;  /* 0x0011dc0001117983 */ /* 0x000f220000100800 */
[----:B------:R-:W-:-:S03]  /*34c00*/  @!P1 IMAD.MOV.U32 R16, RZ, RZ, R31 ;  /* 0x000000ffff109224 */ /* 0x000fc600078e001f */
[----:B------:R-:W3:Y:S04]  /*34c10*/  LDL R31, [R1+0x11c0] ;  /* 0x0011c000011f7983 */ /* 0x000ee80000100800 */
[----:B----4-:R-:W4:Y:S01]  /*34c20*/  @!P1 LDG.E.U16 R150, desc[UR60][R16.64] ;  /* 0x0000003c10969981 */ /* 0x010f22000c1e1500 */
[----:B------:R-:W-:-:S03]  /*34c30*/  PRMT R67, RZ, 0x7610, R67 ;  /* 0x00007610ff437816 */ /* 0x000fc60000000043 */
[----:B----4-:R0:W-:Y:S04]  /*34c40*/  STL [R1+0x4ec], R150 ;  /* 0x0004ec9601007387 */ /* 0x0101e80000100800 */
[----:B0-----:R-:W4:Y:S04]  /*34c50*/  LDL.LU R150, [R1+0x2260] ;  /* 0x0022600001967983 */ /* 0x001f280000300800 */
[----:B------:R-:W2:Y:S01]  /*34c60*/  LDL R17, [R1+0x11d4] ;  /* 0x0011d40001117983 */ /* 0x000ea20000100800 */
[----:B------:R-:W-:Y:S01]  /*34c70*/  @!P0 IMAD.MOV.U32 R16, RZ, RZ, R30 ;  /* 0x000000ffff108224 */ /* 0x000fe200078e001e */
[----:B------:R-:W-:-:S02]  /*34c80*/  PRMT R112, RZ, 0x7610, R112 ;  /* 0x00007610ff707816 */ /* 0x000fc40000000070 */
[----:B------:R-:W4:Y:S04]  /*34c90*/  LDL R30, [R1+0x11b8] ;  /* 0x0011b800011e7983 */ /* 0x000f280000100800 */
[----:B--2---:R0:W2:Y:S04]  /*34ca0*/  @!P0 LDG.E.U16 R67, desc[UR60][R16.64] ;  /* 0x0000003c10438981 */ /* 0x0040a8000c1e1500 */
[----:B------:R-:W0:Y:S04]  /*34cb0*/  LDL R16, [R1+0x11cc] ;  /* 0x0011cc0001107983 */ /* 0x000e280000100800 */
[----:B------:R-:W0:Y:S02]  /*34cc0*/  LDL R17, [R1+0x11d0] ;  /* 0x0011d00001117983 */ /* 0x000e240000100800 */
[----:B0-----:R-:W-:-:S04]  /*34cd0*/  @!P1 LOP3.LUT R17, R17, R16, RZ, 0x3c, !PT ;  /* 0x0000001011119212 */ /* 0x001fc800078e3cff */
[----:B------:R-:W-:-:S04]  /*34ce0*/  @!P1 LOP3.LUT R16, R17, R16, RZ, 0x3c, !PT ;  /* 0x0000001011109212 */ /* 0x000fc800078e3cff */
[----:B------:R-:W-:Y:S01]  /*34cf0*/  @!P1 LOP3.LUT R17, R17, R16, RZ, 0x3c, !PT ;  /* 0x0000001011119212 */ /* 0x000fe200078e3cff */
[----:B--2---:R-:W-:Y:S04]  /*34d00*/  STL [R1+0x2180], R67 ;  /* 0x0021804301007387 */ /* 0x004fe80000100800 */
[----:B------:R0:W2:Y:S04]  /*34d10*/  @!P1 LDG.E.U16 R112, desc[UR60][R16.64] ;  /* 0x0000003c10709981 */ /* 0x0000a8000c1e1500 */
[----:B------:R-:W3:Y:S01]  /*34d20*/  LDL R17, [R1+0x11c4] ;  /* 0x0011c40001117983 */ /* 0x000ee20000100800 */
[----:B------:R-:W-:Y:S01]  /*34d30*/  PRMT R0, RZ, 0x7610, R0 ;  /* 0x00007610ff007816 */ /* 0x000fe20000000000 */
[----:B0-----:R-:W-:-:S02]  /*34d40*/  @!P0 IMAD.MOV.U32 R16, RZ, RZ, R29 ;  /* 0x000000ffff108224 */ /* 0x001fc400078e001d */
[----:B--2---:R-:W-:Y:S01]  /*34d50*/  STL [R1+0x2184], R112 ;  /* 0x0021847001007387 */ /* 0x004fe20000100800 */
[----:B------:R-:W-:-:S03]  /*34d60*/  PRMT R12, RZ, 0x7610, R12 ;  /* 0x00007610ff0c7816 */ /* 0x000fc6000000000c */
[----:B------:R-:W2:Y:S04]  /*34d70*/  LDL R29, [R1+0x11a8] ;  /* 0x0011a800011d7983 */ /* 0x000ea80000100800 */
[----:B---3--:R0:W3:Y:S04]  /*34d80*/  @!P0 LDG.E.U16 R0, desc[UR60][R16.64] ;  /* 0x0000003c10008981 */ /* 0x0080e8000c1e1500 */
[----:B------:R-:W4:Y:S01]  /*34d90*/  LDL R17, [R1+0x11bc] ;  /* 0x0011bc0001117983 */ /* 0x000f220000100800 */
[----:B0-----:R-:W-:-:S03]  /*34da0*/  @!P1 IMAD.MOV.U32 R16, RZ, RZ, R31 ;  /* 0x000000ffff109224 */ /* 0x001fc600078e001f */
[----:B---3--:R-:W-:Y:S01]  /*34db0*/  STL [R1+0x2188], R0 ;  /* 0x0021880001007387 */ /* 0x008fe20000100800 */
[----:B------:R-:W-:-:S03]  /*34dc0*/  PRMT R111, RZ, 0x7610, R111 ;  /* 0x00007610ff6f7816 */ /* 0x000fc6000000006f */
[----:B------:R-:W3:Y:S04]  /*34dd0*/  LDL R31, [R1+0x11a0] ;  /* 0x0011a000011f7983 */ /* 0x000ee80000100800 */
[----:B----4-:R0:W4:Y:S04]  /*34de0*/  @!P1 LDG.E.U16 R12, desc[UR60][R16.64] ;  /* 0x0000003c100c9981 */ /* 0x010128000c1e1500 */
[----:B------:R-:W2:Y:S01]  /*34df0*/  LDL R17, [R1+0x11b4] ;  /* 0x0011b40001117983 */ /* 0x000ea20000100800 */
[----:B0-----:R-:W-:-:S03]  /*34e00*/  @!P0 IMAD.MOV.U32 R16, RZ, RZ, R30 ;  /* 0x000000ffff108224 */ /* 0x001fc600078e001e */
[----:B----4-:R-:W-:Y:S01]  /*34e10*/  STL [R1+0x218c], R12 ;  /* 0x00218c0c01007387 */ /* 0x010fe20000100800 */
[----:B------:R-:W-:-:S03]  /*34e20*/  PRMT R110, RZ, 0x7610, R110 ;  /* 0x00007610ff6e7816 */ /* 0x000fc6000000006e */
        /* <DEDUP_REMOVED lines=32> */
[----:B------:R-:W-:-:S05]  /*35030*/  @!P1 LOP3.LUT R17, R17, R16, RZ, 0x3c, !PT ;  /* 0x0000001011119212 */ /* 0x000fca00078e3cff */
[----:B------:R-:W3:Y:S04]  /*35040*/  @!P1 LDG.E.U16 R150, desc[UR60][R16.64] ;  /* 0x0000003c10969981 */ /* 0x000ee8000c1e1500 */
[----:B--2---:R0:W-:Y:S04]  /*35050*/  STL [R1+0x4c8], R26 ;  /* 0x0004c81a01007387 */ /* 0x0041e80000100800 */
[----:B0-----:R-:W2:Y:S04]  /*35060*/  LDL R26, [R1+0x1150] ;  /* 0x00115000011a7983 */ /* 0x001ea80000100800 */
[----:B---3--:R0:W-:Y:S04]  /*35070*/  STL [R1+0x4c4], R150 ;  /* 0x0004c49601007387 */ /* 0x0081e80000100800 */
[----:B0-----:R-:W3:Y:S04]  /*35080*/  LDL.LU R150, [R1+0x225c] ;  /* 0x00225c0001967983 */ /* 0x001ee80000300800 */
[----:B------:R-:W4:Y:S01]  /*35090*/  LDL R17, [R1+0x1164] ;  /* 0x0011640001117983 */ /* 0x000f220000100800 */
[----:B------:R-:W-:Y:S01]  /*350a0*/  PRMT R148, RZ, 0x7610, R148 ;  /* 0x00007610ff947816 */ /* 0x000fe20000000094 */
[----:B------:R-:W-:-:S02]  /*350b0*/  @!P0 IMAD.MOV.U32 R16, RZ, RZ, R29 ;  /* 0x000000ffff108224 */ /* 0x000fc400078e001d */
[----:B------:R-:W2:Y:S04]  /*350c0*/  LDL R29, [R1+0x1148] ;  /* 0x00114800011d7983 */ /* 0x000ea80000100800 */
[----:B----4-:R-:W4:Y:S04]  /*350d0*/  @!P0 LDG.E.U16 R148, desc[UR60][R16.64] ;  /* 0x0000003c10948981 */ /* 0x010f28000c1e1500 */
[----:B----4-:R0:W-:Y:S04]  /*350e0*/  STL [R1+0x4c0], R148 ;  /* 0x0004c09401007387 */ /* 0x0101e80000100800 */
[----:B0-----:R-:W4:Y:S04]  /*350f0*/  LDL.LU R148, [R1+0x2258] ;  /* 0x0022580001947983 */ /* 0x001f280000300800 */
[----:B------:R-:W2:Y:S04]  /*35100*/  LDL R16, [R1+0x115c] ;  /* 0x00115c0001107983 */ /* 0x000ea80000100800 */
[----:B------:R-:W2:Y:S01]  /*35110*/  LDL R17, [R1+0x1160] ;  /* 0x0011600001117983 */ /* 0x000ea20000100800 */
[----:B---3--:R-:W-:-:S02]  /*35120*/  PRMT R150, RZ, 0x7610, R150 ;  /* 0x00007610ff967816 */ /* 0x008fc40000000096 */
[----:B--2---:R-:W-:-:S04]  /*35130*/  @!P1 LOP3.LUT R17, R17, R16, RZ, 0x3c, !PT ;  /* 0x0000001011119212 */ /* 0x004fc800078e3cff */
[----:B------:R-:W-:-:S04]  /*35140*/  @!P1 LOP3.LUT R16, R17, R16, RZ, 0x3c, !PT ;  /* 0x0000001011109212 */ /* 0x000fc800078e3cff */
[----:B------:R-:W-:-:S05]  /*35150*/  @!P1 LOP3.LUT R17, R17, R16, RZ, 0x3c, !PT ;  /* 0x0000001011119212 */ /* 0x000fca00078e3cff */
[----:B------:R-:W2:Y:S01]  /*35160*/  @!P1 LDG.E.U16 R150, desc[UR60][R16.64] ;  /* 0x0000003c10969981 */ /* 0x000ea2000c1e1500 */
[----:B------:R-:W-:-:S03]  /*35170*/  PRMT R113, RZ, 0x7610, R113 ;  /* 0x00007610ff717816 */ /* 0x000fc60000000071 */
[----:B--2---:R0:W-:Y:S04]  /*35180*/  STL [R1+0x4bc], R150 ;  /* 0x0004bc9601007387 */ /* 0x0041e80000100800 */
[----:B0-----:R-:W2:Y:S04]  /*35190*/  LDL.LU R150, [R1+0x2254] ;  /* 0x0022540001967983 */ /* 0x001ea80000300800 */
[----:B------:R-:W3:Y:S01]  /*351a0*/  LDL R17, [R1+0x1154] ;  /* 0x0011540001117983 */ /* 0x000ee20000100800 */
[----:B------:R-:W-:Y:S01]  /*351b0*/  @!P0 IMAD.MOV.U32 R16, RZ, RZ, R31 ;  /* 0x000000ffff108224 */ /* 0x000fe200078e001f */
[----:B------:R-:W-:-:S02]  /*351c0*/  PRMT R14, RZ, 0x7610, R14 ;  /* 0x00007610ff0e7816 */ /* 0x000fc4000000000e */
[----:B------:R-:W4:Y:S04]  /*351d0*/  LDL R31, [R1+0x1138] ;  /* 0x00113800011f7983 */ /* 0x000f280000100800 */
[----:B---3--:R0:W3:Y:S02]  /*351e0*/  @!P0 LDG.E.U16 R113, desc[UR60][R16.64] ;  /* 0x0000003c10718981 */ /* 0x0080e4000c1e1500 */
[----:B0-----:R-:W-:Y:S02]  /*351f0*/  @!P1 IMAD.MOV.U32 R16, RZ, RZ, R26 ;  /* 0x000000ffff109224 */ /* 0x001fe400078e001a */
[----:B------:R-:W-:-:S05]  /*35200*/  @!P1 IMAD.MOV.U32 R17, RZ, RZ, R30 ;  /* 0x000000ffff119224 */ /* 0x000fca00078e001e */
[----:B------:R0:W2:Y:S04]  /*35210*/  @!P1 LDG.E.U16 R14, desc[UR60][R16.64] ;  /* 0x0000003c100e9981 */ /* 0x0000a8000c1e1500 */
[----:B---3--:R-:W-:Y:S04]  /*35220*/  STL [R1+0x21a0], R113 ;  /* 0x0021a07101007387 */ /* 0x008fe80000100800 */
[----:B------:R-:W3:Y:S01]  /*35230*/  LDL R17, [R1+0x1144] ;  /* 0x0011440001117983 */ /* 0x000ee20000100800 */
[----:B------:R-:W-:Y:S01]  /*35240*/  PRMT R24, RZ, 0x7610, R24 ;  /* 0x00007610ff187816 */ /* 0x000fe20000000018 */
[----:B0-----:R-:W-:-:S02]  /*35250*/  @!P0 IMAD.MOV.U32 R16, RZ, RZ, R29 ;  /* 0x000000ffff108224 */ /* 0x001fc400078e001d */
[----:B------:R-:W4:Y:S04]  /*35260*/  LDL R30, [R1+0x112c] ;  /* 0x00112c00011e7983 */ /* 0x000f280000100800 */
[----:B------:R-:W4:Y:S04]  /*35270*/  LDL R26, [R1+0x1130] ;  /* 0x00113000011a7983 */ /* 0x000f280000100800 */
        /* <DEDUP_REMOVED lines=11> */
[----:B------:R-:W2:Y:S01]  /*35330*/  LDL R17, [R1+0x1134] ;  /* 0x0011340001117983 */ /* 0x000ea20000100800 */
[----:B------:R-:W-:Y:S01]  /*35340*/  PRMT R109, RZ, 0x7610, R109 ;  /* 0x00007610ff6d7816 */ /* 0x000fe2000000006d */
[----:B----4-:R-:W-:Y:S01]  /*35350*/  @!P0 IMAD.MOV.U32 R16, RZ, RZ, R31 ;  /* 0x000000ffff108224 */ /* 0x010fe200078e001f */
[----:B------:R-:W-:-:S04]  /*35360*/  PRMT R108, RZ, 0x7610, R108 ;  /* 0x00007610ff6c7816 */ /* 0x000fc8000000006c */
[----:B--2---:R0:W2:Y:S04]  /*35370*/  @!P0 LDG.E.U16 R109, desc[UR60][R16.64] ;  /* 0x0000003c106d8981 */ /* 0x0040a8000c1e1500 */
[----:B---3--:R-:W-:Y:S01]  /*35380*/  STL [R1+0x21ac], R34 ;  /* 0x0021ac2201007387 */ /* 0x008fe20000100800 */
[----:B0-----:R-:W-:Y:S02]  /*35390*/  @!P1 IMAD.MOV.U32 R16, RZ, RZ, R26 ;  /* 0x000000ffff109224 */ /* 0x001fe400078e001a */
[----:B------:R-:W-:-:S05]  /*353a0*/  @!P1 IMAD.MOV.U32 R17, RZ, RZ, R30 ;  /* 0x000000ffff119224 */ /* 0x000fca00078e001e */
[----:B------:R0:W3:Y:S04]  /*353b0*/  @!P1 LDG.E.U16 R108, desc[UR60][R16.64] ;  /* 0x0000003c106c9981 */ /* 0x0000e8000c1e1500 */
[----:B--2---:R-:W-:Y:S04]  /*353c0*/  STL [R1+0x21b0], R109 ;  /* 0x0021b06d01007387 */ /* 0x004fe80000100800 */
[----:B------:R-:W2:Y:S01]  /*353d0*/  LDL R17, [R1+0x1124] ;  /* 0x0011240001117983 */ /* 0x000ea20000100800 */
[----:B------:R-:W-:Y:S01]  /*353e0*/  PRMT R63, RZ, 0x7610, R63 ;  /* 0x00007610ff3f7816 */ /* 0x000fe2000000003f */
[----:B0-----:R-:W-:-:S02]  /*353f0*/  @!P0 IMAD.MOV.U32 R16, RZ, RZ, R29 ;  /* 0x000000ffff108224 */ /* 0x001fc400078e001d */
[----:B------:R-:W4:Y:S04]  /*35400*/  LDL R26, [R1+0x10f0] ;  /* 0x0010f000011a7983 */ /* 0x000f280000100800 */
[----:B------:R-:W4:Y:S04]  /*35410*/  LDL R31, [R1+0x10e4] ;  /* 0x0010e400011f7983 */ /* 0x000f280000100800 */
[----:B------:R-:W4:Y:S04]  /*35420*/  LDL R30, [R1+0x10e8] ;  /* 0x0010e800011e7983 */ /* 0x000f280000100800 */
[----:B---3--:R-:W-:Y:S01]  /*35430*/  STL [R1+0x21b4], R108 ;  /* 0x0021b46c01007387 */ /* 0x008fe20000100800 */
[----:B------:R-:W-:-:S03]  /*35440*/  PRMT R62, RZ, 0x7610, R62 ;  /* 0x00007610ff3e7816 */ /* 0x000fc6000000003e */
[----:B------:R-:W3:Y:S04]  /*35450*/  LDL R29, [R1+0x10e0] ;  /* 0x0010e000011d7983 */ /* 0x000ee80000100800 */
        /* <DEDUP_REMOVED lines=13> */
[----:B------:R-:W-:-:S05]  /*35530*/  @!P0 LOP3.LUT R17, R17, R16, RZ, 0x3c, !PT ;  /* 0x0000001011118212 */ /* 0x000fca00078e3cff */
[----:B------:R-:W4:Y:S04]  /*35540*/  @!P0 LDG.E.U16 R150, desc[UR60][R16.64] ;  /* 0x0000003c10968981 */ /* 0x000f28000c1e1500 */
[----:B--2---:R-:W-:Y:S01]  /*35550*/  STL [R1+0x21bc], R62 ;  /* 0x0021bc3e01007387 */ /* 0x004fe20000100800 */
[----:B------:R-:W-:-:S03]  /*35560*/  PRMT R149, RZ, 0x7610, R149 ;  /* 0x00007610ff957816 */ /* 0x000fc60000000095 */
[----:B----4-:R0:W-:Y:S04]  /*35570*/  STL [R1+0x498], R150 ;  /* 0x0004989601007387 */ /* 0x0101e80000100800 */
[----:B0-----:R-:W2:Y:S04]  /*35580*/  LDL.LU R150, [R1+0x2250] ;  /* 0x0022500001967983 */ /* 0x001ea80000300800 */
[----:B------:R-:W4:Y:S01]  /*35590*/  LDL R17, [R1+0x10ec] ;  /* 0x0010ec0001117983 */ /* 0x000f220000100800 */
[----:B------:R-:W-:-:S03]  /*355a0*/  @!P1 IMAD.MOV.U32 R16, RZ, RZ, R26 ;  /* 0x000000ffff109224 */ /* 0x000fc600078e001a */
[----:B------:R-:W3:Y:S01]  /*355b0*/  LDL R26, [R1+0x10d0] ;  /* 0x0010d000011a7983 */ /* 0x000ee20000100800 */
[----:B--2---:R-:W-:-:S03]  /*355c0*/  PRMT R150, RZ, 0x7610, R150 ;  /* 0x00007610ff967816 */ /* 0x004fc60000000096 */
[----:B----4-:R0:W2:Y:S02]  /*355d0*/  @!P1 LDG.E.U16 R149, desc[UR60][R16.64] ;  /* 0x0000003c10959981 */ /* 0x0100a4000c1e1500 */
[----:B0-----:R-:W-:Y:S02]  /*355e0*/  @!P0 IMAD.MOV.U32 R16, RZ, RZ, R30 ;  /* 0x000000ffff108224 */ /* 0x001fe400078e001e */
[----:B------:R-:W-:-:S05]  /*355f0*/  @!P0 IMAD.MOV.U32 R17, RZ, RZ, R31 ;  /* 0x000000ffff118224 */ /* 0x000fca00078e001f */
[----:B------:R-:W4:Y:S04]  /*35600*/  @!P0 LDG.E.U16 R150, desc[UR60][R16.64] ;  /* 0x0000003c10968981 */ /* 0x000f28000c1e1500 */
[----:B--2---:R0:W-:Y:S04]  /*35610*/  STL [R1+0x494], R149 ;  /* 0x0004949501007387 */ /* 0x0041e80000100800 */
[----:B0-----:R-:W2:Y:S04]  /*35620*/  LDL.LU R149, [R1+0x224c] ;  /* 0x00224c0001957983 */ /* 0x001ea80000300800 */
[----:B------:R-:W2:Y:S04]  /*35630*/  LDL R31, [R1+0x10c4] ;  /* 0x0010c400011f7983 */ /* 0x000ea80000100800 */
[----:B------:R-:W2:Y:S04]  /*35640*/  LDL R30, [R1+0x10c8] ;  /* 0x0010c800011e7983 */ /* 0x000ea80000100800 */
[----:B----4-:R0:W-:Y:S04]  /*35650*/  STL [R1+0x490], R150 ;  /* 0x0004909601007387 */ /* 0x0101e80000100800 */
[----:B0-----:R-:W4:Y:S04]  /*35660*/  LDL.LU R150, [R1+0x2248] ;  /* 0x0022480001967983 */ /* 0x001f280000300800 */
[----:B------:R-:W2:Y:S01]  /*35670*/  LDL R17, [R1+0x10dc] ;  /* 0x0010dc0001117983 */ /* 0x000ea20000100800 */
[----:B------:R-:W-:Y:S01]  /*35680*/  PRMT R28, RZ, 0x7610, R28 ;  /* 0x00007610ff1c7816 */ /* 0x000fe2000000001c */
[----:B---3--:R-:W-:Y:S01]  /*35690*/  @!P1 IMAD.MOV.U32 R16, RZ, RZ, R29 ;  /* 0x000000ffff109224 */ /* 0x008fe200078e001d */
[----:B------:R-:W-:Y:S01]  /*356a0*/  PRMT R22, RZ, 0x7610, R22 ;  /* 0x00007610ff167816 */ /* 0x000fe20000000016 */
[----:B------:R-:W3:Y:S04]  /*356b0*/  LDL R29, [R1+0x10bc] ;  /* 0x0010bc00011d7983 */ /* 0x000ee80000100800 */
[----:B--2---:R0:W2:Y:S04]  /*356c0*/  @!P1 LDG.E.U16 R28, desc[UR60][R16.64] ;  /* 0x0000003c101c9981 */ /* 0x0040a8000c1e1500 */
[----:B------:R-:W0:Y:S04]  /*356d0*/  LDL R16, [R1+0x10d4] ;  /* 0x0010d40001107983 */ /* 0x000e280000100800 */
[----:B------:R-:W0:Y:S02]  /*356e0*/  LDL R17, [R1+0x10d8] ;  /* 0x0010d80001117983 */ /* 0x000e240000100800 */
[----:B0-----:R-:W-:-:S04]  /*356f0*/  @!P0 LOP3.LUT R17, R17, R16, RZ, 0x3c, !PT ;  /* 0x0000001011118212 */ /* 0x001fc800078e3cff */
[----:B------:R-:W-:-:S04]  /*35700*/  @!P0 LOP3.LUT R16, R17, R16, RZ, 0x3c, !PT ;  /* 0x0000001011108212 */ /* 0x000fc800078e3cff */
[----:B------:R-:W-:Y:S01]  /*35710*/  @!P0 LOP3.LUT R17, R17, R16, RZ, 0x3c, !PT ;  /* 0x0000001011118212 */ /* 0x000fe200078e3cff */
[----:B--2---:R0:W-:Y:S04]  /*35720*/  STL [R1+0x48c], R28 ;  /* 0x00048c1c01007387 */ /* 0x0041e80000100800 */
[----:B------:R1:W2:Y:S01]  /*35730*/  @!P0 LDG.E.U16 R22, desc[UR60][R16.64] ;  /* 0x0000003c10168981 */ /* 0x0002a2000c1e1500 */
[----:B------:R-:W-:Y:S02]  /*35740*/  PRMT R68, RZ, 0x7610, R68 ;  /* 0x00007610ff447816 */ /* 0x000fe40000000044 */
[----:B------:R-:W-:Y:S01]  /*35750*/  PRMT R27, RZ, 0x7610, R27 ;  /* 0x00007610ff1b7816 */ /* 0x000fe2000000001b */
[----:B0-----:R-:W4:Y:S04]  /*35760*/  LDL R28, [R1+0x10c0] ;  /* 0x0010c000011c7983 */ /* 0x001f280000100800 */
[----:B------:R-:W3:Y:S01]  /*35770*/  LDL R17, [R1+0x10cc] ;  /* 0x0010cc0001117983 */ /* 0x000ee20000100800 */
[----:B-1----:R-:W-:-:S05]  /*35780*/  @!P1 IMAD.MOV.U32 R16, RZ, RZ, R26 ;  /* 0x000000ffff109224 */ /* 0x002fca00078e001a */
[----:B---3--:R0:W3:Y:S02]  /*35790*/  @!P1 LDG.E.U16 R68, desc[UR60][R16.64] ;  /* 0x0000003c10449981 */ /* 0x0080e4000c1e1500 */
[----:B0-----:R-:W-:Y:S02]  /*357a0*/  @!P0 IMAD.MOV.U32 R16, RZ, RZ, R30 ;  /* 0x000000ffff108224 */ /* 0x001fe400078e001e */
[----:B------:R-:W-:-:S05]  /*357b0*/  @!P0 IMAD.MOV.U32 R17, RZ, RZ, R31 ;  /* 0x000000ffff118224 */ /* 0x000fca00078e001f */
[----:B------:R4:W3:Y:S01]  /*357c0*/  @!P0 LDG.E.U16 R27, desc[UR60][R16.64] ;  /* 0x0000003c101b8981 */ /* 0x0008e2000c1e1500 */
[----:B------:R-:W-:-:S03]  /*357d0*/  PRMT R2, RZ, 0x7610, R2 ;  /* 0x00007610ff027816 */ /* 0x000fc60000000002 */
[----:B--2---:R-:W-:Y:S04]  /*357e0*/  STL [R1+0x21c0], R22 ;  /* 0x0021c01601007387 */ /* 0x004fe80000100800 */
[----:B------:R-:W2:Y:S01]  /*357f0*/  LDL R26, [R1+0x10b0] ;  /* 0x0010b000011a7983 */ /* 0x000ea20000100800 */
[----:B----4-:R-:W-:Y:S02]  /*35800*/  @!P1 IMAD.MOV.U32 R16, RZ, RZ, R28 ;  /* 0x000000ffff109224 */ /* 0x010fe400078e001c */
[----:B------:R-:W-:-:S05]  /*35810*/  @!P1 IMAD.MOV.U32 R17, RZ, RZ, R29 ;  /* 0x000000ffff119224 */ /* 0x000fca00078e001d */
[----:B------:R-:W4:Y:S04]  /*35820*/  @!P1 LDG.E.U16 R2, desc[UR60][R16.64] ;  /* 0x0000003c10029981 */ /* 0x000f28000c1e1500 */
[----:B---3--:R-:W-:Y:S04]  /*35830*/  STL [R1+0x21c4], R68 ;  /* 0x0021c44401007387 */ /* 0x008fe80000100800 */
[----:B------:R-:W3:Y:S04]  /*35840*/  LDL R31, [R1+0x10a4] ;  /* 0x0010a400011f7983 */ /* 0x000ee80000100800 */
[----:B------:R-:W3:Y:S04]  /*35850*/  LDL R30, [R1+0x10a8] ;  /* 0x0010a800011e7983 */ /* 0x000ee80000100800 */
[----:B------:R-:W-:Y:S04]  /*35860*/  STL [R1+0x21c8], R27 ;  /* 0x0021c81b01007387 */ /* 0x000fe80000100800 */
[----:B------:R-:W2:Y:S04]  /*35870*/  LDL R16, [R1+0x10b4] ;  /* 0x0010b40001107983 */ /* 0x000ea80000100800 */
[----:B------:R-:W2:Y:S01]  /*35880*/  LDL R17, [R1+0x10b8] ;  /* 0x0010b80001117983 */ /* 0x000ea20000100800 */
[----:B------:R-:W-:-:S03]  /*35890*/  PRMT R107, RZ, 0x7610, R107 ;  /* 0x00007610ff6b7816 */ /* 0x000fc6000000006b */
[----:B------:R-:W3:Y:S04]  /*358a0*/  LDL R29, [R1+0x109c] ;  /* 0x00109c00011d7983 */ /* 0x000ee80000100800 */
[----:B------:R-:W3:Y:S04]  /*358b0*/  LDL R28, [R1+0x10a0] ;  /* 0x0010a000011c7983 */ /* 0x000ee80000100800 */
[----:B----4-:R-:W-:Y:S01]  /*358c0*/  STL [R1+0x21cc], R2 ;  /* 0x0021cc0201007387 */ /* 0x010fe20000100800 */
[----:B--2---:R-:W-:-:S04]  /*358d0*/  @!P0 LOP3.LUT R17, R17, R16, RZ, 0x3c, !PT ;  /* 0x0000001011118212 */ /* 0x004fc800078e3cff */
[----:B------:R-:W-:-:S04]  /*358e0*/  @!P0 LOP3.LUT R16, R17, R16, RZ, 0x3c, !PT ;  /* 0x0000001011108212 */ /* 0x000fc800078e3cff */
[----:B------:R-:W-:-:S05]  /*358f0*/  @!P0 LOP3.LUT R17, R17, R16, RZ, 0x3c, !PT ;  /* 0x0000001011118212 */ /* 0x000fca00078e3cff */
[----:B------:R0:W2:Y:S04]  /*35900*/  @!P0 LDG.E.U16 R107, desc[UR60][R16.64] ;  /* 0x0000003c106b8981 */ /* 0x0000a8000c1e1500 */
[----:B------:R-:W4:Y:S01]  /*35910*/  LDL R17, [R1+0x10ac] ;  /* 0x0010ac0001117983 */ /* 0x000f220000100800 */
[----:B------:R-:W-:Y:S01]  /*35920*/  PRMT R106, RZ, 0x7610, R106 ;  /* 0x00007610ff6a7816 */ /* 0x000fe2000000006a */
[----:B0-----:R-:W-:Y:S01]  /*35930*/  @!P1 IMAD.MOV.U32 R16, RZ, RZ, R26 ;  /* 0x000000ffff109224 */ /* 0x001fe200078e001a */
[----:B------:R-:W-:-:S04]  /*35940*/  PRMT R61, RZ, 0x7610, R61 ;  /* 0x00007610ff3d7816 */ /* 0x000fc8000000003d */
[----:B----4-:R3:W4:Y:S02]  /*35950*/  @!P1 LDG.E.U16 R106, desc[UR60][R16.64] ;  /* 0x0000003c106a9981 */ /* 0x010724000c1e1500 */
[----:B---3--:R-:W-:Y:S02]  /*35960*/  @!P0 IMAD.MOV.U32 R16, RZ, RZ, R30 ;  /* 0x000000ffff108224 */ /* 0x008fe400078e001e */
[----:B------:R-:W-:-:S05]  /*35970*/  @!P0 IMAD.MOV.U32 R17, RZ, RZ, R31 ;  /* 0x000000ffff118224 */ /* 0x000fca00078e001f */
[----:B------:R0:W3:Y:S01]  /*35980*/  @!P0 LDG.E.U16 R61, desc[UR60][R16.64] ;  /* 0x0000003c103d8981 */ /* 0x0000e2000c1e1500 */
[----:B------:R-:W-:-:S03]  /*35990*/  PRMT R60, RZ, 0x7610, R60 ;  /* 0x00007610ff3c7816 */ /* 0x000fc6000000003c */
[----:B--2---:R-:W-:Y:S04]  /*359a0*/  STL [R1+0x21d0], R107 ;  /* 0x0021d06b01007387 */ /* 0x004fe80000100800 */
[----:B------:R-:W2:Y:S01]  /*359b0*/  LDL R26, [R1+0x1070] ;  /* 0x00107000011a7983 */ /* 0x000ea20000100800 */
[----:B0-----:R-:W-:Y:S02]  /*359c0*/  @!P1 IMAD.MOV.U32 R16, RZ, RZ, R28 ;  /* 0x000000ffff109224 */ /* 0x001fe400078e001c */
[----:B------:R-:W-:-:S05]  /*359d0*/  @!P1 IMAD.MOV.U32 R17, RZ, RZ, R29 ;  /* 0x000000ffff119224 */ /* 0x000fca00078e001d */
[----:B------:R0:W2:Y:S04]  /*359e0*/  @!P1 LDG.E.U16 R60, desc[UR60][R16.64] ;  /* 0x0000003c103c9981 */ /* 0x0000a8000c1e1500 */
[----:B----4-:R-:W-:Y:S04]  /*359f0*/  STL [R1+0x21d4], R106 ;  /* 0x0021d46a01007387 */ /* 0x010fe80000100800 */
[----:B------:R-:W4:Y:S04]  /*35a00*/  LDL R31, [R1+0x1064] ;  /* 0x00106400011f7983 */ /* 0x000f280000100800 */
[----:B------:R-:W4:Y:S04]  /*35a10*/  LDL R30, [R1+0x1068] ;  /* 0x00106800011e7983 */ /* 0x000f280000100800 */
[----:B---3--:R-:W-:Y:S04]  /*35a20*/  STL [R1+0x21d8], R61 ;  /* 0x0021d83d01007387 */ /* 0x008fe80000100800 */
[----:B------:R-:W0:Y:S04]  /*35a30*/  LDL R16, [R1+0x1074] ;  /* 0x0010740001107983 */ /* 0x000e280000100800 */
[----:B------:R-:W0:Y:S01]  /*35a40*/  LDL R17, [R1+0x1078] ;  /* 0x0010780001117983 */ /* 0x000e220000100800 */
[----:B------:R-:W-:-:S03]  /*35a50*/  PRMT R150, RZ, 0x7610, R150 ;  /* 0x00007610ff967816 */ /* 0x000fc60000000096 */
[----:B------:R-:W3:Y:S04]  /*35a60*/  LDL R29, [R1+0x105c] ;  /* 0x00105c00011d7983 */ /* 0x000ee80000100800 */
[----:B------:R-:W3:Y:S01]  /*35a70*/  LDL R28, [R1+0x1060] ;  /* 0x00106000011c7983 */ /* 0x000ee20000100800 */
        /* <DEDUP_REMOVED lines=9> */
[----:B------:R-:W-:Y:S01]  /*35b10*/  @!P1 IMAD.MOV.U32 R16, RZ, RZ, R26 ;  /* 0x000000ffff109224 */ /* 0x000fe200078e001a */
[----:B------:R-:W-:-:S02]  /*35b20*/  PRMT R60, RZ, 0x7610, R60 ;  /* 0x00007610ff3c7816 */ /* 0x000fc4000000003c */
[----:B------:R-:W-:Y:S01]  /*35b30*/  PRMT R61, RZ, 0x7610, R61 ;  /* 0x00007610ff3d7816 */ /* 0x000fe2000000003d */
[----:B------:R-:W2:Y:S04]  /*35b40*/  LDL R26, [R1+0x104c] ;  /* 0x00104c00011a7983 */ /* 0x000ea80000100800 */
[----:B----4-:R0:W4:Y:S02]  /*35b50*/  @!P1 LDG.E.U16 R25, desc[UR60][R16.64] ;  /* 0x0000003c10199981 */ /* 0x010124000c1e1500 */
[----:B0-----:R-:W-:Y:S02]  /*35b60*/  @!P0 IMAD.MOV.U32 R16, RZ, RZ, R30 ;  /* 0x000000ffff108224 */ /* 0x001fe400078e001e */
[----:B------:R-:W-:-:S05]  /*35b70*/  @!P0 IMAD.MOV.U32 R17, RZ, RZ, R31 ;  /* 0x000000ffff118224 */ /* 0x000fca00078e001f */
[----:B------:R3:W2:Y:S02]  /*35b80*/  @!P0 LDG.E.U16 R60, desc[UR60][R16.64] ;  /* 0x0000003c103c8981 */ /* 0x0006a4000c1e1500 */
[----:B---3--:R-:W-:Y:S02]  /*35b90*/  @!P1 IMAD.MOV.U32 R16, RZ, RZ, R28 ;  /* 0x000000ffff109224 */ /* 0x008fe400078e001c */
[----:B------:R-:W-:-:S05]  /*35ba0*/  @!P1 IMAD.MOV.U32 R17, RZ, RZ, R29 ;  /* 0x000000ffff119224 */ /* 0x000fca00078e001d */
[----:B------:R0:W3:Y:S04]  /*35bb0*/  @!P1 LDG.E.U16 R61, desc[UR60][R16.64] ;  /* 0x0000003c103d9981 */ /* 0x0000e8000c1e1500 */
[----:B----4-:R1:W-:Y:S04]  /*35bc0*/  STL [R1+0x464], R25 ;  /* 0x0004641901007387 */ /* 0x0103e80000100800 */
[----:B------:R-:W4:Y:S04]  /*35bd0*/  LDL R31, [R1+0x1044] ;  /* 0x00104400011f7983 */ /* 0x000f280000100800 */
[----:B------:R-:W3:Y:S04]  /*35be0*/  LDL R30, [R1+0x1048] ;  /* 0x00104800011e7983 */ /* 0x000ee80000100800 */
[----:B-1----:R-:W4:Y:S04]  /*35bf0*/  LDL R25, [R1+0x1050] ;  /* 0x0010500001197983 */ /* 0x002f280000100800 */
[----:B--2---:R-:W-:Y:S04]  /*35c00*/  STL [R1+0x21e4], R60 ;  /* 0x0021e43c01007387 */ /* 0x004fe80000100800 */
[----:B------:R-:W0:Y:S04]  /*35c10*/  LDL R16, [R1+0x1054] ;  /* 0x0010540001107983 */ /* 0x000e280000100800 */
[----:B------:R-:W0:Y:S01]  /*35c20*/  LDL R17, [R1+0x1058] ;  /* 0x0010580001117983 */ /* 0x000e220000100800 */
[----:B------:R-:W-:-:S02]  /*35c30*/  PRMT R69, RZ, 0x7610, R69 ;  /* 0x00007610ff457816 */ /* 0x000fc40000000045 */
[----:B------:R-:W-:Y:S02]  /*35c40*/  PRMT R114, RZ, 0x7610, R114 ;  /* 0x00007610ff727816 */ /* 0x000fe40000000072 */
[----:B------:R-:W-:Y:S01]  /*35c50*/  PRMT R151, RZ, 0x7610, R151 ;  /* 0x00007610ff977816 */ /* 0x000fe20000000097 */
[----:B------:R-:W2:Y:S04]  /*35c60*/  LDL R29, [R1+0x103c] ;  /* 0x00103c00011d7983 */ /* 0x000ea80000100800 */
[----:B------:R-:W2:Y:S01]  /*35c70*/  LDL R28, [R1+0x1040] ;  /* 0x00104000011c7983 */ /* 0x000ea20000100800 */
[----:B0-----:R-:W-:-:S04]  /*35c80*/  @!P0 LOP3.LUT R17, R17, R16, RZ, 0x3c, !PT ;  /* 0x0000001011118212 */ /* 0x001fc800078e3cff */
[----:B------:R-:W-:-:S04]  /*35c90*/  @!P0 LOP3.LUT R16, R17, R16, RZ, 0x3c, !PT ;  /* 0x0000001011108212 */ /* 0x000fc800078e3cff */
[----:B------:R-:W-:-:S05]  /*35ca0*/  @!P0 LOP3.LUT R17, R17, R16, RZ, 0x3c, !PT ;  /* 0x0000001011118212 */ /* 0x000fca00078e3cff */
[----:B------:R4:W2:Y:S02]  /*35cb0*/  @!P0 LDG.E.U16 R69, desc[UR60][R16.64] ;  /* 0x0000003c10458981 */ /* 0x0008a4000c1e1500 */
[----:B----4-:R-:W-:Y:S02]  /*35cc0*/  @!P1 IMAD.MOV.U32 R16, RZ, RZ, R25 ;  /* 0x000000ffff109224 */ /* 0x010fe400078e0019 */
[----:B------:R-:W-:-:S05]  /*35cd0*/  @!P1 IMAD.MOV.U32 R17, RZ, RZ, R26 ;  /* 0x000000ffff119224 */ /* 0x000fca00078e001a */
[----:B------:R3:W4:Y:S02]  /*35ce0*/  @!P1 LDG.E.U16 R114, desc[UR60][R16.64] ;  /* 0x0000003c10729981 */ /* 0x000724000c1e1500 */
[----:B---3--:R-:W-:Y:S02]  /*35cf0*/  @!P0 IMAD.MOV.U32 R16, RZ, RZ, R30 ;  /* 0x000000ffff108224 */ /* 0x008fe400078e001e */
[----:B------:R-:W-:-:S05]  /*35d00*/  @!P0 IMAD.MOV.U32 R17, RZ, RZ, R31 ;  /* 0x000000ffff118224 */ /* 0x000fca00078e001f */
[----:B------:R2:W3:Y:S01]  /*35d10*/  @!P0 LDG.E.U16 R151, desc[UR60][R16.64] ;  /* 0x0000003c10978981 */ /* 0x0004e2000c1e1500 */
[----:B------:R-:W-:-:S03]  /*35d20*/  PRMT R150, RZ, 0x7610, R150 ;  /* 0x00007610ff967816 */ /* 0x000fc60000000096 */
[----:B------:R-:W-:Y:S01]  /*35d30*/  STL [R1+0x21e8], R61 ;  /* 0x0021e83d01007387 */ /* 0x000fe20000100800 */
[----:B--2---:R-:W-:Y:S02]  /*35d40*/  @!P1 IMAD.MOV.U32 R16, RZ, RZ, R28 ;  /* 0x000000ffff109224 */ /* 0x004fe400078e001c */
[----:B------:R-:W-:-:S05]  /*35d50*/  @!P1 IMAD.MOV.U32 R17, RZ, RZ, R29 ;  /* 0x000000ffff119224 */ /* 0x000fca00078e001d */
[----:B------:R0:W2:Y:S04]  /*35d60*/  @!P1 LDG.E.U16 R150, desc[UR60][R16.64] ;  /* 0x0000003c10969981 */ /* 0x0000a8000c1e1500 */
[----:B------:R-:W-:Y:S04]  /*35d70*/  STL [R1+0x21ec], R69 ;  /* 0x0021ec4501007387 */ /* 0x000fe80000100800 */
[----:B------:R-:W2:Y:S04]  /*35d80*/  LDL R26, [R1+0x102c] ;  /* 0x00102c00011a7983 */ /* 0x000ea80000100800 */
[----:B------:R-:W2:Y:S04]  /*35d90*/  LDL R25, [R1+0x1030] ;  /* 0x0010300001197983 */ /* 0x000ea80000100800 */
[----:B----4-:R-:W-:Y:S04]  /*35da0*/  STL [R1+0x21f0], R114 ;  /* 0x0021f07201007387 */ /* 0x010fe80000100800 */
[----:B------:R-:W4:Y:S04]  /*35db0*/  LDL R31, [R1+0x1024] ;  /* 0x00102400011f7983 */ /* 0x000f280000100800 */
[----:B------:R-:W4:Y:S04]  /*35dc0*/  LDL R30, [R1+0x1028] ;  /* 0x00102800011e7983 */ /* 0x000f280000100800 */
[----:B---3--:R-:W-:Y:S04]  /*35dd0*/  STL [R1+0x21f4], R151 ;  /* 0x0021f49701007387 */ /* 0x008fe80000100800 */
[----:B------:R-:W0:Y:S04]  /*35de0*/  LDL R16, [R1+0x1034] ;  /* 0x0010340001107983 */ /* 0x000e280000100800 */
[----:B------:R-:W0:Y:S01]  /*35df0*/  LDL R17, [R1+0x1038] ;  /* 0x0010380001117983 */ /* 0x000e220000100800 */
[----:B------:R-:W-:-:S02]  /*35e00*/  PRMT R105, RZ, 0x7610, R105 ;  /* 0x00007610ff697816 */ /* 0x000fc40000000069 */
[----:B------:R-:W-:Y:S02]  /*35e10*/  PRMT R104, RZ, 0x7610, R104 ;  /* 0x00007610ff687816 */ /* 0x000fe40000000068 */
[----:B------:R-:W-:Y:S01]  /*35e20*/  PRMT R59, RZ, 0x7610, R59 ;  /* 0x00007610ff3b7816 */ /* 0x000fe2000000003b */
[----:B------:R-:W3:Y:S04]  /*35e30*/  LDL R29, [R1+0x101c] ;  /* 0x00101c00011d7983 */ /* 0x000ee80000100800 */
[----:B------:R-:W3:Y:S01]  /*35e40*/  LDL R28, [R1+0x1020] ;  /* 0x00102000011c7983 */ /* 0x000ee20000100800 */
[----:B0-----:R-:W-:-:S04]  /*35e50*/  @!P0 LOP3.LUT R17, R17, R16, RZ, 0x3c, !PT ;  /* 0x0000001011118212 */ /* 0x001fc800078e3cff */
[----:B------:R-:W-:-:S04]  /*35e60*/  @!P0 LOP3.LUT R16, R17, R16, RZ, 0x3c, !PT ;  /* 0x0000001011108212 */ /* 0x000fc800078e3cff */
[----:B------:R-:W-:-:S05]  /*35e70*/  @!P0 LOP3.LUT R17, R17, R16, RZ, 0x3c, !PT ;  /* 0x0000001011118212 */ /* 0x000fca00078e3cff */
[----:B------:R2:W3:Y:S02]  /*35e80*/  @!P0 LDG.E.U16 R105, desc[UR60][R16.64] ;  /* 0x0000003c10698981 */ /* 0x0004e4000c1e1500 */
[----:B--2---:R-:W-:Y:S02]  /*35e90*/  @!P1 IMAD.MOV.U32 R16, RZ, RZ, R25 ;  /* 0x000000ffff109224 */ /* 0x004fe400078e0019 */
[----:B------:R-:W-:-:S05]  /*35ea0*/  @!P1 IMAD.MOV.U32 R17, RZ, RZ, R26 ;  /* 0x000000ffff119224 */ /* 0x000fca00078e001a */
[----:B------:R4:W2:Y:S02]  /*35eb0*/  @!P1 LDG.E.U16 R104, desc[UR60][R16.64] ;  /* 0x0000003c10689981 */ /* 0x0008a4000c1e1500 */
[----:B----4-:R-:W-:Y:S02]  /*35ec0*/  @!P0 IMAD.MOV.U32 R16, RZ, RZ, R30 ;  /* 0x000000ffff108224 */ /* 0x010fe400078e001e */
[----:B------:R-:W-:-:S05]  /*35ed0*/  @!P0 IMAD.MOV.U32 R17, RZ, RZ, R31 ;  /* 0x000000ffff118224 */ /* 0x000fca00078e001f */
[----:B------:R3:W4:Y:S01]  /*35ee0*/  @!P0 LDG.E.U16 R59, desc[UR60][R16.64] ;  /* 0x0000003c103b8981 */ /* 0x000722000c1e1500 */
[----:B------:R-:W-:-:S03]  /*35ef0*/  PRMT R58, RZ, 0x7610, R58 ;  /* 0x00007610ff3a7816 */ /* 0x000fc6000000003a */
[----:B------:R-:W-:Y:S01]  /*35f00*/  STL [R1+0x21f8], R150 ;  /* 0x0021f89601007387 */ /* 0x000fe20000100800 */
[----:B---3--:R-:W-:Y:S02]  /*35f10*/  @!P1 IMAD.MOV.U32 R16, RZ, RZ, R28 ;  /* 0x000000ffff109224 */ /* 0x008fe400078e001c */
[----:B------:R-:W-:-:S05]  /*35f20*/  @!P1 IMAD.MOV.U32 R17, RZ, RZ, R29 ;  /* 0x000000ffff119224 */ /* 0x000fca00078e001d */
[----:B------:R0:W3:Y:S04]  /*35f30*/  @!P1 LDG.E.U16 R58, desc[UR60][R16.64] ;  /* 0x0000003c103a9981 */ /* 0x0000e8000c1e1500 */
[----:B------:R-:W-:Y:S04]  /*35f40*/  STL [R1+0x21fc], R105 ;  /* 0x0021fc6901007387 */ /* 0x000fe80000100800 */
[----:B------:R-:W3:Y:S04]  /*35f50*/  LDL R26, [R1+0xfec] ;  /* 0x000fec00011a7983 */ /* 0x000ee80000100800 */
[----:B------:R-:W3:Y:S04]  /*35f60*/  LDL R25, [R1+0xff0] ;  /* 0x000ff00001197983 */ /* 0x000ee80000100800 */
[----:B--2---:R-:W-:Y:S04]  /*35f70*/  STL [R1+0x2200], R104 ;  /* 0x0022006801007387 */ /* 0x004fe80000100800 */
[----:B------:R-:W2:Y:S04]  /*35f80*/  LDL R31, [R1+0xfe4] ;  /* 0x000fe400011f7983 */ /* 0x000ea80000100800 */
[----:B------:R-:W2:Y:S04]  /*35f90*/  LDL R30, [R1+0xfe8] ;  /* 0x000fe800011e7983 */ /* 0x000ea80000100800 */
[----:B----4-:R-:W-:Y:S04]  /*35fa0*/  STL [R1+0x2204], R59 ;  /* 0x0022043b01007387 */ /* 0x010fe80000100800 */
[----:B------:R-:W0:Y:S04]  /*35fb0*/  LDL R16, [R1+0xff4] ;  /* 0x000ff40001107983 */ /* 0x000e280000100800 */
[----:B------:R-:W0:Y:S01]  /*35fc0*/  LDL R17, [R1+0xff8] ;  /* 0x000ff80001117983 */ /* 0x000e220000100800 */
[----:B------:R-:W-:-:S02]  /*35fd0*/  PRMT R35, RZ, 0x7610, R35 ;  /* 0x00007610ff237816 */ /* 0x000fc40000000023 */
[----:B------:R-:W-:Y:S02]  /*35fe0*/  PRMT R33, RZ, 0x7610, R33 ;  /* 0x00007610ff217816 */ /* 0x000fe40000000021 */
[----:B------:R-:W-:Y:S01]  /*35ff0*/  PRMT R106, RZ, 0x7610, R106 ;  /* 0x00007610ff6a7816 */ /* 0x000fe2000000006a */
[----:B------:R-:W4:Y:S04]  /*36000*/  LDL R29, [R1+0xfdc] ;  /* 0x000fdc00011d7983 */ /* 0x000f280000100800 */
[----:B------:R-:W4:Y:S01]  /*36010*/  LDL R28, [R1+0xfe0] ;  /* 0x000fe000011c7983 */ /* 0x000f220000100800 */
[----:B0-----:R-:W-:-:S04]  /*36020*/  @!P0 LOP3.LUT R17, R17, R16, RZ, 0x3c, !PT ;  /* 0x0000001011118212 */ /* 0x001fc800078e3cff */
[----:B------:R-:W-:-:S04]  /*36030*/  @!P0 LOP3.LUT R16, R17, R16, RZ, 0x3c, !PT ;  /* 0x0000001011108212 */ /* 0x000fc800078e3cff */
[----:B------:R-:W-:-:S05]  /*36040*/  @!P0 LOP3.LUT R17, R17, R16, RZ, 0x3c, !PT ;  /* 0x0000001011118212 */ /* 0x000fca00078e3cff */
[----:B------:R3:W4:Y:S02]  /*36050*/  @!P0 LDG.E.U16 R35, desc[UR60][R16.64] ;  /* 0x0000003c10238981 */ /* 0x000724000c1e1500 */
[----:B---3--:R-:W-:Y:S02]  /*36060*/  @!P1 IMAD.MOV.U32 R16, RZ, RZ, R25 ;  /* 0x000000ffff109224 */ /* 0x008fe400078e0019 */
[----:B------:R-:W-:-:S05]  /*36070*/  @!P1 IMAD.MOV.U32 R17, RZ, RZ, R26 ;  /* 0x000000ffff119224 */ /* 0x000fca00078e001a */
[----:B------:R2:W3:Y:S02]  /*36080*/  @!P1 LDG.E.U16 R33, desc[UR60][R16.64] ;  /* 0x0000003c10219981 */ /* 0x0004e4000c1e1500 */
[----:B--2---:R-:W-:Y:S02]  /*36090*/  @!P0 IMAD.MOV.U32 R16, RZ, RZ, R30 ;  /* 0x000000ffff108224 */ /* 0x004fe400078e001e */
[----:B------:R-:W-:-:S05]  /*360a0*/  @!P0 IMAD.MOV.U32 R17, RZ, RZ, R31 ;  /* 0x000000ffff118224 */ /* 0x000fca00078e001f */
[----:B------:R4:W2:Y:S04]  /*360b0*/  @!P0 LDG.E.U16 R106, desc[UR60][R16.64] ;  /* 0x0000003c106a8981 */ /* 0x0008a8000c1e1500 */
[----:B------:R-:W-:Y:S04]  /*360c0*/  STL [R1+0x2208], R58 ;  /* 0x0022083a01007387 */ /* 0x000fe80000100800 */
[----:B------:R-:W3:Y:S04]  /*360d0*/  LDL R26, [R1+0xfd4] ;  /* 0x000fd400011a7983 */ /* 0x000ee80000100800 */
[----:B------:R-:W3:Y:S04]  /*360e0*/  LDL R25, [R1+0xfd8] ;  /* 0x000fd80001197983 */ /* 0x000ee80000100800 */
[----:B------:R-:W3:Y:S04]  /*360f0*/  LDL R31, [R1+0xfcc] ;  /* 0x000fcc00011f7983 */ /* 0x000ee80000100800 */
[----:B------:R-:W3:Y:S01]  /*36100*/  LDL R30, [R1+0xfd0] ;  /* 0x000fd000011e7983 */ /* 0x000ee20000100800 */
[----:B------:R-:W-:Y:S01]  /*36110*/  PRMT R107, RZ, 0x7610, R107 ;  /* 0x00007610ff6b7816 */ /* 0x000fe2000000006b */
[----:B----4-:R-:W-:-:S02]  /*36120*/  @!P1 IMAD.MOV.U32 R16, RZ, RZ, R28 ;  /* 0x000000ffff109224 */ /* 0x010fc400078e001c */
[----:B------:R-:W-:-:S05]  /*36130*/  @!P1 IMAD.MOV.U32 R17, RZ, RZ, R29 ;  /* 0x000000ffff119224 */ /* 0x000fca00078e001d */
[----:B------:R0:W4:Y:S04]  /*36140*/  @!P1 LDG.E.U16 R107, desc[UR60][R16.64] ;  /* 0x0000003c106b9981 */ /* 0x000128000c1e1500 */
[----:B--2---:R-:W-:Y:S04]  /*36150*/  STL [R1+0x220c], R106 ;  /* 0x00220c6a01007387 */ /* 0x004fe80000100800 */
[----:B------:R1:W-:Y:S04]  /*36160*/  STL [R1+0x438], R35 ;  /* 0x0004382301007387 */ /* 0x0003e80000100800 */
[----:B-1----:R-:W2:Y:S04]  /*36170*/  LDL R35, [R1+0xfc4] ;  /* 0x000fc40001237983 */ /* 0x002ea80000100800 */
[----:B---3--:R1:W-:Y:S04]  /*36180*/  STL [R1+0x434], R33 ;  /* 0x0004342101007387 */ /* 0x0083e80000100800 */
[----:B------:R-:W3:Y:S04]  /*36190*/  LDL R29, [R1+0xfbc] ;  /* 0x000fbc00011d7983 */ /* 0x000ee80000100800 */
[----:B------:R-:W3:Y:S04]  /*361a0*/  LDL R28, [R1+0xfc0] ;  /* 0x000fc000011c7983 */ /* 0x000ee80000100800 */
[----:B-1----:R-:W3:Y:S01]  /*361b0*/  LDL R33, [R1+0xfc8] ;  /* 0x000fc80001217983 */ /* 0x002ee20000100800 */
[----:B------:R-:W-:Y:S01]  /*361c0*/  PRMT R115, RZ, 0x7610, R115 ;  /* 0x00007610ff737816 */ /* 0x000fe20000000073 */
[----:B0-----:R-:W-:-:S02]  /*361d0*/  @!P0 IMAD.MOV.U32 R16, RZ, RZ, R25 ;  /* 0x000000ffff108224 */ /* 0x001fc400078e0019 */
[----:B------:R-:W-:Y:S01]  /*361e0*/  @!P0 IMAD.MOV.U32 R17, RZ, RZ, R26 ;  /* 0x000000ffff118224 */ /* 0x000fe200078e001a */
[----:B------:R-:W-:-:S04]  /*361f0*/  PRMT R4, RZ, 0x7610, R4 ;  /* 0x00007610ff047816 */ /* 0x000fc80000000004 */
[----:B------:R0:W3:Y:S01]  /*36200*/  @!P0 LDG.E.U16 R115, desc[UR60][R16.64] ;  /* 0x0000003c10738981 */ /* 0x0000e2000c1e1500 */
[----:B------:R-:W-:Y:S01]  /*36210*/  PRMT R149, RZ, 0x7610, R149 ;  /* 0x00007610ff957816 */ /* 0x000fe20000000095 */
[----:B0-----:R-:W-:Y:S02]  /*36220*/  @!P1 IMAD.MOV.U32 R16, RZ, RZ, R30 ;  /* 0x000000ffff109224 */ /* 0x001fe400078e001e */
[----:B------:R-:W-:-:S05]  /*36230*/  @!P1 IMAD.MOV.U32 R17, RZ, RZ, R31 ;  /* 0x000000ffff119224 */ /* 0x000fca00078e001f */
[----:B------:R2:W3:Y:S04]  /*36240*/  @!P1 LDG.E.U16 R4, desc[UR60][R16.64] ;  /* 0x0000003c10049981 */ /* 0x0004e8000c1e1500 */
[----:B----4-:R-:W-:Y:S04]  /*36250*/  STL [R1+0x2210], R107 ;  /* 0x0022106b01007387 */ /* 0x010fe80000100800 */
[----:B------:R-:W4:Y:S04]  /*36260*/  LDL R26, [R1+0xfb4] ;  /* 0x000fb400011a7983 */ /* 0x000f280000100800 */
[----:B------:R-:W4:Y:S01]  /*36270*/  LDL R25, [R1+0xfb8] ;  /* 0x000fb80001197983 */ /* 0x000f220000100800 */
[----:B------:R-:W-:Y:S01]  /*36280*/  PRMT R148, RZ, 0x7610, R148 ;  /* 0x00007610ff947816 */ /* 0x000fe20000000094 */
[----:B--2---:R-:W-:-:S02]  /*36290*/  @!P0 IMAD.MOV.U32 R17, RZ, RZ, R35 ;  /* 0x000000ffff118224 */ /* 0x004fc400078e0023 */
[----:B---3--:R-:W-:-:S05]  /*362a0*/  @!P0 IMAD.MOV.U32 R16, RZ, RZ, R33 ;  /* 0x000000ffff108224 */ /* 0x008fca00078e0021 */
[----:B------:R0:W2:Y:S02]  /*362b0*/  @!P0 LDG.E.U16 R149, desc[UR60][R16.64] ;  /* 0x0000003c10958981 */ /* 0x0000a4000c1e1500 */
[----:B0-----:R-:W-:Y:S02]  /*362c0*/  @!P1 IMAD.MOV.U32 R16, RZ, RZ, R28 ;  /* 0x000000ffff109224 */ /* 0x001fe400078e001c */
[----:B------:R-:W-:-:S05]  /*362d0*/  @!P1 IMAD.MOV.U32 R17, RZ, RZ, R29 ;  /* 0x000000ffff119224 */ /* 0x000fca00078e001d */
[----:B------:R4:W3:Y:S04]  /*362e0*/  @!P1 LDG.E.U16 R148, desc[UR60][R16.64] ;  /* 0x0000003c10949981 */ /* 0x0008e8000c1e1500 */
[----:B------:R-:W-:Y:S04]  /*362f0*/  STL [R1+0x2214], R115 ;  /* 0x0022147301007387 */ /* 0x000fe80000100800 */
[----:B------:R-:W3:Y:S04]  /*36300*/  LDL R31, [R1+0xfac] ;  /* 0x000fac00011f7983 */ /* 0x000ee80000100800 */
[----:B------:R-:W3:Y:S04]  /*36310*/  LDL R30, [R1+0xfb0] ;  /* 0x000fb000011e7983 */ /* 0x000ee80000100800 */
[----:B------:R-:W-:Y:S01]  /*36320*/  STL [R1+0x2218], R4 ;  /* 0x0022180401007387 */ /* 0x000fe20000100800 */
[----:B------:R-:W-:Y:S01]  /*36330*/  PRMT R103, RZ, 0x7610, R103 ;  /* 0x00007610ff677816 */ /* 0x000fe20000000067 */
[----:B----4-:R-:W-:-:S02]  /*36340*/  @!P0 IMAD.MOV.U32 R16, RZ, RZ, R25 ;  /* 0x000000ffff108224 */ /* 0x010fc400078e0019 */
[----:B------:R-:W-:-:S05]  /*36350*/  @!P0 IMAD.MOV.U32 R17, RZ, RZ, R26 ;  /* 0x000000ffff118224 */ /* 0x000fca00078e001a */
[----:B------:R0:W4:Y:S04]  /*36360*/  @!P0 LDG.E.U16 R103, desc[UR60][R16.64] ;  /* 0x0000003c10678981 */ /* 0x000128000c1e1500 */
[----:B--2---:R-:W-:Y:S04]  /*36370*/  STL [R1+0x221c], R149 ;  /* 0x00221c9501007387 */ /* 0x004fe80000100800 */
[----:B------:R-:W2:Y:S04]  /*36380*/  LDL R29, [R1+0xfa4] ;  /* 0x000fa400011d7983 */ /* 0x000ea80000100800 */
[----:B------:R-:W2:Y:S04]  /*36390*/  LDL R28, [R1+0xfa8] ;  /* 0x000fa800011c7983 */ /* 0x000ea80000100800 */
[----:B---3--:R-:W-:Y:S04]  /*363a0*/  STL [R1+0x2220], R148 ;  /* 0x0022209401007387 */ /* 0x008fe80000100800 */
[----:B------:R-:W3:Y:S04]  /*363b0*/  LDL R26, [R1+0xf9c] ;  /* 0x000f9c00011a7983 */ /* 0x000ee80000100800 */
[----:B------:R-:W3:Y:S01]  /*363c0*/  LDL R25, [R1+0xfa0] ;  /* 0x000fa00001197983 */ /* 0x000ee20000100800 */
[----:B------:R-:W-:Y:S01]  /*363d0*/  PRMT R102, RZ, 0x7610, R102 ;  /* 0x00007610ff667816 */ /* 0x000fe20000000066 */
[----:B0-----:R-:W-:-:S02]  /*363e0*/  @!P1 IMAD.MOV.U32 R16, RZ, RZ, R30 ;  /* 0x000000ffff109224 */ /* 0x001fc400078e001e */
[----:B------:R-:W-:-:S05]  /*363f0*/  @!P1 IMAD.MOV.U32 R17, RZ, RZ, R31 ;  /* 0x000000ffff119224 */ /* 0x000fca00078e001f */
[----:B------:R2:W3:Y:S01]  /*36400*/  @!P1 LDG.E.U16 R102, desc[UR60][R16.64] ;  /* 0x0000003c10669981 */ /* 0x0004e2000c1e1500 */
[----:B------:R-:W-:Y:S02]  /*36410*/  PRMT R57, RZ, 0x7610, R57 ;  /* 0x00007610ff397816 */ /* 0x000fe40000000039 */
[----:B------:R-:W-:Y:S01]  /*36420*/  PRMT R56, RZ, 0x7610, R56 ;  /* 0x00007610ff387816 */ /* 0x000fe20000000038 */
[----:B----4-:R-:W-:Y:S04]  /*36430*/  STL [R1+0x2224], R103 ;  /* 0x0022246701007387 */ /* 0x010fe80000100800 */
[----:B------:R-:W4:Y:S04]  /*36440*/  LDL R35, [R1+0xf74] ;  /* 0x000f740001237983 */ /* 0x000f280000100800 */
[----:B------:R-:W4:Y:S04]  /*36450*/  LDL R33, [R1+0xf78] ;  /* 0x000f780001217983 */ /* 0x000f280000100800 */
[----:B------:R-:W4:Y:S04]  /*36460*/  LDL R31, [R1+0xf6c] ;  /* 0x000f6c00011f7983 */ /* 0x000f280000100800 */
[----:B------:R-:W4:Y:S01]  /*36470*/  LDL R30, [R1+0xf70] ;  /* 0x000f7000011e7983 */ /* 0x000f220000100800 */
[----:B--2---:R-:W-:-:S02]  /*36480*/  @!P0 IMAD.MOV.U32 R17, RZ, RZ, R29 ;  /* 0x000000ffff118224 */ /* 0x004fc400078e001d */
[----:B------:R-:W-:-:S05]  /*36490*/  @!P0 IMAD.MOV.U32 R16, RZ, RZ, R28 ;  /* 0x000000ffff108224 */ /* 0x000fca00078e001c */
[----:B------:R3:W2:Y:S02]  /*364a0*/  @!P0 LDG.E.U16 R57, desc[UR60][R16.64] ;  /* 0x0000003c10398981 */ /* 0x0006a4000c1e1500 */
[----:B---3--:R-:W-:Y:S02]  /*364b0*/  @!P1 IMAD.MOV.U32 R17, RZ, RZ, R26 ;  /* 0x000000ffff119224 */ /* 0x008fe400078e001a */
[----:B------:R-:W-:-:S05]  /*364c0*/  @!P1 IMAD.MOV.U32 R16, RZ, RZ, R25 ;  /* 0x000000ffff109224 */ /* 0x000fca00078e0019 */
[----:B------:R4:W3:Y:S04]  /*364d0*/  @!P1 LDG.E.U16 R56, desc[UR60][R16.64] ;  /* 0x0000003c10389981 */ /* 0x0008e8000c1e1500 */
[----:B------:R-:W-:Y:S04]  /*364e0*/  STL [R1+0x2228], R102 ;  /* 0x0022286601007387 */ /* 0x000fe80000100800 */
[----:B------:R-:W3:Y:S04]  /*364f0*/  LDL R29, [R1+0xf64] ;  /* 0x000f6400011d7983 */ /* 0x000ee80000100800 */
[----:B------:R-:W3:Y:S01]  /*36500*/  LDL R28, [R1+0xf68] ;  /* 0x000f6800011c7983 */ /* 0x000ee20000100800 */
[----:B------:R-:W-:Y:S01]  /*36510*/  PRMT R32, RZ, 0x7610, R32 ;  /* 0x00007610ff207816 */ /* 0x000fe20000000020 */
[----:B----4-:R-:W-:-:S02]  /*36520*/  @!P0 IMAD.MOV.U32 R17, RZ, RZ, R35 ;  /* 0x000000ffff118224 */ /* 0x010fc400078e0023 */
[----:B------:R-:W-:-:S05]  /*36530*/  @!P0 IMAD.MOV.U32 R16, RZ, RZ, R33 ;  /* 0x000000ffff108224 */ /* 0x000fca00078e0021 */
[----:B------:R0:W4:Y:S02]  /*36540*/  @!P0 LDG.E.U16 R32, desc[UR60][R16.64] ;  /* 0x0000003c10208981 */ /* 0x000124000c1e1500 */
[----:B0-----:R-:W-:Y:S02]  /*36550*/  @!P1 IMAD.MOV.U32 R16, RZ, RZ, R30 ;  /* 0x000000ffff109224 */ /* 0x001fe400078e001e */
[----:B------:R-:W-:Y:S01]  /*36560*/  @!P1 IMAD.MOV.U32 R17, RZ, RZ, R31 ;  /* 0x000000ffff119224 */ /* 0x000fe200078e001f */
[----:B--2---:R-:W-:Y:S04]  /*36570*/  STL [R1+0x222c], R57 ;  /* 0x00222c3901007387 */ /* 0x004fe80000100800 */
[----:B------:R-:W2:Y:S04]  /*36580*/  LDL R26, [R1+0xf5c] ;  /* 0x000f5c00011a7983 */ /* 0x000ea80000100800 */
[----:B------:R-:W4:Y:S04]  /*36590*/  LDL R25, [R1+0xf60] ;  /* 0x000f600001197983 */ /* 0x000f280000100800 */
[----:B---3--:R0:W-:Y:S04]  /*365a0*/  STL [R1+0x2230], R56 ;  /* 0x0022303801007387 */ /* 0x0081e80000100800 */
[----:B------:R-:W3:Y:S04]  /*365b0*/  LDL R31, [R1+0xf54] ;  /* 0x000f5400011f7983 */ /* 0x000ee80000100800 */
[----:B------:R-:W3:Y:S01]  /*365c0*/  LDL R30, [R1+0xf58] ;  /* 0x000f5800011e7983 */ /* 0x000ee20000100800 */
[----:B------:R-:W-:-:S02]  /*365d0*/  PRMT R2, RZ, 0x7610, R2 ;  /* 0x00007610ff027816 */ /* 0x000fc40000000002 */
[----:B0-----:R-:W-:-:S06]  /*365e0*/  PRMT R56, RZ, 0x7610, R56 ;  /* 0x00007610ff387816 */ /* 0x001fcc0000000038 */
[----:B------:R0:W3:Y:S02]  /*365f0*/  @!P1 LDG.E.U16 R56, desc[UR60][R16.64] ;  /* 0x0000003c10389981 */ /* 0x0000e4000c1e1500 */
[----:B0-----:R-:W-:Y:S02]  /*36600*/  @!P0 IMAD.MOV.U32 R16, RZ, RZ, R28 ;  /* 0x000000ffff108224 */ /* 0x001fe400078e001c */
[----:B------:R-:W-:-:S05]  /*36610*/  @!P0 IMAD.MOV.U32 R17, RZ, RZ, R29 ;  /* 0x000000ffff118224 */ /* 0x000fca00078e001d */
[----:B------:R2:W3:Y:S01]  /*36620*/  @!P0 LDG.E.U16 R2, desc[UR60][R16.64] ;  /* 0x0000003c10028981 */ /* 0x0004e2000c1e1500 */
[----:B------:R-:W-:Y:S02]  /*36630*/  PRMT R27, RZ, 0x7610, R27 ;  /* 0x00007610ff1b7816 */ /* 0x000fe4000000001b */
[----:B------:R-:W-:Y:S01]  /*36640*/  PRMT R3, RZ, 0x7610, R3 ;  /* 0x00007610ff037816 */ /* 0x000fe20000000003 */
[----:B--2---:R-:W-:Y:S02]  /*36650*/  @!P1 IMAD.MOV.U32 R17, RZ, RZ, R26 ;  /* 0x000000ffff119224 */ /* 0x004fe400078e001a */
[----:B----4-:R-:W-:-:S05]  /*36660*/  @!P1 IMAD.MOV.U32 R16, RZ, RZ, R25 ;  /* 0x000000ffff109224 */ /* 0x010fca00078e0019 */
[----:B------:R3:W2:Y:S02]  /*36670*/  @!P1 LDG.E.U16 R27, desc[UR60][R16.64] ;  /* 0x0000003c101b9981 */ /* 0x0006a4000c1e1500 */
[----:B---3--:R-:W-:Y:S02]  /*36680*/  @!P0 IMAD.MOV.U32 R17, RZ, RZ, R31 ;  /* 0x000000ffff118224 */ /* 0x008fe400078e001f */
[----:B------:R-:W-:-:S05]  /*36690*/  @!P0 IMAD.MOV.U32 R16, RZ, RZ, R30 ;  /* 0x000000ffff108224 */ /* 0x000fca00078e001e */
[----:B------:R-:W3:Y:S04]  /*366a0*/  @!P0 LDG.E.U16 R3, desc[UR60][R16.64] ;  /* 0x0000003c10038981 */ /* 0x000ee8000c1e1500 */
[----:B------:R-:W-:Y:S04]  /*366b0*/  STL [R1+0x2234], R56 ;  /* 0x0022343801007387 */ /* 0x000fe80000100800 */
[----:B------:R-:W4:Y:S04]  /*366c0*/  LDL R33, [R1+0xf4c] ;  /* 0x000f4c0001217983 */ /* 0x000f280000100800 */
[----:B------:R-:W4:Y:S04]  /*366d0*/  LDL R29, [R1+0xf50] ;  /* 0x000f5000011d7983 */ /* 0x000f280000100800 */
[----:B------:R-:W-:Y:S04]  /*366e0*/  STL [R1+0x2238], R2 ;  /* 0x0022380201007387 */ /* 0x000fe80000100800 */
[----:B------:R0:W-:Y:S04]  /*366f0*/  STL [R1+0x408], R32 ;  /* 0x0004082001007387 */ /* 0x0001e80000100800 */
[----:B------:R-:W4:Y:S04]  /*36700*/  LDL R28, [R1+0xf48] ;  /* 0x000f4800011c7983 */ /* 0x000f280000100800 */
[----:B------:R-:W4:Y:S04]  /*36710*/  LDL R26, [R1+0xf3c] ;  /* 0x000f3c00011a7983 */ /* 0x000f280000100800 */
[----:B------:R-:W4:Y:S04]  /*36720*/  LDL R25, [R1+0xf40] ;  /* 0x000f400001197983 */ /* 0x000f280000100800 */
[----:B0-----:R-:W4:Y:S04]  /*36730*/  LDL R32, [R1+0xf44] ;  /* 0x000f440001207983 */ /* 0x001f280000100800 */
[----:B--2---:R0:W-:Y:S04]  /*36740*/  STL [R1+0x223c], R27 ;  /* 0x00223c1b01007387 */ /* 0x0041e80000100800 */
[----:B------:R-:W2:Y:S04]  /*36750*/  LDL R31, [R1+0xf34] ;  /* 0x000f3400011f7983 */ /* 0x000ea80000100800 */
[----:B------:R-:W2:Y:S04]  /*36760*/  LDL R30, [R1+0xf38] ;  /* 0x000f3800011e7983 */ /* 0x000ea80000100800 */
[----:B---3--:R1:W-:Y:S04]  /*36770*/  STL [R1+0x2240], R3 ;  /* 0x0022400301007387 */ /* 0x0083e80000100800 */
[----:B------:R-:W3:Y:S01]  /*36780*/  LDL R2, [R1+0xf30] ;  /* 0x000f300001027983 */ /* 0x000ee20000100800 */
[----:B------:R-:W-:-:S02]  /*36790*/  PRMT R70, RZ, 0x7610, R70 ;  /* 0x00007610ff467816 */ /* 0x000fc40000000046 */
[----:B------:R-:W-:Y:S01]  /*367a0*/  PRMT R147, RZ, 0x7610, R147 ;  /* 0x00007610ff937816 */ /* 0x000fe20000000093 */
[----:B0-----:R-:W3:Y:S01]  /*367b0*/  LDL R27, [R1+0xf28] ;  /* 0x000f2800011b7983 */ /* 0x001ee20000100800 */
[----:B----4-:R-:W-:Y:S02]  /*367c0*/  @!P1 IMAD.MOV.U32 R17, RZ, RZ, R33 ;  /* 0x000000ffff119224 */ /* 0x010fe400078e0021 */
[----:B------:R-:W-:Y:S01]  /*367d0*/  @!P1 IMAD.MOV.U32 R16, RZ, RZ, R29 ;  /* 0x000000ffff109224 */ /* 0x000fe200078e001d */
[----:B------:R-:W-:Y:S01]  /*367e0*/  PRMT R146, RZ, 0x7610, R146 ;  /* 0x00007610ff927816 */ /* 0x000fe20000000092 */
[----:B------:R-:W4:Y:S04]  /*367f0*/  LDL R29, [R1+0xf2c] ;  /* 0x000f2c00011d7983 */ /* 0x000f280000100800 */
[----:B------:R0:W4:Y:S01]  /*36800*/  @!P1 LDG.E.U16 R70, desc[UR60][R16.64] ;  /* 0x0000003c10469981 */ /* 0x000122000c1e1500 */
[----:B------:R-:W-:-:S03]  /*36810*/  PRMT R101, RZ, 0x7610, R101 ;  /* 0x00007610ff657816 */ /* 0x000fc60000000065 */
[----:B-1----:R-:W4:Y:S01]  /*36820*/  LDL R3, [R1+0xef8] ;  /* 0x000ef80001037983 */ /* 0x002f220000100800 */
[----:B0-----:R-:W-:-:S03]  /*36830*/  @!P0 IMAD.MOV.U32 R16, RZ, RZ, R28 ;  /* 0x000000ffff108224 */ /* 0x001fc600078e001c */
[----:B------:R-:W4:Y:S01]  /*36840*/  LDL R28, [R1+0xf24] ;  /* 0x000f2400011c7983 */ /* 0x000f220000100800 */
[----:B------:R-:W-:-:S05]  /*36850*/  @!P0 IMAD.MOV.U32 R17, RZ, RZ, R32 ;  /* 0x000000ffff118224 */ /* 0x000fca00078e0020 */
[----:B------:R0:W4:Y:S02]  /*36860*/  @!P0 LDG.E.U16 R147, desc[UR60][R16.64] ;  /* 0x0000003c10938981 */ /* 0x000124000c1e1500 */
[----:B0-----:R-:W-:Y:S02]  /*36870*/  @!P1 IMAD.MOV.U32 R16, RZ, RZ, R25 ;  /* 0x000000ffff109224 */ /* 0x001fe400078e0019 */
[----:B------:R-:W-:Y:S01]  /*36880*/  @!P1 IMAD.MOV.U32 R17, RZ, RZ, R26 ;  /* 0x000000ffff119224 */ /* 0x000fe200078e001a */
[----:B------:R-:W4:Y:S04]  /*36890*/  LDL R25, [R1+0xf20] ;  /* 0x000f200001197983 */ /* 0x000f280000100800 */
[----:B------:R-:W4:Y:S04]  /*368a0*/  LDL R26, [R1+0xf1c] ;  /* 0x000f1c00011a7983 */ /* 0x000f280000100800 */
[----:B------:R2:W4:Y:S02]  /*368b0*/  @!P1 LDG.E.U16 R146, desc[UR60][R16.64] ;  /* 0x0000003c10929981 */ /* 0x000524000c1e1500 */
[----:B--2---:R-:W-:-:S02]  /*368c0*/  @!P0 IMAD.MOV.U32 R17, RZ, RZ, R31 ;  /* 0x000000ffff118224 */ /* 0x004fc400078e001f */
[----:B------:R-:W-:Y:S02]  /*368d0*/  @!P0 IMAD.MOV.U32 R16, RZ, RZ, R30 ;  /* 0x000000ffff108224 */ /* 0x000fe400078e001e */
[----:B------:R-:W2:Y:S04]  /*368e0*/  LDL R30, [R1+0xef4] ;  /* 0x000ef400011e7983 */ /* 0x000ea80000100800 */
[----:B------:R3:W2:Y:S02]  /*368f0*/  @!P0 LDG.E.U16 R101, desc[UR60][R16.64] ;  /* 0x0000003c10658981 */ /* 0x0006a4000c1e1500 */
[----:B---3--:R-:W-:Y:S02]  /*36900*/  @!P1 IMAD.MOV.U32 R16, RZ, RZ, R2 ;  /* 0x000000ffff109224 */ /* 0x008fe400078e0002 */
[----:B------:R-:W3:Y:S01]  /*36910*/  LDL R2, [R1+0xef0] ;  /* 0x000ef00001027983 */ /* 0x000ee20000100800 */
[----:B------:R-:W-:-:S02]  /*36920*/  PRMT R100, RZ, 0x7610, R100 ;  /* 0x00007610ff647816 */ /* 0x000fc40000000064 */
[----:B------:R-:W-:Y:S01]  /*36930*/  PRMT R55, RZ, 0x7610, R55 ;  /* 0x00007610ff377816 */ /* 0x000fe20000000037 */
[----:B----4-:R-:W-:Y:S02]  /*36940*/  @!P1 IMAD.MOV.U32 R17, RZ, RZ, R29 ;  /* 0x000000ffff119224 */ /* 0x010fe400078e001d */
[----:B------:R-:W4:Y:S04]  /*36950*/  LDL R29, [R1+0xeec] ;  /* 0x000eec00011d7983 */ /* 0x000f280000100800 */
[----:B------:R0:W4:Y:S01]  /*36960*/  @!P1 LDG.E.U16 R100, desc[UR60][R16.64] ;  /* 0x0000003c10649981 */ /* 0x000122000c1e1500 */
[----:B------:R-:W-:Y:S01]  /*36970*/  PRMT R54, RZ, 0x7610, R54 ;  /* 0x00007610ff367816 */ /* 0x000fe20000000036 */
[----:B0-----:R-:W-:Y:S02]  /*36980*/  @!P0 IMAD.MOV.U32 R16, RZ, RZ, R27 ;  /* 0x000000ffff108224 */ /* 0x001fe400078e001b */
[----:B------:R-:W4:Y:S01]  /*36990*/  LDL R27, [R1+0xee8] ;  /* 0x000ee800011b7983 */ /* 0x000f220000100800 */
[----:B------:R-:W-:-:S03]  /*369a0*/  @!P0 IMAD.MOV.U32 R17, RZ, RZ, R28 ;  /* 0x000000ffff118224 */ /* 0x000fc600078e001c */
[----:B------:R-:W4:Y:S04]  /*369b0*/  LDL R28, [R1+0xee4] ;  /* 0x000ee400011c7983 */ /* 0x000f280000100800 */
[----:B------:R0:W4:Y:S01]  /*369c0*/  @!P0 LDG.E.U16 R55, desc[UR60][R16.64] ;  /* 0x0000003c10378981 */ /* 0x000122000c1e1500 */
[----:B------:R-:W-:Y:S01]  /*369d0*/  PRMT R57, RZ, 0x7610, R57 ;  /* 0x00007610ff397816 */ /* 0x000fe20000000039 */
[----:B0-----:R-:W-:Y:S02]  /*369e0*/  @!P1 IMAD.MOV.U32 R16, RZ, RZ, R25 ;  /* 0x000000ffff109224 */ /* 0x001fe400078e0019 */
[----:B------:R-:W-:Y:S01]  /*369f0*/  @!P1 IMAD.MOV.U32 R17, RZ, RZ, R26 ;  /* 0x000000ffff119224 */ /* 0x000fe200078e001a */
[----:B------:R-:W4:Y:S04]  /*36a00*/  LDL R25, [R1+0xee0] ;  /* 0x000ee00001197983 */ /* 0x000f280000100800 */
[----:B------:R-:W4:Y:S04]  /*36a10*/  LDL R26, [R1+0xedc] ;  /* 0x000edc00011a7983 */ /* 0x000f280000100800 */
[----:B------:R0:W4:Y:S02]  /*36a20*/  @!P1 LDG.E.U16 R54, desc[UR60][R16.64] ;  /* 0x0000003c10369981 */ /* 0x000124000c1e1500 */
[----:B0-----:R-:W-:-:S02]  /*36a30*/  @!P0 IMAD.MOV.U32 R16, RZ, RZ, R3 ;  /* 0x000000ffff108224 */ /* 0x001fc400078e0003 */
[----:B------:R-:W4:Y:S01]  /*36a40*/  LDL R3, [R1+0xed8] ;  /* 0x000ed80001037983 */ /* 0x000f220000100800 */
[----:B--2---:R-:W-:-:S03]  /*36a50*/  @!P0 IMAD.MOV.U32 R17, RZ, RZ, R30 ;  /* 0x000000ffff118224 */ /* 0x004fc600078e001e */
[----:B------:R-:W2:Y:S04]  /*36a60*/  LDL R30, [R1+0xed4] ;  /* 0x000ed400011e7983 */ /* 0x000ea80000100800 */
[----:B------:R3:W2:Y:S02]  /*36a70*/  @!P0 LDG.E.U16 R57, desc[UR60][R16.64] ;  /* 0x0000003c10398981 */ /* 0x0006a4000c1e1500 */
[----:B---3--:R-:W-:Y:S02]  /*36a80*/  @!P1 IMAD.MOV.U32 R16, RZ, RZ, R2 ;  /* 0x000000ffff109224 */ /* 0x008fe400078e0002 */
[----:B------:R-:W3:Y:S01]  /*36a90*/  LDL R2, [R1+0xed0] ;  /* 0x000ed00001027983 */ /* 0x000ee20000100800 */
[----:B------:R-:W-:Y:S02]  /*36aa0*/  PRMT R102, RZ, 0x7610, R102 ;  /* 0x00007610ff667816 */ /* 0x000fe40000000066 */
[----:B------:R-:W-:Y:S01]  /*36ab0*/  PRMT R68, RZ, 0x7610, R68 ;  /* 0x00007610ff447816 */ /* 0x000fe20000000044 */
[----:B----4-:R-:W-:-:S02]  /*36ac0*/  @!P1 IMAD.MOV.U32 R17, RZ, RZ, R29 ;  /* 0x000000ffff119224 */ /* 0x010fc400078e001d */
[----:B------:R-:W4:Y:S04]  /*36ad0*/  LDL R29, [R1+0xecc] ;  /* 0x000ecc00011d7983 */ /* 0x000f280000100800 */
[----:B------:R0:W4:Y:S01]  /*36ae0*/  @!P1 LDG.E.U16 R102, desc[UR60][R16.64] ;  /* 0x0000003c10669981 */ /* 0x000122000c1e1500 */
[----:B------:R-:W-:Y:S01]  /*36af0*/  PRMT R22, RZ, 0x7610, R22 ;  /* 0x00007610ff167816 */ /* 0x000fe20000000016 */
[----:B0-----:R-:W-:Y:S02]  /*36b00*/  @!P0 IMAD.MOV.U32 R16, RZ, RZ, R27 ;  /* 0x000000ffff108224 */ /* 0x001fe400078e001b */
[----:B------:R-:W-:Y:S01]  /*36b10*/  @!P0 IMAD.MOV.U32 R17, RZ, RZ, R28 ;  /* 0x000000ffff118224 */ /* 0x000fe200078e001c */
[----:B------:R-:W4:Y:S04]  /*36b20*/  LDL R27, [R1+0xec8] ;  /* 0x000ec800011b7983 */ /* 0x000f280000100800 */
[----:B------:R-:W4:Y:S04]  /*36b30*/  LDL R28, [R1+0xec4] ;  /* 0x000ec400011c7983 */ /* 0x000f280000100800 */
[----:B------:R0:W4:Y:S01]  /*36b40*/  @!P0 LDG.E.U16 R68, desc[UR60][R16.64] ;  /* 0x0000003c10448981 */ /* 0x000122000c1e1500 */
[----:B------:R-:W-:Y:S01]  /*36b50*/  PRMT R71, RZ, 0x7610, R71 ;  /* 0x00007610ff477816 */ /* 0x000fe20000000047 */
[----:B0-----:R-:W-:-:S02]  /*36b60*/  @!P1 IMAD.MOV.U32 R16, RZ, RZ, R25 ;  /* 0x000000ffff109224 */ /* 0x001fc400078e0019 */
        /* <DEDUP_REMOVED lines=1029> */
[----:B------:R0:W4:Y:S04]  /*3abc0*/  @!P0 LDG.E.U16 R197, desc[UR60][R16.64] ;  /* 0x0000003c10c58981 */ /* 0x000128000c1e1500 */
[----:B------:R-:W4:Y:S01]  /*3abd0*/  LDL.LU R31, [R1+0x6f4] ;  /* 0x0006f400011f7983 */ /* 0x000f220000300800 */
[----:B------:R-:W-:-:S02]  /*3abe0*/  PRMT R195, RZ, 0x7610, R195 ;  /* 0x00007610ffc37816 */ /* 0x000fc400000000c3 */
[----:B------:R-:W-:Y:S02]  /*3abf0*/  PRMT R194, RZ, 0x7610, R194 ;  /* 0x00007610ffc27816 */ /* 0x000fe400000000c2 */
[----:B------:R-:W-:Y:S02]  /*3ac00*/  PRMT R193, RZ, 0x7610, R193 ;  /* 0x00007610ffc17816 */ /* 0x000fe400000000c1 */
[----:B------:R-:W-:Y:S02]  /*3ac10*/  PRMT R192, RZ, 0x7610, R192 ;  /* 0x00007610ffc07816 */ /* 0x000fe400000000c0 */
[----:B------:R-:W-:Y:S02]  /*3ac20*/  PRMT R191, RZ, 0x7610, R191 ;  /* 0x00007610ffbf7816 */ /* 0x000fe400000000bf */
[----:B------:R-:W-:Y:S02]  /*3ac30*/  PRMT R190, RZ, 0x7610, R190 ;  /* 0x00007610ffbe7816 */ /* 0x000fe400000000be */
[----:B------:R-:W-:Y:S01]  /*3ac40*/  PRMT R189, RZ, 0x7610, R189 ;  /* 0x00007610ffbd7816 */ /* 0x000fe200000000bd */
[----:B------:R-:W4:Y:S01]  /*3ac50*/  LDL R32, [R1+0x7ac] ;  /* 0x0007ac0001207983 */ /* 0x000f220000100800 */
        /* <DEDUP_REMOVED lines=12> */
[----:B----4-:R-:W-:-:S03]  /*3ad20*/  @!P1 IMAD.MOV.U32 R17, RZ, RZ, R29 ;  /* 0x000000ffff119224 */ /* 0x010fc600078e001d */
[----:B------:R-:W4:Y:S04]  /*3ad30*/  LDL R29, [R1+0x670] ;  /* 0x00067000011d7983 */ /* 0x000f280000100800 */
[----:B------:R0:W4:Y:S02]  /*3ad40*/  @!P1 LDG.E.U16 R194, desc[UR60][R16.64] ;  /* 0x0000003c10c29981 */ /* 0x000124000c1e1500 */
[----:B0-----:R-:W-:Y:S02]  /*3ad50*/  @!P0 IMAD.MOV.U32 R16, RZ, RZ, R27 ;  /* 0x000000ffff108224 */ /* 0x001fe400078e001b */
[----:B------:R-:W-:Y:S01]  /*3ad60*/  @!P0 IMAD.MOV.U32 R17, RZ, RZ, R28 ;  /* 0x000000ffff118224 */ /* 0x000fe200078e001c */
[----:B------:R-:W4:Y:S04]  /*3ad70*/  LDL R27, [R1+0x668] ;  /* 0x00066800011b7983 */ /* 0x000f280000100800 */
[----:B------:R-:W4:Y:S04]  /*3ad80*/  LDL R28, [R1+0x674] ;  /* 0x00067400011c7983 */ /* 0x000f280000100800 */
[----:B------:R0:W4:Y:S02]  /*3ad90*/  @!P0 LDG.E.U16 R193, desc[UR60][R16.64] ;  /* 0x0000003c10c18981 */ /* 0x000124000c1e1500 */
[----:B0-----:R-:W-:-:S02]  /*3ada0*/  @!P1 IMAD.MOV.U32 R16, RZ, RZ, R25 ;  /* 0x000000ffff109224 */ /* 0x001fc400078e0019 */
[----:B------:R-:W-:Y:S01]  /*3adb0*/  @!P1 IMAD.MOV.U32 R17, RZ, RZ, R26 ;  /* 0x000000ffff119224 */ /* 0x000fe200078e001a */
[----:B------:R-:W4:Y:S04]  /*3adc0*/  LDL R25, [R1+0x66c] ;  /* 0x00066c0001197983 */ /* 0x000f280000100800 */
[----:B------:R-:W4:Y:S04]  /*3add0*/  LDL R26, [R1+0x7d4] ;  /* 0x0007d400011a7983 */ /* 0x000f280000100800 */
[----:B------:R0:W4:Y:S02]  /*3ade0*/  @!P1 LDG.E.U16 R192, desc[UR60][R16.64] ;  /* 0x0000003c10c09981 */ /* 0x000124000c1e1500 */
[----:B0-----:R-:W-:-:S02]  /*3adf0*/  @!P0 IMAD.MOV.U32 R16, RZ, RZ, R31 ;  /* 0x000000ffff108224 */ /* 0x001fc400078e001f */
[----:B------:R-:W-:Y:S02]  /*3ae00*/  @!P0 IMAD.MOV.U32 R17, RZ, RZ, R3 ;  /* 0x000000ffff118224 */ /* 0x000fe400078e0003 */
[----:B------:R-:W4:Y:S04]  /*3ae10*/  LDL R3, [R1+0x1dac] ;  /* 0x001dac0001037983 */ /* 0x000f280000100800 */
[----:B------:R3:W4:Y:S02]  /*3ae20*/  @!P0 LDG.E.U16 R191, desc[UR60][R16.64] ;  /* 0x0000003c10bf8981 */ /* 0x000724000c1e1500 */
[----:B---3--:R-:W-:Y:S02]  /*3ae30*/  @!P1 IMAD.MOV.U32 R16, RZ, RZ, R2 ;  /* 0x000000ffff109224 */ /* 0x008fe400078e0002 */
[----:B------:R-:W3:Y:S01]  /*3ae40*/  LDL R2, [R1+0x1db8] ;  /* 0x001db80001027983 */ /* 0x000ee20000100800 */
[----:B--2---:R-:W-:-:S03]  /*3ae50*/  @!P1 IMAD.MOV.U32 R17, RZ, RZ, R30 ;  /* 0x000000ffff119224 */ /* 0x004fc600078e001e */
[----:B------:R-:W2:Y:S04]  /*3ae60*/  LDL R30, [R1+0x7d0] ;  /* 0x0007d000011e7983 */ /* 0x000ea80000100800 */
[----:B------:R4:W2:Y:S01]  /*3ae70*/  @!P1 LDG.E.U16 R190, desc[UR60][R16.64] ;  /* 0x0000003c10be9981 */ /* 0x0008a2000c1e1500 */
[----:B------:R-:W-:Y:S01]  /*3ae80*/  PRMT R188, RZ, 0x7610, R188 ;  /* 0x00007610ffbc7816 */ /* 0x000fe200000000bc */
[----:B----4-:R-:W-:Y:S02]  /*3ae90*/  @!P0 IMAD.MOV.U32 R17, RZ, RZ, R29 ;  /* 0x000000ffff118224 */ /* 0x010fe400078e001d */
[----:B------:R-:W4:Y:S01]  /*3aea0*/  LDL R29, [R1+0x7a8] ;  /* 0x0007a800011d7983 */ /* 0x000f220000100800 */
[----:B------:R-:W-:-:S03]  /*3aeb0*/  @!P0 IMAD.MOV.U32 R16, RZ, RZ, R28 ;  /* 0x000000ffff108224 */ /* 0x000fc600078e001c */
[----:B------:R-:W4:Y:S04]  /*3aec0*/  LDL R28, [R1+0x1dd4] ;  /* 0x001dd400011c7983 */ /* 0x000f280000100800 */
[----:B------:R0:W4:Y:S01]  /*3aed0*/  @!P0 LDG.E.U16 R189, desc[UR60][R16.64] ;  /* 0x0000003c10bd8981 */ /* 0x000122000c1e1500 */
[----:B------:R-:W-:Y:S01]  /*3aee0*/  PRMT R187, RZ, 0x7610, R187 ;  /* 0x00007610ffbb7816 */ /* 0x000fe200000000bb */
[----:B0-----:R-:W-:Y:S02]  /*3aef0*/  @!P1 IMAD.MOV.U32 R17, RZ, RZ, R27 ;  /* 0x000000ffff119224 */ /* 0x001fe400078e001b */
[----:B------:R-:W4:Y:S01]  /*3af00*/  LDL R27, [R1+0x760] ;  /* 0x00076000011b7983 */ /* 0x000f220000100800 */
[----:B------:R-:W-:-:S03]  /*3af10*/  @!P1 IMAD.MOV.U32 R16, RZ, RZ, R25 ;  /* 0x000000ffff109224 */ /* 0x000fc600078e0019 */
[----:B------:R-:W4:Y:S04]  /*3af20*/  LDL R25, [R1+0x1de0] ;  /* 0x001de00001197983 */ /* 0x000f280000100800 */
[----:B------:R0:W4:Y:S02]  /*3af30*/  @!P1 LDG.E.U16 R188, desc[UR60][R16.64] ;  /* 0x0000003c10bc9981 */ /* 0x000124000c1e1500 */
[----:B0-----:R-:W-:Y:S02]  /*3af40*/  @!P0 IMAD.MOV.U32 R17, RZ, RZ, R26 ;  /* 0x000000ffff118224 */ /* 0x001fe400078e001a */
[----:B------:R-:W-:Y:S02]  /*3af50*/  @!P0 IMAD.MOV.U32 R16, RZ, RZ, R3 ;  /* 0x000000ffff108224 */ /* 0x000fe400078e0003 */
        /* <DEDUP_REMOVED lines=9> */
[----:B------:R-:W-:-:S02]  /*3aff0*/  PRMT R180, RZ, 0x7610, R180 ;  /* 0x00007610ffb47816 */ /* 0x000fc400000000b4 */
[----:B------:R-:W-:Y:S02]  /*3b000*/  PRMT R179, RZ, 0x7610, R179 ;  /* 0x00007610ffb37816 */ /* 0x000fe400000000b3 */
[----:B------:R-:W-:Y:S02]  /*3b010*/  PRMT R178, RZ, 0x7610, R178 ;  /* 0x00007610ffb27816 */ /* 0x000fe400000000b2 */
[----:B------:R-:W-:Y:S01]  /*3b020*/  PRMT R177, RZ, 0x7610, R177 ;  /* 0x00007610ffb17816 */ /* 0x000fe200000000b1 */
[----:B------:R-:W4:Y:S01]  /*3b030*/  LDL R33, [R1+0x79c] ;  /* 0x00079c0001217983 */ /* 0x000f220000100800 */
[----:B---3--:R-:W-:-:S03]  /*3b040*/  @!P1 IMAD.MOV.U32 R16, RZ, RZ, R2 ;  /* 0x000000ffff109224 */ /* 0x008fc600078e0002 */
[----:B------:R-:W3:Y:S01]  /*3b050*/  LDL R2, [R1+0x75c] ;  /* 0x00075c0001027983 */ /* 0x000ee20000100800 */
[----:B--2---:R-:W-:-:S03]  /*3b060*/  @!P1 IMAD.MOV.U32 R17, RZ, RZ, R30 ;  /* 0x000000ffff119224 */ /* 0x004fc600078e001e */
[----:B------:R-:W2:Y:S04]  /*3b070*/  LDL R30, [R1+0x758] ;  /* 0x00075800011e7983 */ /* 0x000ea80000100800 */
[----:B------:R0:W2:Y:S02]  /*3b080*/  @!P1 LDG.E.U16 R186, desc[UR60][R16.64] ;  /* 0x0000003c10ba9981 */ /* 0x0000a4000c1e1500 */
[----:B0-----:R-:W-:Y:S02]  /*3b090*/  @!P0 IMAD.MOV.U32 R17, RZ, RZ, R32 ;  /* 0x000000ffff118224 */ /* 0x001fe400078e0020 */
[----:B------:R-:W2:Y:S01]  /*3b0a0*/  LDL R32, [R1+0x658] ;  /* 0x0006580001207983 */ /* 0x000ea20000100800 */
[----:B----4-:R-:W-:-:S03]  /*3b0b0*/  @!P0 IMAD.MOV.U32 R16, RZ, RZ, R28 ;  /* 0x000000ffff108224 */ /* 0x010fc600078e001c */
[----:B------:R-:W4:Y:S04]  /*3b0c0*/  LDL R28, [R1+0x6e0] ;  /* 0x0006e000011c7983 */ /* 0x000f280000100800 */
[----:B------:R0:W4:Y:S02]  /*3b0d0*/  @!P0 LDG.E.U16 R185, desc[UR60][R16.64] ;  /* 0x0000003c10b98981 */ /* 0x000124000c1e1500 */
[----:B0-----:R-:W-:Y:S02]  /*3b0e0*/  @!P1 IMAD.MOV.U32 R17, RZ, RZ, R29 ;  /* 0x000000ffff119224 */ /* 0x001fe400078e001d */
[----:B------:R-:W4:Y:S01]  /*3b0f0*/  LDL R29, [R1+0x6d8] ;  /* 0x0006d800011d7983 */ /* 0x000f220000100800 */
[----:B------:R-:W-:-:S03]  /*3b100*/  @!P1 IMAD.MOV.U32 R16, RZ, RZ, R25 ;  /* 0x000000ffff109224 */ /* 0x000fc600078e0019 */
[----:B------:R-:W4:Y:S04]  /*3b110*/  LDL R25, [R1+0x6dc] ;  /* 0x0006dc0001197983 */ /* 0x000f280000100800 */
[----:B------:R0:W4:Y:S02]  /*3b120*/  @!P1 LDG.E.U16 R184, desc[UR60][R16.64] ;  /* 0x0000003c10b89981 */ /* 0x000124000c1e1500 */
[----:B0-----:R-:W-:Y:S02]  /*3b130*/  @!P0 IMAD.MOV.U32 R17, RZ, RZ, R27 ;  /* 0x000000ffff118224 */ /* 0x001fe400078e001b */
[----:B------:R-:W-:Y:S01]  /*3b140*/  @!P0 IMAD.MOV.U32 R16, RZ, RZ, R3 ;  /* 0x000000ffff108224 */ /* 0x000fe200078e0003 */
[----:B------:R-:W4:Y:S04]  /*3b150*/  LDL R27, [R1+0x660] ;  /* 0x00066000011b7983 */ /* 0x000f280000100800 */
[----:B------:R-:W4:Y:S04]  /*3b160*/  LDL R3, [R1+0x664] ;  /* 0x0006640001037983 */ /* 0x000f280000100800 */
[----:B------:R3:W4:Y:S02]  /*3b170*/  @!P0 LDG.E.U16 R183, desc[UR60][R16.64] ;  /* 0x0000003c10b78981 */ /* 0x000724000c1e1500 */
[----:B---3--:R-:W-:-:S02]  /*3b180*/  @!P1 IMAD.MOV.U32 R16, RZ, RZ, R2 ;  /* 0x000000ffff109224 */ /* 0x008fc400078e0002 */
[----:B------:R-:W3:Y:S01]  /*3b190*/  LDL R2, [R1+0x65c] ;  /* 0x00065c0001027983 */ /* 0x000ee20000100800 */
[----:B--2---:R-:W-:-:S03]  /*3b1a0*/  @!P1 IMAD.MOV.U32 R17, RZ, RZ, R30 ;  /* 0x000000ffff119224 */ /* 0x004fc600078e001e */
[----:B------:R-:W2:Y:S04]  /*3b1b0*/  LDL R30, [R1+0x7cc] ;  /* 0x0007cc00011e7983 */ /* 0x000ea80000100800 */
[----:B------:R0:W2:Y:S02]  /*3b1c0*/  @!P1 LDG.E.U16 R182, desc[UR60][R16.64] ;  /* 0x0000003c10b69981 */ /* 0x0000a4000c1e1500 */
[----:B0-----:R-:W-:Y:S02]  /*3b1d0*/  @!P0 IMAD.MOV.U32 R16, RZ, RZ, R26 ;  /* 0x000000ffff108224 */ /* 0x001fe400078e001a */
[----:B----4-:R-:W-:Y:S02]  /*3b1e0*/  @!P0 IMAD.MOV.U32 R17, RZ, RZ, R28 ;  /* 0x000000ffff118224 */ /* 0x010fe400078e001c */
[----:B------:R-:W4:Y:S04]  /*3b1f0*/  LDL R28, [R1+0x1db4] ;  /* 0x001db400011c7983 */ /* 0x000f280000100800 */
[----:B------:R0:W4:Y:S02]  /*3b200*/  @!P0 LDG.E.U16 R181, desc[UR60][R16.64] ;  /* 0x0000003c10b58981 */ /* 0x000124000c1e1500 */
[----:B0-----:R-:W-:-:S02]  /*3b210*/  @!P1 IMAD.MOV.U32 R17, RZ, RZ, R29 ;  /* 0x000000ffff119224 */ /* 0x001fc400078e001d */
        /* <DEDUP_REMOVED lines=11> */
[----:B------:R-:W-:-:S03]  /*3b2d0*/  @!P1 IMAD.MOV.U32 R17, RZ, RZ, R32 ;  /* 0x000000ffff119224 */ /* 0x000fc600078e0020 */
[----:B------:R-:W3:Y:S04]  /*3b2e0*/  LDL R32, [R1+0x7a0] ;  /* 0x0007a00001207983 */ /* 0x000ee80000100800 */
[----:B------:R2:W3:Y:S01]  /*3b2f0*/  @!P1 LDG.E.U16 R178, desc[UR60][R16.64] ;  /* 0x0000003c10b29981 */ /* 0x0004e2000c1e1500 */
[----:B------:R-:W-:Y:S01]  /*3b300*/  PRMT R176, RZ, 0x7610, R176 ;  /* 0x00007610ffb07816 */ /* 0x000fe200000000b0 */
[----:B--2---:R-:W-:Y:S02]  /*3b310*/  @!P0 IMAD.MOV.U32 R17, RZ, RZ, R30 ;  /* 0x000000ffff118224 */ /* 0x004fe400078e001e */
[----:B----4-:R-:W-:Y:S02]  /*3b320*/  @!P0 IMAD.MOV.U32 R16, RZ, RZ, R28 ;  /* 0x000000ffff108224 */ /* 0x010fe400078e001c */
[----:B------:R-:W2:Y:S04]  /*3b330*/  LDL R28, [R1+0x1de4] ;  /* 0x001de400011c7983 */ /* 0x000ea80000100800 */
[----:B------:R0:W4:Y:S01]  /*3b340*/  @!P0 LDG.E.U16 R177, desc[UR60][R16.64] ;  /* 0x0000003c10b18981 */ /* 0x000122000c1e1500 */
[----:B------:R-:W-:Y:S01]  /*3b350*/  PRMT R175, RZ, 0x7610, R175 ;  /* 0x00007610ffaf7816 */ /* 0x000fe200000000af */
        /* <DEDUP_REMOVED lines=15> */
[----:B------:R-:W-:Y:S01]  /*3b450*/  PRMT R170, RZ, 0x7610, R170 ;  /* 0x00007610ffaa7816 */ /* 0x000fe200000000aa */
[----:B------:R-:W4:Y:S01]  /*3b460*/  LDL R35, [R1+0x798] ;  /* 0x0007980001237983 */ /* 0x000f220000100800 */
[----:B---3--:R-:W-:-:S03]  /*3b470*/  @!P1 IMAD.MOV.U32 R16, RZ, RZ, R2 ;  /* 0x000000ffff109224 */ /* 0x008fc600078e0002 */
[----:B------:R-:W3:Y:S01]  /*3b480*/  LDL R2, [R1+0x6d4] ;  /* 0x0006d40001027983 */ /* 0x000ee20000100800 */
[----:B------:R-:W-:-:S03]  /*3b490*/  @!P1 IMAD.MOV.U32 R17, RZ, RZ, R32 ;  /* 0x000000ffff119224 */ /* 0x000fc600078e0020 */
[----:B------:R-:W3:Y:S04]  /*3b4a0*/  LDL R32, [R1+0x6d0] ;  /* 0x0006d00001207983 */ /* 0x000ee80000100800 */
[----:B------:R0:W3:Y:S02]  /*3b4b0*/  @!P1 LDG.E.U16 R174, desc[UR60][R16.64] ;  /* 0x0000003c10ae9981 */ /* 0x0000e4000c1e1500 */
[----:B0-----:R-:W-:Y:S01]  /*3b4c0*/  @!P0 IMAD.MOV.U32 R17, RZ, RZ, R33 ;  /* 0x000000ffff118224 */ /* 0x001fe200078e0021 */
[----:B------:R-:W-:Y:S01]  /*3b4d0*/  PRMT R169, RZ, 0x7610, R169 ;  /* 0x00007610ffa97816 */ /* 0x000fe200000000a9 */
[----:B------:R-:W3:Y:S01]  /*3b4e0*/  LDL R33, [R1+0x794] ;  /* 0x0007940001217983 */ /* 0x000ee20000100800 */
[----:B--2---:R-:W-:-:S03]  /*3b4f0*/  @!P0 IMAD.MOV.U32 R16, RZ, RZ, R28 ;  /* 0x000000ffff108224 */ /* 0x004fc600078e001c */
[----:B------:R-:W2:Y:S04]  /*3b500*/  LDL R28, [R1+0x6cc] ;  /* 0x0006cc00011c7983 */ /* 0x000ea80000100800 */
[----:B------:R4:W2:Y:S02]  /*3b510*/  @!P0 LDG.E.U16 R173, desc[UR60][R16.64] ;  /* 0x0000003c10ad8981 */ /* 0x0008a4000c1e1500 */
[----:B----4-:R-:W-:Y:S02]  /*3b520*/  @!P0 IMAD.MOV.U32 R17, RZ, RZ, R29 ;  /* 0x000000ffff118224 */ /* 0x010fe400078e001d */
        /* <DEDUP_REMOVED lines=11> */
[----:B------:R-:W-:Y:S01]  /*3b5e0*/  @!P0 IMAD.MOV.U32 R17, RZ, RZ, R32 ;  /* 0x000000ffff118224 */ /* 0x000fe200078e0020 */
[----:B------:R-:W-:Y:S02]  /*3b5f0*/  PRMT R168, RZ, 0x7610, R168 ;  /* 0x00007610ffa87816 */ /* 0x000fe400000000a8 */
[----:B------:R-:W3:Y:S04]  /*3b600*/  LDL R32, [R1+0x790] ;  /* 0x0007900001207983 */ /* 0x000ee80000100800 */
[----:B------:R0:W3:Y:S02]  /*3b610*/  @!P0 LDG.E.U16 R170, desc[UR60][R16.64] ;  /* 0x0000003c10aa8981 */ /* 0x0000e4000c1e1500 */
[----:B0-----:R-:W-:-:S02]  /*3b620*/  @!P1 IMAD.MOV.U32 R17, RZ, RZ, R30 ;  /* 0x000000ffff119224 */ /* 0x001fc400078e001e */
[----:B--2---:R-:W-:Y:S02]  /*3b630*/  @!P1 IMAD.MOV.U32 R16, RZ, RZ, R28 ;  /* 0x000000ffff109224 */ /* 0x004fe400078e001c */
[----:B------:R-:W2:Y:S04]  /*3b640*/  LDL R28, [R1+0x1dec] ;  /* 0x001dec00011c7983 */ /* 0x000ea80000100800 */
[----:B------:R4:W2:Y:S01]  /*3b650*/  @!P1 LDG.E.U16 R169, desc[UR60][R16.64] ;  /* 0x0000003c10a99981 */ /* 0x0008a2000c1e1500 */
[----:B------:R-:W-:Y:S01]  /*3b660*/  PRMT R167, RZ, 0x7610, R167 ;  /* 0x00007610ffa77816 */ /* 0x000fe200000000a7 */
[----:B----4-:R-:W-:Y:S02]  /*3b670*/  @!P0 IMAD.MOV.U32 R17, RZ, RZ, R29 ;  /* 0x000000ffff118224 */ /* 0x010fe400078e001d */
[----:B------:R-:W4:Y:S01]  /*3b680*/  LDL R29, [R1+0x1df8] ;  /* 0x001df800011d7983 */ /* 0x000f220000100800 */
[----:B------:R-:W-:-:S03]  /*3b690*/  @!P0 IMAD.MOV.U32 R16, RZ, RZ, R25 ;  /* 0x000000ffff108224 */ /* 0x000fc600078e0019 */
[----:B------:R-:W4:Y:S04]  /*3b6a0*/  LDL.LU R25, [R1+0x1e00] ;  /* 0x001e000001197983 */ /* 0x000f280000300800 */
[----:B------:R0:W4:Y:S01]  /*3b6b0*/  @!P0 LDG.E.U16 R168, desc[UR60][R16.64] ;  /* 0x0000003c10a88981 */ /* 0x000122000c1e1500 */
[----:B------:R-:W-:Y:S02]  /*3b6c0*/  PRMT R166, RZ, 0x7610, R166 ;  /* 0x00007610ffa67816 */ /* 0x000fe400000000a6 */
[----:B------:R-:W-:Y:S02]  /*3b6d0*/  PRMT R165, RZ, 0x7610, R165 ;  /* 0x00007610ffa57816 */ /* 0x000fe400000000a5 */
[----:B------:R-:W-:Y:S02]  /*3b6e0*/  PRMT R164, RZ, 0x7610, R164 ;  /* 0x00007610ffa47816 */ /* 0x000fe400000000a4 */
[----:B------:R-:W-:-:S02]  /*3b6f0*/  PRMT R163, RZ, 0x7610, R163 ;  /* 0x00007610ffa37816 */ /* 0x000fc400000000a3 */
[----:B------:R-:W-:Y:S01]  /*3b700*/  PRMT R162, RZ, 0x7610, R162 ;  /* 0x00007610ffa27816 */ /* 0x000fe200000000a2 */
[----:B------:R-:W4:Y:S01]  /*3b710*/  LDL R56, [R1+0x744] ;  /* 0x0007440001387983 */ /* 0x000f220000100800 */
[----:B0-----:R-:W-:Y:S02]  /*3b720*/  @!P1 IMAD.MOV.U32 R17, RZ, RZ, R27 ;  /* 0x000000ffff119224 */ /* 0x001fe400078e001b */
[----:B------:R-:W-:Y:S01]  /*3b730*/  @!P1 IMAD.MOV.U32 R16, RZ, RZ, R3 ;  /* 0x000000ffff109224 */ /* 0x000fe200078e0003 */
[----:B------:R-:W4:Y:S04]  /*3b740*/  LDL R27, [R1+0x78c] ;  /* 0x00078c00011b7983 */ /* 0x000f280000100800 */
[----:B------:R-:W4:Y:S04]  /*3b750*/  LDL R3, [R1+0x1df4] ;  /* 0x001df40001037983 */ /* 0x000f280000100800 */
[----:B------:R3:W4:Y:S02]  /*3b760*/  @!P1 LDG.E.U16 R167, desc[UR60][R16.64] ;  /* 0x0000003c10a79981 */ /* 0x000724000c1e1500 */
[----:B---3--:R-:W-:-:S02]  /*3b770*/  @!P1 IMAD.MOV.U32 R16, RZ, RZ, R2 ;  /* 0x000000ffff109224 */ /* 0x008fc400078e0002 */
[----:B------:R-:W3:Y:S01]  /*3b780*/  LDL R2, [R1+0x788] ;  /* 0x0007880001027983 */ /* 0x000ee20000100800 */
[----:B------:R-:W-:-:S05]  /*3b790*/  @!P1 IMAD.MOV.U32 R17, RZ, RZ, R35 ;  /* 0x000000ffff119224 */ /* 0x000fca00078e0023 */
[----:B------:R0:W3:Y:S02]  /*3b7a0*/  @!P1 LDG.E.U16 R166, desc[UR60][R16.64] ;  /* 0x0000003c10a69981 */ /* 0x0000e4000c1e1500 */
[----:B0-----:R-:W-:Y:S02]  /*3b7b0*/  @!P0 IMAD.MOV.U32 R17, RZ, RZ, R33 ;  /* 0x000000ffff118224 */ /* 0x001fe400078e0021 */
[----:B--2---:R-:W-:Y:S02]  /*3b7c0*/  @!P0 IMAD.MOV.U32 R16, RZ, RZ, R28 ;  /* 0x000000ffff108224 */ /* 0x004fe400078e001c */
[----:B------:R-:W2:Y:S04]  /*3b7d0*/  LDL.LU R28, [R1+0x6c0] ;  /* 0x0006c000011c7983 */ /* 0x000ea80000300800 */
[----:B------:R4:W2:Y:S04]  /*3b7e0*/  @!P0 LDG.E.U16 R165, desc[UR60][R16.64] ;  /* 0x0000003c10a58981 */ /* 0x0008a8000c1e1500 */
[----:B------:R-:W2:Y:S01]  /*3b7f0*/  LDL R33, [R1+0x738] ;  /* 0x0007380001217983 */ /* 0x000ea20000100800 */
[----:B----4-:R-:W-:-:S02]  /*3b800*/  @!P1 IMAD.MOV.U32 R16, RZ, RZ, R29 ;  /* 0x000000ffff109224 */ /* 0x010fc400078e001d */
[----:B------:R-:W-:Y:S01]  /*3b810*/  @!P1 IMAD.MOV.U32 R17, RZ, RZ, R32 ;  /* 0x000000ffff119224 */ /* 0x000fe200078e0020 */
[----:B------:R-:W4:Y:S04]  /*3b820*/  LDL R29, [R1+0x6c4] ;  /* 0x0006c400011d7983 */ /* 0x000f280000100800 */
[----:B------:R-:W2:Y:S04]  /*3b830*/  LDL R32, [R1+0x73c] ;  /* 0x00073c0001207983 */ /* 0x000ea80000100800 */
[----:B------:R0:W4:Y:S02]  /*3b840*/  @!P1 LDG.E.U16 R164, desc[UR60][R16.64] ;  /* 0x0000003c10a49981 */ /* 0x000124000c1e1500 */
[----:B0-----:R-:W-:-:S02]  /*3b850*/  @!P0 IMAD.MOV.U32 R17, RZ, RZ, R27 ;  /* 0x000000ffff118224 */ /* 0x001fc400078e001b */
[----:B------:R-:W-:Y:S01]  /*3b860*/  @!P0 IMAD.MOV.U32 R16, RZ, RZ, R3 ;  /* 0x000000ffff108224 */ /* 0x000fe200078e0003 */
[----:B------:R-:W4:Y:S04]  /*3b870*/  LDL R27, [R1+0x6bc] ;  /* 0x0006bc00011b7983 */ /* 0x000f280000100800 */
[----:B------:R-:W4:Y:S04]  /*3b880*/  LDL.LU R35, [R1+0x6b8] ;  /* 0x0006b80001237983 */ /* 0x000f280000300800 */
[----:B------:R-:W4:Y:S04]  /*3b890*/  LDL R3, [R1+0x640] ;  /* 0x0006400001037983 */ /* 0x000f280000100800 */
[----:B------:R0:W4:Y:S02]  /*3b8a0*/  @!P0 LDG.E.U16 R163, desc[UR60][R16.64] ;  /* 0x0000003c10a38981 */ /* 0x000124000c1e1500 */
[----:B0-----:R-:W-:-:S02]  /*3b8b0*/  @!P1 IMAD.MOV.U32 R16, RZ, RZ, R25 ;  /* 0x000000ffff109224 */ /* 0x001fc400078e0019 */
[----:B---3--:R-:W-:Y:S02]  /*3b8c0*/  @!P1 IMAD.MOV.U32 R17, RZ, RZ, R2 ;  /* 0x000000ffff119224 */ /* 0x008fe400078e0002 */
[----:B------:R-:W3:Y:S04]  /*3b8d0*/  LDL R2, [R1+0x644] ;  /* 0x0006440001027983 */ /* 0x000ee80000100800 */
[----:B------:R0:W3:Y:S04]  /*3b8e0*/  @!P1 LDG.E.U16 R162, desc[UR60][R16.64] ;  /* 0x0000003c10a29981 */ /* 0x0000e8000c1e1500 */
[----:B------:R-:W2:Y:S01]  /*3b8f0*/  LDL R17, [R1+0x740] ;  /* 0x0007400001117983 */ /* 0x000ea20000100800 */
[----:B------:R-:W-:Y:S01]  /*3b900*/  PRMT R161, RZ, 0x7610, R161 ;  /* 0x00007610ffa17816 */ /* 0x000fe200000000a1 */
[----:B0-----:R-:W-:Y:S01]  /*3b910*/  @!P0 IMAD.MOV.U32 R16, RZ, RZ, R56 ;  /* 0x000000ffff108224 */ /* 0x001fe200078e0038 */
[----:B------:R-:W-:-:S02]  /*3b920*/  PRMT R160, RZ, 0x7610, R160 ;  /* 0x00007610ffa07816 */ /* 0x000fc400000000a0 */
[----:B------:R-:W-:Y:S02]  /*3b930*/  PRMT R159, RZ, 0x7610, R159 ;  /* 0x00007610ff9f7816 */ /* 0x000fe4000000009f */
[----:B------:R-:W-:Y:S02]  /*3b940*/  PRMT R158, RZ, 0x7610, R158 ;  /* 0x00007610ff9e7816 */ /* 0x000fe4000000009e */
[----:B------:R-:W-:Y:S01]  /*3b950*/  PRMT R157, RZ, 0x7610, R157 ;  /* 0x00007610ff9d7816 */ /* 0x000fe2000000009d */
[----:B------:R-:W3:Y:S04]  /*3b960*/  LDL R56, [R1+0x734] ;  /* 0x0007340001387983 */ /* 0x000ee80000100800 */
[----:B--2---:R0:W2:Y:S02]  /*3b970*/  @!P0 LDG.E.U16 R161, desc[UR60][R16.64] ;  /* 0x0000003c10a18981 */ /* 0x0040a4000c1e1500 */
[----:B0-----:R-:W-:-:S02]  /*3b980*/  @!P1 IMAD.MOV.U32 R16, RZ, RZ, R32 ;  /* 0x000000ffff109224 */ /* 0x001fc400078e0020 */
[----:B------:R-:W-:Y:S02]  /*3b990*/  @!P1 IMAD.MOV.U32 R17, RZ, RZ, R33 ;  /* 0x000000ffff119224 */ /* 0x000fe400078e0021 */
[----:B------:R-:W2:Y:S04]  /*3b9a0*/  LDL.LU R33, [R1+0x728] ;  /* 0x0007280001217983 */ /* 0x000ea80000300800 */
[----:B------:R4:W2:Y:S02]  /*3b9b0*/  @!P1 LDG.E.U16 R160, desc[UR60][R16.64] ;  /* 0x0000003c10a09981 */ /* 0x0008a4000c1e1500 */
[----:B----4-:R-:W-:Y:S02]  /*3b9c0*/  @!P0 IMAD.MOV.U32 R16, RZ, RZ, R29 ;  /* 0x000000ffff108224 */ /* 0x010fe400078e001d */
[----:B------:R-:W-:Y:S01]  /*3b9d0*/  @!P0 IMAD.MOV.U32 R17, RZ, RZ, R28 ;  /* 0x000000ffff118224 */ /* 0x000fe200078e001c */
[----:B------:R-:W4:Y:S04]  /*3b9e0*/  LDL R29, [R1+0x72c] ;  /* 0x00072c00011d7983 */ /* 0x000f280000100800 */
[----:B------:R-:W2:Y:S04]  /*3b9f0*/  LDL.LU R32, [R1+0x720] ;  /* 0x0007200001207983 */ /* 0x000ea80000300800 */
[----:B------:R0:W2:Y:S02]  /*3ba00*/  @!P0 LDG.E.U16 R159, desc[UR60][R16.64] ;  /* 0x0000003c109f8981 */ /* 0x0000a4000c1e1500 */
[----:B0-----:R-:W-:-:S02]  /*3ba10*/  @!P1 IMAD.MOV.U32 R16, RZ, RZ, R27 ;  /* 0x000000ffff109224 */ /* 0x001fc400078e001b */
[----:B------:R-:W-:Y:S01]  /*3ba20*/  @!P1 IMAD.MOV.U32 R17, RZ, RZ, R35 ;  /* 0x000000ffff119224 */ /* 0x000fe200078e0023 */
[----:B------:R-:W-:Y:S01]  /*3ba30*/  PRMT R156, RZ, 0x7610, R156 ;  /* 0x00007610ff9c7816 */ /* 0x000fe2000000009c */
[----:B------:R-:W2:Y:S04]  /*3ba40*/  LDL R27, [R1+0x724] ;  /* 0x00072400011b7983 */ /* 0x000ea80000100800 */
[----:B------:R3:W2:Y:S02]  /*3ba50*/  @!P1 LDG.E.U16 R158, desc[UR60][R16.64] ;  /* 0x0000003c109e9981 */ /* 0x0006a4000c1e1500 */
[----:B---3--:R-:W-:Y:S02]  /*3ba60*/  @!P0 IMAD.MOV.U32 R16, RZ, RZ, R2 ;  /* 0x000000ffff108224 */ /* 0x008fe400078e0002 */
[----:B------:R-:W-:Y:S01]  /*3ba70*/  @!P0 IMAD.MOV.U32 R17, RZ, RZ, R3 ;  /* 0x000000ffff118224 */ /* 0x000fe200078e0003 */
[----:B------:R-:W3:Y:S04]  /*3ba80*/  LDL R2, [R1+0x71c] ;  /* 0x00071c0001027983 */ /* 0x000ee80000100800 */
[----:B------:R-:W3:Y:S04]  /*3ba90*/  LDL R3, [R1+0x718] ;  /* 0x0007180001037983 */ /* 0x000ee80000100800 */
[----:B------:R0:W3:Y:S04]  /*3baa0*/  @!P0 LDG.E.U16 R157, desc[UR60][R16.64] ;  /* 0x0000003c109d8981 */ /* 0x0000e8000c1e1500 */
[----:B------:R-:W0:Y:S04]  /*3bab0*/  LDL R17, [R1+0x63c] ;  /* 0x00063c0001117983 */ /* 0x000e280000100800 */
[----:B------:R1:W-:Y:S01]  /*3bac0*/  STL [R1+0x1e50], R9 ;  /* 0x001e500901007387 */ /* 0x0003e20000100800 */
[----:B0-----:R-:W-:-:S02]  /*3bad0*/  @!P1 IMAD.MOV.U32 R16, RZ, RZ, R17 ;  /* 0x000000ffff109224 */ /* 0x001fc400078e0011 */
[----:B------:R-:W-:Y:S02]  /*3bae0*/  @!P1 IMAD.MOV.U32 R17, RZ, RZ, R9 ;  /* 0x000000ffff119224 */ /* 0x000fe400078e0009 */
[----:B-1----:R-:W3:Y:S04]  /*3baf0*/  LDL.LU R9, [R1+0x634] ;  /* 0x0006340001097983 */ /* 0x002ee80000300800 */
[----:B------:R0:W3:Y:S04]  /*3bb00*/  @!P1 LDG.E.U16 R156, desc[UR60][R16.64] ;  /* 0x0000003c109c9981 */ /* 0x0000e8000c1e1500 */
[----:B------:R-:W4:Y:S01]  /*3bb10*/  LDL R17, [R1+0x730] ;  /* 0x0007300001117983 */ /* 0x000f220000100800 */
[----:B------:R-:W-:Y:S01]  /*3bb20*/  PRMT R155, RZ, 0x7610, R155 ;  /* 0x00007610ff9b7816 */ /* 0x000fe2000000009b */
[----:B0-----:R-:W-:Y:S01]  /*3bb30*/  @!P0 IMAD.MOV.U32 R16, RZ, RZ, R56 ;  /* 0x000000ffff108224 */ /* 0x001fe200078e0038 */
[----:B------:R-:W-:-:S02]  /*3bb40*/  PRMT R154, RZ, 0x7610, R154 ;  /* 0x00007610ff9a7816 */ /* 0x000fc4000000009a */
[----:B------:R-:W-:Y:S02]  /*3bb50*/  PRMT R153, RZ, 0x7610, R153 ;  /* 0x00007610ff997816 */ /* 0x000fe40000000099 */
[----:B------:R-:W-:Y:S01]  /*3bb60*/  PRMT R152, RZ, 0x7610, R152 ;  /* 0x00007610ff987816 */ /* 0x000fe20000000098 */
[----:B----4-:R0:W4:Y:S02]  /*3bb70*/  @!P0 LDG.E.U16 R155, desc[UR60][R16.64] ;  /* 0x0000003c109b8981 */ /* 0x010124000c1e1500 */
[----:B0-----:R-:W-:Y:S02]  /*3bb80*/  @!P1 IMAD.MOV.U32 R16, RZ, RZ, R29 ;  /* 0x000000ffff109224 */ /* 0x001fe400078e001d */
[----:B--2---:R-:W-:Y:S01]  /*3bb90*/  @!P1 IMAD.MOV.U32 R17, RZ, RZ, R33 ;  /* 0x000000ffff119224 */ /* 0x004fe200078e0021 */
[----:B------:R-:W2:Y:S04]  /*3bba0*/  LDL.LU R29, [R1+0x69c] ;  /* 0x00069c00011d7983 */ /* 0x000ea80000300800 */
[----:B------:R0:W4:Y:S02]  /*3bbb0*/  @!P1 LDG.E.U16 R154, desc[UR60][R16.64] ;  /* 0x0000003c109a9981 */ /* 0x000124000c1e1500 */
[----:B0-----:R-:W-:-:S02]  /*3bbc0*/  @!P0 IMAD.MOV.U32 R16, RZ, RZ, R27 ;  /* 0x000000ffff108224 */ /* 0x001fc400078e001b */
[----:B------:R-:W-:-:S05]  /*3bbd0*/  @!P0 IMAD.MOV.U32 R17, RZ, RZ, R32 ;  /* 0x000000ffff118224 */ /* 0x000fca00078e0020 */
[----:B------:R3:W4:Y:S02]  /*3bbe0*/  @!P0 LDG.E.U16 R153, desc[UR60][R16.64] ;  /* 0x0000003c10998981 */ /* 0x000724000c1e1500 */
[----:B---3--:R-:W-:Y:S02]  /*3bbf0*/  @!P1 IMAD.MOV.U32 R16, RZ, RZ, R2 ;  /* 0x000000ffff109224 */ /* 0x008fe400078e0002 */
[----:B------:R-:W-:Y:S02]  /*3bc00*/  @!P1 IMAD.MOV.U32 R17, RZ, RZ, R3 ;  /* 0x000000ffff119224 */ /* 0x000fe400078e0003 */
[----:B------:R-:W3:Y:S04]  /*3bc10*/  LDL.LU R3, [R1+0x4c8] ;  /* 0x0004c80001037983 */ /* 0x000ee80000300800 */
[----:B------:R-:W4:Y:S04]  /*3bc20*/  LDL.LU R27, [R1+0x4c4] ;  /* 0x0004c400011b7983 */ /* 0x000f280000300800 */
[----:B------:R-:W4:Y:S04]  /*3bc30*/  LDL.LU R2, [R1+0x498] ;  /* 0x0004980001027983 */ /* 0x000f280000300800 */
[----:B------:R-:W4:Y:S04]  /*3bc40*/  LDL.LU R56, [R1+0x494] ;  /* 0x0004940001387983 */ /* 0x000f280000300800 */
[----:B------:R0:W4:Y:S04]  /*3bc50*/  @!P1 LDG.E.U16 R152, desc[UR60][R16.64] ;  /* 0x0000003c10989981 */ /* 0x000128000c1e1500 */
[----:B------:R-:W0:Y:S04]  /*3bc60*/  LDL R16, [R1+0x6b0] ;  /* 0x0006b00001107983 */ /* 0x000e280000100800 */
[----:B------:R-:W0:Y:S01]  /*3bc70*/  LDL R17, [R1+0x6b4] ;  /* 0x0006b40001117983 */ /* 0x000e220000100800 */
[----:B------:R-:W-:-:S02]  /*3bc80*/  PRMT R23, RZ, 0x7610, R23 ;  /* 0x00007610ff177816 */ /* 0x000fc40000000017 */
        /* <DEDUP_REMOVED lines=18> */
[----:B------:R-:W3:Y:S01]  /*3bdb0*/  LDL R17, [R1+0x698] ;  /* 0x0006980001117983 */ /* 0x000ee20000100800 */
[----:B------:R-:W-:Y:S01]  /*3bdc0*/  PRMT R18, RZ, 0x7610, R18 ;  /* 0x00007610ff127816 */ /* 0x000fe20000000012 */
[----:B--2---:R-:W-:-:S05]  /*3bdd0*/  @!P1 IMAD.MOV.U32 R16, RZ, RZ, R29 ;  /* 0x000000ffff109224 */ /* 0x004fca00078e001d */
[----:B---3--:R0:W2:Y:S04]  /*3bde0*/  @!P1 LDG.E.U16 R18, desc[UR60][R16.64] ;  /* 0x0000003c10129981 */ /* 0x0080a8000c1e1500 */
[----:B------:R-:W0:Y:S01]  /*3bdf0*/  LDL R17, [R1+0x62c] ;  /* 0x00062c0001117983 */ /* 0x000e220000100800 */
[----:B------:R-:W-:Y:S02]  /*3be00*/  PRMT R15, RZ, 0x7610, R15 ;  /* 0x00007610ff0f7816 */ /* 0x000fe4000000000f */
[----:B------:R-:W-:Y:S01]  /*3be10*/  PRMT R11, RZ, 0x7610, R11 ;  /* 0x00007610ff0b7816 */ /* 0x000fe2000000000b */
[----:B------:R1:W-:Y:S01]  /*3be20*/  STL [R1+0x1e54], R13 ;  /* 0x001e540d01007387 */ /* 0x0003e20000100800 */
[----:B0-----:R-:W-:Y:S02]  /*3be30*/  @!P1 IMAD.MOV.U32 R16, RZ, RZ, R17 ;  /* 0x000000ffff109224 */ /* 0x001fe400078e0011 */
[----:B------:R-:W-:-:S02]  /*3be40*/  @!P1 IMAD.MOV.U32 R17, RZ, RZ, R13 ;  /* 0x000000ffff119224 */ /* 0x000fc400078e000d */
[----:B-1----:R-:W3:Y:S04]  /*3be50*/  LDL.LU R13, [R1+0x408] ;  /* 0x00040800010d7983 */ /* 0x002ee80000300800 */
[----:B------:R0:W2:Y:S04]  /*3be60*/  @!P1 LDG.E.U16 R15, desc[UR60][R16.64] ;  /* 0x0000003c100f9981 */ /* 0x0000a8000c1e1500 */
[----:B------:R1:W-:Y:S01]  /*3be70*/  STL [R1+0x1e5c], R9 ;  /* 0x001e5c0901007387 */ /* 0x0003e20000100800 */
[----:B0-----:R-:W-:Y:S02]  /*3be80*/  @!P0 IMAD.MOV.U32 R16, RZ, RZ, R9 ;  /* 0x000000ffff108224 */ /* 0x001fe400078e0009 */
[----:B------:R-:W-:Y:S01]  /*3be90*/  @!P0 IMAD.MOV.U32 R17, RZ, RZ, R10 ;  /* 0x000000ffff118224 */ /* 0x000fe200078e000a */
[----:B-1----:R-:W3:Y:S04]  /*3bea0*/  LDL.LU R9, [R1+0x434] ;  /* 0x0004340001097983 */ /* 0x002ee80000300800 */
[----:B------:R0:W-:Y:S04]  /*3beb0*/  STL [R1+0x1e58], R10 ;  /* 0x001e580a01007387 */ /* 0x0001e80000100800 */
[----:B------:R-:W2:Y:S04]  /*3bec0*/  @!P0 LDG.E.U16 R11, desc[UR60][R16.64] ;  /* 0x0000003c100b8981 */ /* 0x000ea8000c1e1500 */
[----:B------:R1:W-:Y:S04]  /*3bed0*/  STS.U16 [R8+0x2100], R3 ;  /* 0x0021000308007388 */ /* 0x0003e80000000400 */
[----:B----4-:R4:W-:Y:S04]  /*3bee0*/  STS.U16 [R8+0x12100], R27 ;  /* 0x0121001b08007388 */ /* 0x0109e80000000400 */
[----:B------:R4:W-:Y:S04]  /*3bef0*/  STS.U16 [R8+0x2500], R2 ;  /* 0x0025000208007388 */ /* 0x0009e80000000400 */
[----:B0-----:R-:W3:Y:S04]  /*3bf00*/  LDL.LU R10, [R1+0x438] ;  /* 0x00043800010a7983 */ /* 0x001ee80000300800 */
[----:B------:R-:W2:Y:S04]  /*3bf10*/  LDL.LU R16, [R1+0x468] ;  /* 0x0004680001107983 */ /* 0x000ea80000300800 */
[----:B------:R-:W3:Y:S04]  /*3bf20*/  LDL.LU R17, [R1+0x464] ;  /* 0x0004640001117983 */ /* 0x000ee80000300800 */
[----:B-1----:R-:W3:Y:S04]  /*3bf30*/  LDL.LU R3, [R1+0x2240] ;  /* 0x0022400001037983 */ /* 0x002ee80000300800 */
[----:B----4-:R-:W4:Y:S04]  /*3bf40*/  LDL.LU R27, [R1+0x223c] ;  /* 0x00223c00011b7983 */ /* 0x010f280000300800 */
[----:B------:R-:W4:Y:S04]  /*3bf50*/  LDL.LU R2, [R1+0x2238] ;  /* 0x0022380001027983 */ /* 0x000f280000300800 */
[----:B------:R0:W-:Y:S04]  /*3bf60*/  STS.U16 [R8+0x12500], R56 ;  /* 0x0125003808007388 */ /* 0x0001e80000000400 */
[----:B0-----:R-:W2:Y:S04]  /*3bf70*/  LDL.LU R56, [R1+0x2234] ;  /* 0x0022340001387983 */ /* 0x001ea80000300800 */
        /* <DEDUP_REMOVED lines=29> */
[----:B--2---:R0:W-:Y:S04]  /*3c150*/  STS.U16 [R8+0x13100], R56 ;  /* 0x0131003808007388 */ /* 0x0041e80000000400 */
        /* <DEDUP_REMOVED lines=8> */
[----:B------:R-:W4:Y:S04]  /*3c1e0*/  LDL.LU R107, [R1+0x2210] ;  /* 0x00221000016b7983 */ /* 0x000f280000300800 */
[----:B------:R-:W2:Y:S04]  /*3c1f0*/  LDL.LU R106, [R1+0x220c] ;  /* 0x00220c00016a7983 */ /* 0x000ea80000300800 */
        /* <DEDUP_REMOVED lines=8> */
[----:B------:R-:W2:Y:S04]  /*3c280*/  LDL.LU R61, [R1+0x21e8] ;  /* 0x0021e800013d7983 */ /* 0x000ea80000300800 */
[----:B------:R-:W4:Y:S04]  /*3c290*/  LDL.LU R60, [R1+0x21e4] ;  /* 0x0021e400013c7983 */ /* 0x000f280000300800 */
[----:B------:R-:W4:Y:S04]  /*3c2a0*/  LDL.LU R7, [R1+0x21e0] ;  /* 0x0021e00001077983 */ /* 0x000f280000300800 */
[----:B------:R0:W-:Y:S04]  /*3c2b0*/  STS.U16 [R8+0x2900], R16 ;  /* 0x0029001008007388 */ /* 0x0001e80000000400 */
[----:B---3--:R1:W-:Y:S04]  /*3c2c0*/  STS.U16 [R8+0x12900], R17 ;  /* 0x0129001108007388 */ /* 0x0083e80000000400 */
[----:B------:R3:W-:Y:S04]  /*3c2d0*/  STS.U16 [R8+0x2d00], R10 ;  /* 0x002d000a08007388 */ /* 0x0007e80000000400 */
[----:B------:R3:W-:Y:S04]  /*3c2e0*/  STS.U16 [R8+0x12d00], R9 ;  /* 0x012d000908007388 */ /* 0x0007e80000000400 */
[----:B------:R3:W-:Y:S04]  /*3c2f0*/  STS.U16 [R8+0x3100], R13 ;  /* 0x0031000d08007388 */ /* 0x0007e80000000400 */
[----:B0-----:R-:W2:Y:S04]  /*3c300*/  LDL.LU R16, [R1+0x4ec] ;  /* 0x0004ec0001107983 */ /* 0x001ea80000300800 */
[----:B-1----:R-:W2:Y:S04]  /*3c310*/  LDL.LU R17, [R1+0x4c0] ;  /* 0x0004c00001117983 */ /* 0x002ea80000300800 */
[----:B---3--:R-:W3:Y:S04]  /*3c320*/  LDL.LU R10, [R1+0x4bc] ;  /* 0x0004bc00010a7983 */ /* 0x008ee80000300800 */
        /* <DEDUP_REMOVED lines=11> */
[----:B------:R0:W-:Y:S04]  /*3c3e0*/  STS.U16 [R8+0x16d00], R202 ;  /* 0x016d00ca08007388 */ /* 0x0001e80000000400 */
[----:B------:R1:W-:Y:S04]  /*3c3f0*/  STS.U16 [R8+0x7100], R195 ;  /* 0x007100c308007388 */ /* 0x0003e80000000400 */
[----:B------:R1:W-:Y:S04]  /*3c400*/  STS.U16 [R8+0x17100], R194 ;  /* 0x017100c208007388 */ /* 0x0003e80000000400 */
[----:B------:R1:W-:Y:S04]  /*3c410*/  STS.U16 [R8+0x7500], R193 ;  /* 0x007500c108007388 */ /* 0x0003e80000000400 */
[----:B------:R1:W-:Y:S04]  /*3c420*/  STS.U16 [R8+0x17500], R192 ;  /* 0x017500c008007388 */ /* 0x0003e80000000400 */
[----:B------:R1:W-:Y:S04]  /*3c430*/  STS.U16 [R8+0x7900], R191 ;  /* 0x007900bf08007388 */ /* 0x0003e80000000400 */
[----:B0-----:R-:W3:Y:S04]  /*3c440*/  LDL.LU R202, [R1+0x5b4] ;  /* 0x0005b40001ca7983 */ /* 0x001ee80000300800 */
[----:B-1----:R-:W3:Y:S04]  /*3c450*/  LDL.LU R195, [R1+0x5b8] ;  /* 0x0005b80001c37983 */ /* 0x002ee80000300800 */
[----:B------:R-:W3:Y:S04]  /*3c460*/  LDL.LU R194, [R1+0x5dc] ;  /* 0x0005dc0001c27983 */ /* 0x000ee80000300800 */
[----:B------:R-:W3:Y:S04]  /*3c470*/  LDL.LU R193, [R1+0x5e0] ;  /* 0x0005e00001c17983 */ /* 0x000ee80000300800 */
[----:B------:R-:W3:Y:S04]  /*3c480*/  LDL.LU R192, [R1+0x604] ;  /* 0x0006040001c07983 */ /* 0x000ee80000300800 */
[----:B------:R-:W3:Y:S04]  /*3c490*/  LDL.LU R191, [R1+0x608] ;  /* 0x0006080001bf7983 */ /* 0x000ee80000300800 */
[----:B------:R-:W-:Y:S04]  /*3c4a0*/  STS.U16 [R8+0x17900], R190 ;  /* 0x017900be08007388 */ /* 0x000fe80000000400 */
[----:B------:R-:W-:Y:S04]  /*3c4b0*/  STS.U16 [R8+0x7d00], R189 ;  /* 0x007d00bd08007388 */ /* 0x000fe80000000400 */
[----:B------:R-:W-:Y:S04]  /*3c4c0*/  STS.U16 [R8+0x17d00], R188 ;  /* 0x017d00bc08007388 */ /* 0x000fe80000000400 */
[----:B------:R-:W-:Y:S04]  /*3c4d0*/  STL [R1+0x1e60], R8 ;  /* 0x001e600801007387 */ /* 0x000fe80000100800 */
[----:B----4-:R0:W-:Y:S04]  /*3c4e0*/  STS.U16 [R7+0x2980], R60 ;  /* 0x0029803c07007388 */ /* 0x0101e80000000400 */
[----:B--2---:R1:W-:Y:S04]  /*3c4f0*/  STS.U16 [R7+0x12980], R61 ;  /* 0x0129803d07007388 */ /* 0x0043e80000000400 */
[----:B------:R2:W-:Y:S04]  /*3c500*/  STS.U16 [R7+0x2d80], R106 ;  /* 0x002d806a07007388 */ /* 0x0005e80000000400 */
[----:B------:R4:W-:Y:S04]  /*3c510*/  STS.U16 [R7+0x12d80], R107 ;  /* 0x012d806b07007388 */ /* 0x0009e80000000400 */
[----:B------:R4:W-:Y:S04]  /*3c520*/  STS.U16 [R7+0x3180], R2 ;  /* 0x0031800207007388 */ /* 0x0009e80000000400 */
[----:B------:R4:W-:Y:S04]  /*3c530*/  STS.U16 [R7+0x13180], R27 ;  /* 0x0131801b07007388 */ /* 0x0009e80000000400 */
[----:B0-----:R-:W3:Y:S04]  /*3c540*/  LDL.LU R60, [R1+0x21dc] ;  /* 0x0021dc00013c7983 */ /* 0x001ee80000300800 */
[----:B-1----:R-:W3:Y:S04]  /*3c550*/  LDL.LU R61, [R1+0x21d8] ;  /* 0x0021d800013d7983 */ /* 0x002ee80000300800 */
[----:B--2---:R-:W2:Y:S04]  /*3c560*/  LDL.LU R106, [R1+0x21d4] ;  /* 0x0021d400016a7983 */ /* 0x004ea80000300800 */
[----:B----4-:R-:W4:Y:S04]  /*3c570*/  LDL.LU R107, [R1+0x21d0] ;  /* 0x0021d000016b7983 */ /* 0x010f280000300800 */
[----:B------:R-:W2:Y:S04]  /*3c580*/  LDL.LU R2, [R1+0x21cc] ;  /* 0x0021cc0001027983 */ /* 0x000ea80000300800 */
[----:B------:R-:W4:Y:S04]  /*3c590*/  LDL.LU R27, [R1+0x21c8] ;  /* 0x0021c800011b7983 */ /* 0x000f280000300800 */
[----:B------:R0:W-:Y:S04]  /*3c5a0*/  STS.U16 [R7+0x3580], R68 ;  /* 0x0035804407007388 */ /* 0x0001e80000000400 */
        /* <DEDUP_REMOVED lines=19> */
[----:B------:R-:W4:Y:S04]  /*3c6e0*/  LDL.LU R14, [R1+0x21a4] ;  /* 0x0021a400010e7983 */ /* 0x000f280000300800 */
[----:B------:R-:W2:Y:S04]  /*3c6f0*/  LDL.LU R113, [R1+0x21a0] ;  /* 0x0021a00001717983 */ /* 0x000ea80000300800 */
[----:B------:R-:W4:Y:S04]  /*3c700*/  LDL.LU R64, [R1+0x219c] ;  /* 0x00219c0001407983 */ /* 0x000f280000300800 */
[----:B------:R-:W4:Y:S04]  /*3c710*/  LDL.LU R65, [R1+0x2198] ;  /* 0x0021980001417983 */ /* 0x000f280000300800 */
[----:B------:R0:W-:Y:S04]  /*3c720*/  STS.U16 [R7+0x4d80], R110 ;  /* 0x004d806e07007388 */ /* 0x0001e80000000400 */
[----:B------:R1:W-:Y:S04]  /*3c730*/  STS.U16 [R7+0x14d80], R111 ;  /* 0x014d806f07007388 */ /* 0x0003e80000000400 */
[----:B------:R1:W-:Y:S04]  /*3c740*/  STS.U16 [R7+0x5180], R12 ;  /* 0x0051800c07007388 */ /* 0x0003e80000000400 */
[----:B------:R1:W-:Y:S04]  /*3c750*/  STS.U16 [R7+0x15180], R0 ;  /* 0x0151800007007388 */ /* 0x0003e80000000400 */
[----:B------:R1:W-:Y:S04]  /*3c760*/  STS.U16 [R7+0x5580], R112 ;  /* 0x0055807007007388 */ /* 0x0003e80000000400 */
[----:B------:R1:W-:Y:S04]  /*3c770*/  STS.U16 [R7+0x15580], R67 ;  /* 0x0155804307007388 */ /* 0x0003e80000000400 */
[----:B0-----:R-:W4:Y:S04]  /*3c780*/  LDL.LU R110, [R1+0x2194] ;  /* 0x00219400016e7983 */ /* 0x001f280000300800 */
[----:B-1----:R-:W4:Y:S04]  /*3c790*/  LDL.LU R111, [R1+0x2190] ;  /* 0x00219000016f7983 */ /* 0x002f280000300800 */
[----:B------:R-:W4:Y:S04]  /*3c7a0*/  LDL.LU R12, [R1+0x218c] ;  /* 0x00218c00010c7983 */ /* 0x000f280000300800 */
[----:B------:R-:W4:Y:S04]  /*3c7b0*/  LDL.LU R0, [R1+0x2188] ;  /* 0x0021880001007983 */ /* 0x000f280000300800 */
[----:B------:R-:W2:Y:S04]  /*3c7c0*/  LDL.LU R112, [R1+0x2184] ;  /* 0x0021840001707983 */ /* 0x000ea80000300800 */
[----:B------:R-:W4:Y:S04]  /*3c7d0*/  LDL.LU R67, [R1+0x2180] ;  /* 0x0021800001437983 */ /* 0x000f280000300800 */
[----:B------:R0:W-:Y:S04]  /*3c7e0*/  STS.U16 [R7+0x5980], R66 ;  /* 0x0059804207007388 */ /* 0x0001e80000000400 */
[----:B------:R1:W-:Y:S04]  /*3c7f0*/  STS.U16 [R7+0x15980], R6 ;  /* 0x0159800607007388 */ /* 0x0003e80000000400 */
[----:B0-----:R-:W2:Y:S04]  /*3c800*/  LDL.LU R66, [R1+0x217c] ;  /* 0x00217c0001427983 */ /* 0x001ea80000300800 */
[----:B-1----:R-:W4:Y:S04]  /*3c810*/  LDL.LU R6, [R1+0x2178] ;  /* 0x0021780001067983 */ /* 0x002f280000300800 */
        /* <DEDUP_REMOVED lines=11> */
[----:B------:R0:W-:Y:S04]  /*3c8d0*/  STS.U16 [R7+0x1980], R239 ;  /* 0x001980ef07007388 */ /* 0x0001e80000000400 */
[----:B------:R-:W3:Y:S04]  /*3c8e0*/  LDL.LU R238, [R1+0x5ac] ;  /* 0x0005ac0001ee7983 */ /* 0x000ee80000300800 */
        /* <DEDUP_REMOVED lines=10> */
[----:B------:R0:W-:Y:S04]  /*3c990*/  STS.U16 [R7+0x2580], R9 ;  /* 0x0025800907007388 */ /* 0x0001e80000000400 */
[----:B------:R-:W3:Y:S04]  /*3c9a0*/  LDL.LU R10, [R1+0x534] ;  /* 0x00053400010a7983 */ /* 0x000ee80000300800 */
[----:B------:R1:W-:Y:S04]  /*3c9b0*/  STS.U16 [R7+0x12580], R13 ;  /* 0x0125800d07007388 */ /* 0x0003e80000000400 */
[----:B0-----:R-:W3:Y:S04]  /*3c9c0*/  LDL.LU R9, [R1+0x510] ;  /* 0x0005100001097983 */ /* 0x001ee80000300800 */
[----:B-1----:R-:W3:Y:S04]  /*3c9d0*/  LDL.LU R13, [R1+0x50c] ;  /* 0x00050c00010d7983 */ /* 0x002ee80000300800 */
        /* <DEDUP_REMOVED lines=46> */
[----:B------:R-:W2:Y:S04]  /*3ccc0*/  LDL.LU R4, [R1+0x2150] ;  /* 0x0021500001047983 */ /* 0x000ea80000300800 */
[----:B------:R-:W4:Y:S04]  /*3ccd0*/  LDL.LU R3, [R1+0x214c] ;  /* 0x00214c0001037983 */ /* 0x000f280000300800 */
        /* <DEDUP_REMOVED lines=10> */
[----:B------:R-:W4:Y:S04]  /*3cd80*/  LDL.LU R125, [R1+0x2138] ;  /* 0x00213800017d7983 */ /* 0x000f280000300800 */
        /* <DEDUP_REMOVED lines=13> */
[----:B---3--:R0:W-:Y:S04]  /*3ce60*/  STS.U16 [R6+0x1600], R17 ;  /* 0x0016001106007388 */ /* 0x0081e80000000400 */
        /* <DEDUP_REMOVED lines=20> */
[----:B------:R-:W4:Y:S04]  /*3cfb0*/  LDL.LU R122, [R1+0x2104] ;  /* 0x00210400017a7983 */ /* 0x000f280000300800 */
[----:B------:R-:W3:Y:S04]  /*3cfc0*/  LDL.LU R76, [R1+0x2100] ;  /* 0x00210000014c7983 */ /* 0x000ee80000300800 */
[----:B------:R-:W3:Y:S04]  /*3cfd0*/  LDL.LU R77, [R1+0x20fc] ;  /* 0x0020fc00014d7983 */ /* 0x000ee80000300800 */
[----:B------:R-:W4:Y:S04]  /*3cfe0*/  LDL.LU R5, [R1+0x20f8] ;  /* 0x0020f80001057983 */ /* 0x000f280000300800 */
        /* <DEDUP_REMOVED lines=39> */
[----:B---3--:R-:W3:Y:S04]  /*3d260*/  LDL.LU R124, [R1+0x20e4] ;  /* 0x0020e400017c7983 */ /* 0x008ee80000300800 */
[----:B------:R-:W2:Y:S04]  /*3d270*/  LDL.LU R125, [R1+0x20e0] ;  /* 0x0020e000017d7983 */ /* 0x000ea80000300800 */
        /* <DEDUP_REMOVED lines=9> */
[----:B------:R-:W4:Y:S04]  /*3d310*/  LDL.LU R14, [R1+0x20d0] ;  /* 0x0020d000010e7983 */ /* 0x000f280000300800 */
[----:B------:R-:W4:Y:S04]  /*3d320*/  LDL.LU R0, [R1+0x20cc] ;  /* 0x0020cc0001007983 */ /* 0x000f280000300800 */
[----:B------:R-:W2:Y:S04]  /*3d330*/  LDL.LU R12, [R1+0x20c8] ;  /* 0x0020c800010c7983 */ /* 0x000ea80000300800 */
        /* <DEDUP_REMOVED lines=8> */
[----:B0-----:R-:W4:Y:S04]  /*3d3c0*/  LDL.LU R2, [R1+0x20b8] ;  /* 0x0020b80001027983 */ /* 0x001f280000300800 */
[----:B-1----:R-:W4:Y:S04]  /*3d3d0*/  LDL.LU R151, [R1+0x20b4] ;  /* 0x0020b40001977983 */ /* 0x002f280000300800 */
[----:B------:R-:W-:Y:S01]  /*3d3e0*/  STL [R1+0x1e6c], R5 ;  /* 0x001e6c0501007387 */ /* 0x000fe20000100800 */
[----:B------:R-:W-:-:S03]  /*3d3f0*/  IMAD.MOV.U32 R239, RZ, RZ, R25 ;  /* 0x000000ffffef7224 */ /* 0x000fc600078e0019 */
[----:B------:R0:W-:Y:S01]  /*3d400*/  STS.U16 [R5+0x10680], R13 ;  /* 0x0106800d05007388 */ /* 0x0001e20000000400 */
[----:B------:R-:W-:-:S03]  /*3d410*/  IMAD.MOV.U32 R238, RZ, RZ, R26 ;  /* 0x000000ffffee7224 */ /* 0x000fc600078e001a */
[----:B------:R-:W-:Y:S04]  /*3d420*/  STS.U16 [R5+0x280], R17 ;  /* 0x0002801105007388 */ /* 0x000fe80000000400 */
[----:B------:R1:W-:Y:S04]  /*3d430*/  STS.U16 [R5+0x10280], R10 ;  /* 0x0102800a05007388 */ /* 0x0003e80000000400 */
[----:B------:R1:W-:Y:S04]  /*3d440*/  STS.U16 [R5+0x680], R9 ;  /* 0x0006800905007388 */ /* 0x0003e80000000400 */
[----:B------:R-:W-:Y:S04]  /*3d450*/  STS.U16 [R5+0x12a80], R150 ;  /* 0x012a809605007388 */ /* 0x000fe80000000400 */
[----:B------:R-:W-:Y:S04]  /*3d460*/  STS.U16 [R5+0x2e80], R149 ;  /* 0x002e809505007388 */ /* 0x000fe80000000400 */
[----:B------:R-:W-:Y:S04]  /*3d470*/  STS.U16 [R5+0x12e80], R148 ;  /* 0x012e809405007388 */ /* 0x000fe80000000400 */
[----:B------:R-:W-:Y:S01]  /*3d480*/  STS.U16 [R5+0x3280], R147 ;  /* 0x0032809305007388 */ /* 0x000fe20000000400 */
[----:B------:R-:W-:-:S02]  /*3d490*/  IMAD.MOV.U32 R226, RZ, RZ, R28 ;  /* 0x000000ffffe27224 */ /* 0x000fc400078e001c */
[----:B0-----:R-:W-:Y:S01]  /*3d4a0*/  IMAD.MOV.U32 R13, RZ, RZ, R29 ;  /* 0x000000ffff0d7224 */ /* 0x001fe200078e001d */
[----:B------:R-:W-:Y:S01]  /*3d4b0*/  STS.U16 [R5+0x13280], R146 ;  /* 0x0132809205007388 */ /* 0x000fe20000000400 */
[----:B------:R-:W-:Y:S02]  /*3d4c0*/  IMAD.MOV.U32 R215, RZ, RZ, R31 ;  /* 0x000000ffffd77224 */ /* 0x000fe400078e001f */
[----:B-1----:R-:W-:Y:S01]  /*3d4d0*/  IMAD.MOV.U32 R10, RZ, RZ, R30 ;  /* 0x000000ffff0a7224 */ /* 0x002fe200078e001e */
        /* <DEDUP_REMOVED lines=37> */
[----:B------:R-:W-:Y:S01]  /*3d730*/  STS.U16 [R5+0x17e80], R156 ;  /* 0x017e809c05007388 */ /* 0x000fe20000000400 */
[----:B------:R-:W-:-:S02]  /*3d740*/  IMAD.MOV.U32 R214, RZ, RZ, R33 ;  /* 0x000000ffffd67224 */ /* 0x000fc400078e0021 */
[----:B------:R-:W-:Y:S02]  /*3d750*/  IMAD.MOV.U32 R9, RZ, RZ, R32 ;  /* 0x000000ffff097224 */ /* 0x000fe400078e0020 */
[----:B------:R-:W-:Y:S01]  /*3d760*/  IMAD.MOV.U32 R251, RZ, RZ, R35 ;  /* 0x000000fffffb7224 */ /* 0x000fe200078e0023 */
[----:B---3--:R-:W-:Y:S01]  /*3d770*/  STL [R1+0x1e70], R4 ;  /* 0x001e700401007387 */ /* 0x008fe20000100800 */
[----:B--2---:R-:W-:-:S03]  /*3d780*/  IMAD.MOV.U32 R227, RZ, RZ, R12 ;  /* 0x000000ffffe37224 */ /* 0x004fc600078e000c */
[----:B------:R-:W-:Y:S04]  /*3d790*/  STS.U16 [R4+0x300], R125 ;  /* 0x0003007d04007388 */ /* 0x000fe80000000400 */
[----:B------:R-:W-:Y:S04]  /*3d7a0*/  STS.U16 [R4+0x10300], R124 ;  /* 0x0103007c04007388 */ /* 0x000fe80000000400 */
[----:B------:R-:W-:Y:S04]  /*3d7b0*/  STS.U16 [R4+0x700], R123 ;  /* 0x0007007b04007388 */ /* 0x000fe80000000400 */
[----:B------:R-:W-:Y:S04]  /*3d7c0*/  STS.U16 [R4+0x10700], R122 ;  /* 0x0107007a04007388 */ /* 0x000fe80000000400 */
[----:B------:R-:W-:Y:S04]  /*3d7d0*/  STS.U16 [R4+0xb00], R121 ;  /* 0x000b007904007388 */ /* 0x000fe80000000400 */
[----:B------:R-:W-:Y:S01]  /*3d7e0*/  STS.U16 [R4+0x10b00], R120 ;  /* 0x010b007804007388 */ /* 0x000fe20000000400 */
[----:B----4-:R-:W-:-:S02]  /*3d7f0*/  IMAD.MOV.U32 R250, RZ, RZ, R24 ;  /* 0x000000fffffa7224 */ /* 0x010fc400078e0018 */
[----:B------:R-:W-:Y:S01]  /*3d800*/  IMAD.MOV.U32 R12, RZ, RZ, R27 ;  /* 0x000000ffff0c7224 */ /* 0x000fe200078e001b */
[----:B------:R-:W2:Y:S04]  /*3d810*/  LDL.LU.64 R24, [R1] ;  /* 0x0000000001187983 */ /* 0x000ea80000300a00 */
[----:B------:R-:W2:Y:S04]  /*3d820*/  LDL.LU.64 R26, [R1+0x8] ;  /* 0x00000800011a7983 */ /* 0x000ea80000300a00 */
[----:B------:R-:W2:Y:S04]  /*3d830*/  LDL.LU.64 R28, [R1+0x10] ;  /* 0x00001000011c7983 */ /* 0x000ea80000300a00 */
[----:B------:R-:W2:Y:S04]  /*3d840*/  LDL.LU.64 R30, [R1+0x18] ;  /* 0x00001800011e7983 */ /* 0x000ea80000300a00 */
        /* <DEDUP_REMOVED lines=58> */
[----:B------:R-:W-:-:S03]  /*3dbf0*/  IMAD.MOV.U32 R16, RZ, RZ, R34 ;  /* 0x000000ffff107224 */ /* 0x000fc600078e0022 */
[----:B------:R-:W2:Y:S04]  /*3dc00*/  LDL.LU.64 R32, [R1+0x20] ;  /* 0x0000200001207983 */ /* 0x000ea80000300a00 */
[----:B------:R-:W-:Y:S04]  /*3dc10*/  STS.U16 [R3+0x5780], R37 ;  /* 0x0057802503007388 */ /* 0x000fe80000000400 */
[----:B------:R0:W-:Y:S04]  /*3dc20*/  STS.U16 [R3+0x15780], R36 ;  /* 0x0157802403007388 */ /* 0x0001e80000000400 */
[----:B------:R-:W2:Y:S04]  /*3dc30*/  LDL.LU.64 R34, [R1+0x28] ;  /* 0x0000280001227983 */ /* 0x000ea80000300a00 */
[----:B------:R-:W-:Y:S04]  /*3dc40*/  STS.U16 [R3+0x5380], R39 ;  /* 0x0053802703007388 */ /* 0x000fe80000000400 */
[----:B------:R1:W-:Y:S04]  /*3dc50*/  STS.U16 [R3+0x15380], R38 ;  /* 0x0153802603007388 */ /* 0x0003e80000000400 */
[----:B------:R-:W-:Y:S04]  /*3dc60*/  STS.U16 [R3+0x4f80], R41 ;  /* 0x004f802903007388 */ /* 0x000fe80000000400 */
[----:B------:R3:W-:Y:S04]  /*3dc70*/  STS.U16 [R3+0x14f80], R40 ;  /* 0x014f802803007388 */ /* 0x0007e80000000400 */
[----:B------:R-:W-:Y:S04]  /*3dc80*/  STS.U16 [R3+0x4b80], R43 ;  /* 0x004b802b03007388 */ /* 0x000fe80000000400 */
[----:B------:R4:W-:Y:S04]  /*3dc90*/  STS.U16 [R3+0x14b80], R42 ;  /* 0x014b802a03007388 */ /* 0x0009e80000000400 */
[----:B0-----:R-:W2:Y:S04]  /*3dca0*/  LDL.LU.64 R36, [R1+0x30] ;  /* 0x0000300001247983 */ /* 0x001ea80000300a00 */
[----:B------:R-:W-:Y:S04]  /*3dcb0*/  STS.U16 [R3+0x4780], R45 ;  /* 0x0047802d03007388 */ /* 0x000fe80000000400 */
[----:B------:R0:W-:Y:S04]  /*3dcc0*/  STS.U16 [R3+0x14780], R44 ;  /* 0x0147802c03007388 */ /* 0x0001e80000000400 */
[----:B-1----:R-:W2:Y:S04]  /*3dcd0*/  LDL.LU.64 R38, [R1+0x38] ;  /* 0x0000380001267983 */ /* 0x002ea80000300a00 */
[----:B------:R-:W-:Y:S04]  /*3dce0*/  STS.U16 [R3+0x4380], R47 ;  /* 0x0043802f03007388 */ /* 0x000fe80000000400 */
[----:B---3--:R-:W2:Y:S04]  /*3dcf0*/  LDL.LU.64 R40, [R1+0x40] ;  /* 0x0000400001287983 */ /* 0x008ea80000300a00 */
[----:B------:R1:W-:Y:S04]  /*3dd00*/  STS.U16 [R3+0x14380], R46 ;  /* 0x0143802e03007388 */ /* 0x0003e80000000400 */
[----:B----4-:R-:W2:Y:S04]  /*3dd10*/  LDL.LU.64 R42, [R1+0x48] ;  /* 0x00004800012a7983 */ /* 0x010ea80000300a00 */
[----:B------:R-:W-:Y:S04]  /*3dd20*/  STS.U16 [R3+0x3f80], R49 ;  /* 0x003f803103007388 */ /* 0x000fe80000000400 */
[----:B------:R3:W-:Y:S04]  /*3dd30*/  STS.U16 [R3+0x13f80], R48 ;  /* 0x013f803003007388 */ /* 0x0007e80000000400 */
[----:B0-----:R-:W2:Y:S04]  /*3dd40*/  LDL.LU.64 R44, [R1+0x50] ;  /* 0x00005000012c7983 */ /* 0x001ea80000300a00 */
[----:B------:R-:W-:Y:S04]  /*3dd50*/  STS.U16 [R3+0x3b80], R51 ;  /* 0x003b803303007388 */ /* 0x000fe80000000400 */
[----:B------:R0:W-:Y:S04]  /*3dd60*/  STS.U16 [R3+0x13b80], R50 ;  /* 0x013b803203007388 */ /* 0x0001e80000000400 */
[----:B------:R-:W-:Y:S04]  /*3dd70*/  STS.U16 [R3+0x3780], R53 ;  /* 0x0037803503007388 */ /* 0x000fe80000000400 */
[----:B-1----:R-:W2:Y:S04]  /*3dd80*/  LDL.LU.64 R46, [R1+0x58] ;  /* 0x00005800012e7983 */ /* 0x002ea80000300a00 */
[----:B------:R1:W-:Y:S04]  /*3dd90*/  STS.U16 [R3+0x13780], R52 ;  /* 0x0137803403007388 */ /* 0x0003e80000000400 */
[----:B------:R-:W-:Y:S04]  /*3dda0*/  STS.U16 [R3+0x3380], R55 ;  /* 0x0033803703007388 */ /* 0x000fe80000000400 */
[----:B---3--:R-:W2:Y:S04]  /*3ddb0*/  LDL.LU.64 R48, [R1+0x60] ;  /* 0x0000600001307983 */ /* 0x008ea80000300a00 */
[----:B------:R3:W-:Y:S04]  /*3ddc0*/  STS.U16 [R3+0x13380], R54 ;  /* 0x0133803603007388 */ /* 0x0007e80000000400 */
[----:B------:R-:W-:Y:S04]  /*3ddd0*/  STS.U16 [R3+0x2f80], R57 ;  /* 0x002f803903007388 */ /* 0x000fe80000000400 */
[----:B0-----:R-:W2:Y:S04]  /*3dde0*/  LDL.LU.64 R50, [R1+0x68] ;  /* 0x0000680001327983 */ /* 0x001ea80000300a00 */
        /* <DEDUP_REMOVED lines=34> */
[----:B0-----:R-:W2:Y:S04]  /*3e010*/  LDL.LU.64 R74, [R1+0xc8] ;  /* 0x0000c800014a7983 */ /* 0x001ea80000300a00 */
[----:B-1----:R-:W2:Y:S04]  /*3e020*/  LDL.LU.64 R76, [R1+0xd0] ;  /* 0x0000d000014c7983 */ /* 0x002ea80000300a00 */
[----:B---3--:R-:W2:Y:S04]  /*3e030*/  LDL.LU.64 R78, [R1+0xd8] ;  /* 0x0000d800014e7983 */ /* 0x008ea80000300a00 */
[----:B------:R-:W2:Y:S04]  /*3e040*/  LDL.LU.64 R80, [R1+0xe0] ;  /* 0x0000e00001507983 */ /* 0x000ea80000300a00 */
        /* <DEDUP_REMOVED lines=32> */
[----:B------:R-:W2:Y:S01]  /*3e250*/  LDL.LU.64 R146, [R1+0x1e8] ;  /* 0x0001e80001927983 */ /* 0x000ea20000300a00 */
[----:B------:R-:W-:-:S03]  /*3e260*/  IMAD.MOV.U32 R17, RZ, RZ, R151 ;  /* 0x000000ffff117224 */ /* 0x000fc600078e0097 */
[----:B------:R-:W2:Y:S04]  /*3e270*/  LDL.LU.64 R148, [R1+0x1f0] ;  /* 0x0001f00001947983 */ /* 0x000ea80000300a00 */
[----:B------:R-:W2:Y:S04]  /*3e280*/  LDL.LU.64 R150, [R1+0x1f8] ;  /* 0x0001f80001967983 */ /* 0x000ea80000300a00 */
[----:B------:R0:W-:Y:S04]  /*3e290*/  STS.U16 [R3+0x5b80], R21 ;  /* 0x005b801503007388 */ /* 0x0001e80000000400 */
[----:B0-----:R-:W3:Y:S04]  /*3e2a0*/  LDL.LU R21, [R1+0x20b0] ;  /* 0x0020b00001157983 */ /* 0x001ee80000300800 */
[----:B------:R-:W4:Y:S04]  /*3e2b0*/  LDL R4, [R1+0x1e30] ;  /* 0x001e300001047983 */ /* 0x000f280000100800 */
        /* <DEDUP_REMOVED lines=17> */
[----:B------:R0:W-:Y:S04]  /*3e3d0*/  STS.U16 [R3+0x7f80], R22 ;  /* 0x007f801603007388 */ /* 0x0001e80000000400 */
[----:B------:R1:W-:Y:S01]  /*3e3e0*/  STS.U16 [R3+0x17f80], R14 ;  /* 0x017f800e03007388 */ /* 0x0003e20000000400 */
[----:B------:R0:W-:Y:S06]  /*3e3f0*/  MEMBAR.ALL.CTA ;  /* 0x0000000000007992 */ /* 0x0001ec0000008000 */
[----:B0-----:R-:W0:Y:S01]  /*3e400*/  FENCE.VIEW.ASYNC.S ;  /* 0x00000000000073c6 */ /* 0x001e220000000000 */
[----:B------:R-:W-:Y:S01]  /*3e410*/  UMOV UR57, 0x40000040 ;  /* 0x4000004000397882 */ /* 0x000fe20000000000 */
[----:B------:R-:W-:-:S02]  /*3e420*/  UIADD3.64 UR48, UR4, 0x80, URZ ;  /* 0x0000008004307897 */ /* 0x000fc4000fffe03f */
[----:B------:R-:W-:Y:S02]  /*3e430*/  UIADD3.64 UR50, UR6, 0x2, URZ ;  /* 0x0000000206327897 */ /* 0x000fe4000fffe03f */
[----:B------:R-:W-:Y:S02]  /*3e440*/  UIADD3.64 UR52, UR4, 0x100, URZ ;  /* 0x0000010004347897 */ /* 0x000fe4000fffe03f */
[----:B------:R-:W-:Y:S01]  /*3e450*/  UIADD3.64 UR54, UR6, 0x4, URZ ;  /* 0x0000000406367897 */ /* 0x000fe2000fffe03f */
[----:B------:R-:W3:Y:S04]  /*3e460*/  LDL.LU R22, [R1+0x20ac] ;  /* 0x0020ac0001167983 */ /* 0x000ee80000300800 */
[----:B-1----:R-:W3:Y:S04]  /*3e470*/  LDL.LU R14, [R1+0x20a8] ;  /* 0x0020a800010e7983 */ /* 0x002ee80000300800 */
[----:B------:R-:W3:Y:S04]  /*3e480*/  LDL.LU R191, [R1+0x1e2c] ;  /* 0x001e2c0001bf7983 */ /* 0x000ee80000300800 */
[----:B------:R-:W3:Y:S04]  /*3e490*/  LDL.LU R192, [R1+0x1e28] ;  /* 0x001e280001c07983 */ /* 0x000ee80000300800 */
[----:B------:R-:W3:Y:S04]  /*3e4a0*/  LDL.LU R193, [R1+0x1e24] ;  /* 0x001e240001c17983 */ /* 0x000ee80000300800 */
[----:B------:R-:W3:Y:S01]  /*3e4b0*/  LDL.LU R194, [R1+0x1e20] ;  /* 0x001e200001c27983 */ /* 0x000ee20000300800 */
[----:B0-----:R-:W-:Y:S06]  /*3e4c0*/  BAR.SYNC.DEFER_BLOCKING 0x0 ;  /* 0x0000000000007b1d */ /* 0x001fec0000010000 */
[----:B--2---:R-:W-:Y:S01]  /*3e4d0*/  WARPGROUP.ARRIVE ;  /* 0x00000000000079c5 */ /* 0x004fe20000000000 */
[----:B----4-:R-:W-:-:S13]  /*3e4e0*/  R2UR UR56, R4 ;  /* 0x00000000043872ca */ /* 0x010fda00000e0000 */
[----:B------:R-:W-:Y:S03]  /*3e4f0*/  HGMMA.64x256x16.F32.BF16 R24, gdesc[UR56].tnspA, R24, gsb0 ;  /* 0x23e00000381879f0 */ /* 0x000fe60008001818 */
[----:B------:R-:W-:Y:S02]  /*3e500*/  WARPGROUP.DEPBAR.LE gsb0, 0x0 ;  /* 0x00008000000079c5 */ /* 0x000fe40000010000 */
[----:B------:R-:W-:-:S15]  /*3e510*/  WARPGROUP.ARRIVE ;  /* 0x00000000000079c5 */ /* 0x000fde0000000000 */
[----:B------:R-:W-:-:S08]  /*3e520*/  NOP ;  /* 0x0000000000007918 */ /* 0x000fd00000000000 */
        /* <DEDUP_REMOVED lines=40> */
[----:B------:R-:W-:Y:S01]  /*3e7b0*/  HGMMA.64x256x16.F32.BF16 R24, gdesc[UR36].tnspA, R24, gsb0 ;  /* 0x23e00000241879f0 */ /* 0x000fe20008001818 */
[----:B------:R-:W-:Y:S04]  /*3e7c0*/  STL [R1+0x1e74], R3 ;  /* 0x001e740301007387 */ /* 0x000fe80000100800 */
[----:B------:R-:W2:Y:S04]  /*3e7d0*/  LDL.LU R195, [R1+0x1e1c] ;  /* 0x001e1c0001c37983 */ /* 0x000ea80000300800 */
[----:B------:R-:W4:Y:S04]  /*3e7e0*/  LDL.LU R202, [R1+0x1e18] ;  /* 0x001e180001ca7983 */ /* 0x000f280000300800 */
[----:B------:R-:W4:Y:S01]  /*3e7f0*/  LDL.LU R203, [R1+0x1e14] ;  /* 0x001e140001cb7983 */ /* 0x000f220000300800 */
[----:B------:R-:W-:-:S02]  /*3e800*/  WARPGROUP.DEPBAR.LE gsb0, 0x0 ;  /* 0x00008000000079c5 */ /* 0x000fc40000010000 */
[----:B------:R-:W-:-:S12]  /*3e810*/  WARPGROUP.ARRIVE ;  /* 0x00000000000079c5 */ /* 0x000fd80000000000 */
[----:B------:R-:W-:Y:S01]  /*3e820*/  HGMMA.64x256x16.F32.BF16 R24, gdesc[UR40].tnspA, R24, gsb0 ;  /* 0x23e00000281879f0 */ /* 0x000fe20008001818 */
[----:B---3--:R-:W-:Y:S02]  /*3e830*/  R2UR UR51, R191 ;  /* 0x00000000bf3372ca */ /* 0x008fe400000e0000 */
[----:B------:R-:W-:Y:S02]  /*3e840*/  R2UR UR50, R192 ;  /* 0x00000000c03272ca */ /* 0x000fe400000e0000 */
[----:B------:R-:W-:Y:S02]  /*3e850*/  R2UR UR49, R193 ;  /* 0x00000000c13172ca */ /* 0x000fe400000e0000 */
[----:B------:R-:W-:Y:S01]  /*3e860*/  R2UR UR48, R194 ;  /* 0x00000000c23072ca */ /* 0x000fe200000e0000 */
[----:B------:R-:W-:Y:S02]  /*3e870*/  WARPGROUP.DEPBAR.LE gsb0, 0x0 ;  /* 0x00008000000079c5 */ /* 0x000fe40000010000 */
[----:B------:R-:W-:-:S15]  /*3e880*/  WARPGROUP.ARRIVE ;  /* 0x00000000000079c5 */ /* 0x000fde0000000000 */
[----:B------:R-:W-:-:S03]  /*3e890*/  NOP ;  /* 0x0000000000007918 */ /* 0x000fc60000000000 */
[----:B------:R-:W-:Y:S01]  /*3e8a0*/  HGMMA.64x256x16.F32.BF16 R24, gdesc[UR44].tnspA, R24, gsb0 ;  /* 0x23e000002c1879f0 */ /* 0x000fe20008001818 */
[----:B------:R-:W-:Y:S01]  /*3e8b0*/  UMOV UR56, UR54 ;  /* 0x0000003600387c82 */ /* 0x000fe20008000000 */
[----:B------:R-:W-:Y:S01]  /*3e8c0*/  UMOV UR57, UR55 ;  /* 0x0000003700397c82 */ /* 0x000fe20008000000 */
[----:B--2---:R-:W-:Y:S02]  /*3e8d0*/  R2UR UR55, R195 ;  /* 0x00000000c33772ca */ /* 0x004fe400000e0000 */
[----:B----4-:R-:W-:Y:S02]  /*3e8e0*/  R2UR UR54, R202 ;  /* 0x00000000ca3672ca */ /* 0x010fe400000e0000 */
[----:B------:R-:W-:Y:S02]  /*3e8f0*/  R2UR UR53, R203 ;  /* 0x00000000cb3572ca */ /* 0x000fe400000e0000 */
[----:B------:R-:W-:Y:S01]  /*3e900*/  R2UR UR52, R14 ;  /* 0x000000000e3472ca */ /* 0x000fe200000e0000 */
[----:B------:R-:W-:-:S02]  /*3e910*/  IMAD.MOV.U32 R5, RZ, RZ, R250 ;  /* 0x000000ffff057224 */ /* 0x000fc400078e00fa */
[----:B------:R-:W-:Y:S02]  /*3e920*/  IMAD.MOV.U32 R6, RZ, RZ, R251 ;  /* 0x000000ffff067224 */ /* 0x000fe400078e00fb */
[----:B------:R-:W-:Y:S02]  /*3e930*/  IMAD.MOV.U32 R4, RZ, RZ, R238 ;  /* 0x000000ffff047224 */ /* 0x000fe400078e00ee */
[----:B------:R-:W-:Y:S02]  /*3e940*/  IMAD.MOV.U32 R19, RZ, RZ, R239 ;  /* 0x000000ffff137224 */ /* 0x000fe400078e00ef */
[----:B------:R-:W-:Y:S02]  /*3e950*/  IMAD.MOV.U32 R11, RZ, RZ, R226 ;  /* 0x000000ffff0b7224 */ /* 0x000fe400078e00e2 */
[----:B------:R-:W-:Y:S02]  /*3e960*/  IMAD.MOV.U32 R15, RZ, RZ, R227 ;  /* 0x000000ffff0f7224 */ /* 0x000fe400078e00e3 */
[----:B------:R-:W-:-:S02]  /*3e970*/  IMAD.MOV.U32 R8, RZ, RZ, R214 ;  /* 0x000000ffff087224 */ /* 0x000fc400078e00d6 */
[----:B------:R-:W-:Y:S01]  /*3e980*/  IMAD.MOV.U32 R7, RZ, RZ, R215 ;  /* 0x000000ffff077224 */ /* 0x000fe200078e00d7 */
[----:B------:R-:W-:Y:S02]  /*3e990*/  MOV R23, UR49 ;  /* 0x0000003100177c02 */ /* 0x000fe40008000f00 */
[----:B------:R-:W-:Y:S01]  /*3e9a0*/  MOV R20, UR48 ;  /* 0x0000003000147c02 */ /* 0x000fe20008000f00 */
[----:B------:R-:W-:Y:S02]  /*3e9b0*/  WARPGROUP.DEPBAR.LE gsb0, 0x0 ;  /* 0x00008000000079c5 */ /* 0x000fe40000010000 */
[----:B------:R-:W-:Y:S01]  /*3e9c0*/  WARPGROUP.ARRIVE ;  /* 0x00000000000079c5 */ /* 0x000fe20000000000 */
[----:B------:R-:W-:Y:S02]  /*3e9d0*/  MOV R153, UR51 ;  /* 0x0000003300997c02 */ /* 0x000fe40008000f00 */
[----:B------:R-:W-:Y:S02]  /*3e9e0*/  MOV R152, UR50 ;  /* 0x0000003200987c02 */ /* 0x000fe40008000f00 */
[----:B------:R-:W-:-:S02]  /*3e9f0*/  MOV R155, UR9 ;  /* 0x00000009009b7c02 */ /* 0x000fc40008000f00 */
[----:B------:R-:W-:Y:S02]  /*3ea00*/  MOV R154, UR8 ;  /* 0x00000008009a7c02 */ /* 0x000fe40008000f00 */
[----:B------:R-:W-:Y:S01]  /*3ea10*/  MOV R157, UR11 ;  /* 0x0000000b009d7c02 */ /* 0x000fe20008000f00 */
[----:B------:R-:W-:Y:S01]  /*3ea20*/  HGMMA.64x256x16.F32.BF16 R24, gdesc[UR48].tnspA, R24, gsb0 ;  /* 0x23e00000301879f0 */ /* 0x000fe20008001818 */
[----:B------:R-:W-:Y:S02]  /*3ea30*/  MOV R156, UR10 ;  /* 0x0000000a009c7c02 */ /* 0x000fe40008000f00 */
[----:B------:R-:W-:Y:S01]  /*3ea40*/  MOV R18, UR54 ;  /* 0x0000003600127c02 */ /* 0x000fe20008000f00 */
[----:B------:R-:W0:Y:S01]  /*3ea50*/  LDC R14, c[0x0][0x238] ;  /* 0x00008e00ff0e7b82 */ /* 0x000e220000000800 */
[----:B------:R-:W-:Y:S02]  /*3ea60*/  WARPGROUP.DEPBAR.LE gsb0, 0x0 ;  /* 0x00008000000079c5 */ /* 0x000fe40000010000 */
[----:B------:R-:W-:-:S15]  /*3ea70*/  WARPGROUP.ARRIVE ;  /* 0x00000000000079c5 */ /* 0x000fde0000000000 */
[----:B------:R-:W-:-:S06]  /*3ea80*/  NOP ;  /* 0x0000000000007918 */ /* 0x000fcc0000000000 */
[----:B------:R-:W-:Y:S03]  /*3ea90*/  HGMMA.64x256x16.F32.BF16 R24, gdesc[UR52].tnspA, R24, gsb0 ;  /* 0x23e00000341879f0 */ /* 0x000fe60008001818 */
[----:B------:R-:W-:Y:S02]  /*3eaa0*/  WARPGROUP.DEPBAR.LE gsb0, 0x0 ;  /* 0x00008000000079c5 */ /* 0x000fe40000010000 */
[----:B------:R-:W-:Y:S04]  /*3eab0*/  STL.64 [R1], R24 ;  /* 0x0000001801007387 */ /* 0x000fe80000100a00 */
        /* <DEDUP_REMOVED lines=63> */
[----:B-1----:R-:W2:Y:S04]  /*3eeb0*/  LDL.LU.64 R150, [R1+0x20a0] ;  /* 0x0020a00001967983 */ /* 0x002ea80000300a00 */
        /* <DEDUP_REMOVED lines=15> */
[----:B------:R-:W2:Y:S01]  /*3efb0*/  LDL.LU.64 R120, [R1+0x2028] ;  /* 0x0020280001787983 */ /* 0x000ea20000300a00 */
[----:B------:R-:W-:Y:S02]  /*3efc0*/  IMAD.MOV.U32 R251, RZ, RZ, R117 ;  /* 0x000000fffffb7224 */ /* 0x000fe400078e0075 */
[----:B------:R-:W-:Y:S01]  /*3efd0*/  IMAD.MOV.U32 R250, RZ, RZ, R116 ;  /* 0x000000fffffa7224 */ /* 0x000fe200078e0074 */
[----:B------:R-:W2:Y:S01]  /*3efe0*/  LDL.LU.64 R118, [R1+0x2020] ;  /* 0x0020200001767983 */ /* 0x000ea20000300a00 */
[----:B------:R-:W-:Y:S02]  /*3eff0*/  IMAD.MOV.U32 R249, RZ, RZ, R115 ;  /* 0x000000fffff97224 */ /* 0x000fe400078e0073 */
[----:B------:R-:W-:Y:S01]  /*3f000*/  IMAD.MOV.U32 R248, RZ, RZ, R114 ;  /* 0x000000fffff87224 */ /* 0x000fe200078e0072 */
[----:B------:R-:W2:Y:S01]  /*3f010*/  LDL.LU.64 R116, [R1+0x2018] ;  /* 0x0020180001747983 */ /* 0x000ea20000300a00 */
[----:B------:R-:W-:Y:S02]  /*3f020*/  IMAD.MOV.U32 R247, RZ, RZ, R113 ;  /* 0x000000fffff77224 */ /* 0x000fe400078e0071 */
[----:B------:R-:W-:Y:S01]  /*3f030*/  IMAD.MOV.U32 R246, RZ, RZ, R112 ;  /* 0x000000fffff67224 */ /* 0x000fe200078e0070 */
[----:B------:R-:W2:Y:S01]  /*3f040*/  LDL.LU.64 R114, [R1+0x2010] ;  /* 0x0020100001727983 */ /* 0x000ea20000300a00 */
[----:B------:R-:W-:-:S02]  /*3f050*/  IMAD.MOV.U32 R245, RZ, RZ, R111 ;  /* 0x000000fffff57224 */ /* 0x000fc400078e006f */
        /* <DEDUP_REMOVED lines=130> */
[----:B------:R-:W2:Y:S04]  /*3f880*/  LDL.LU.64 R26, [R1+0x1eb0] ;  /* 0x001eb000011a7983 */ /* 0x000ea80000300a00 */
[----:B------:R-:W2:Y:S01]  /*3f890*/  LDL.LU.64 R24, [R1+0x1ea8] ;  /* 0x001ea80001187983 */ /* 0x000ea20000300a00 */
[----:B------:R-:W-:Y:S01]  /*3f8a0*/  UIADD3.64 UR48, UR4, 0x780, URZ ;  /* 0x0000078004307897 */ /* 0x000fe2000fffe03f */
[----:B------:R-:W-:Y:S01]  /*3f8b0*/  UMOV UR50, UR58 ;  /* 0x0000003a00327c82 */ /* 0x000fe20008000000 */
[----:B------:R-:W-:Y:S01]  /*3f8c0*/  UMOV UR51, UR59 ;  /* 0x0000003b00337c82 */ /* 0x000fe20008000000 */
[----:B------:R-:W-:Y:S01]  /*3f8d0*/  UIADD3.64 UR8, UR4, 0x800, URZ ;  /* 0x0000080004087897 */ /* 0x000fe2000fffe03f */
[----:B------:R-:W-:Y:S01]  /*3f8e0*/  UMOV UR10, UR6 ;  /* 0x00000006000a7c82 */ /* 0x000fe20008000000 */
[----:B------:R-:W-:Y:S01]  /*3f8f0*/  UMOV UR11, UR7 ;  /* 0x00000007000b7c82 */ /* 0x000fe20008000000 */
[----:B--2---:R-:W-:-:S06]  /*3f900*/  WARPGROUP.ARRIVE ;  /* 0x00000000000079c5 */ /* 0x004fcc0000000000 */
[----:B------:R-:W-:Y:S01]  /*3f910*/  HGMMA.64x256x16.F32.BF16 R24, gdesc[UR48].tnspA, R24, gsb0 ;  /* 0x23e00000301879f0 */ /* 0x000fe20008001818 */
[----:B------:R-:W-:Y:S04]  /*3f920*/  STL [R1+0x1e84], R249 ;  /* 0x001e84f901007387 */ /* 0x000fe80000100800 */
[----:B------:R-:W-:Y:S04]  /*3f930*/  STL [R1+0x1e80], R250 ;  /* 0x001e80fa01007387 */ /* 0x000fe80000100800 */
[----:B------:R1:W-:Y:S04]  /*3f940*/  STL [R1+0x1e7c], R251 ;  /* 0x001e7cfb01007387 */ /* 0x0003e80000100800 */
[----:B------:R2:W-:Y:S01]  /*3f950*/  STL [R1+0x1e78], R252 ;  /* 0x001e78fc01007387 */ /* 0x0005e20000100800 */
[----:B------:R-:W-:Y:S01]  /*3f960*/  UIADD3.64 UR50, UR6, 0x2, URZ ;  /* 0x0000000206327897 */ /* 0x000fe2000fffe03f */
[----:B-1----:R-:W-:-:S02]  /*3f970*/  IMAD.MOV.U32 R251, RZ, RZ, R7 ;  /* 0x000000fffffb7224 */ /* 0x002fc400078e0007 */
[----:B------:R-:W-:Y:S02]  /*3f980*/  IMAD.MOV.U32 R7, RZ, RZ, R16 ;  /* 0x000000ffff077224 */ /* 0x000fe400078e0010 */
[----:B--2---:R-:W-:Y:S01]  /*3f990*/  IMAD.MOV.U32 R252, RZ, RZ, R17 ;  /* 0x000000fffffc7224 */ /* 0x004fe200078e0011 */
[----:B------:R-:W-:Y:S02]  /*3f9a0*/  MOV R17, UR53 ;  /* 0x0000003500117c02 */ /* 0x000fe40008000f00 */
[----:B------:R-:W-:Y:S01]  /*3f9b0*/  MOV R16, UR52 ;  /* 0x0000003400107c02 */ /* 0x000fe20008000f00 */
[----:B------:R-:W-:Y:S01]  /*3f9c0*/  UIADD3.64 UR52, UR4, 0x880, URZ ;  /* 0x0000088004347897 */ /* 0x000fe2000fffe03f */
[----:B------:R-:W-:Y:S01]  /*3f9d0*/  IMAD.MOV.U32 R249, RZ, RZ, R19 ;  /* 0x000000fffff97224 */ /* 0x000fe200078e0013 */
[----:B------:R-:W-:Y:S01]  /*3f9e0*/  MOV R19, UR55 ;  /* 0x0000003700137c02 */ /* 0x000fe20008000f00 */
[----:B------:R-:W-:Y:S01]  /*3f9f0*/  UMOV UR54, UR50 ;  /* 0x0000003200367c82 */ /* 0x000fe20008000000 */
[----:B------:R-:W-:Y:S01]  /*3fa00*/  UMOV UR55, UR51 ;  /* 0x0000003300377c82 */ /* 0x000fe20008000000 */
[----:B------:R-:W-:-:S02]  /*3fa10*/  WARPGROUP.DEPBAR.LE gsb0, 0x0 ;  /* 0x00008000000079c5 */ /* 0x000fc40000010000 */
[----:B------:R-:W-:-:S06]  /*3fa20*/  WARPGROUP.ARRIVE ;  /* 0x00000000000079c5 */ /* 0x000fcc0000000000 */
[----:B------:R-:W-:Y:S01]  /*3fa30*/  HGMMA.64x256x16.F32.BF16 R24, gdesc[UR8].tnspA, R24, gsb0 ;  /* 0x23e00000081879f0 */ /* 0x000fe20008001818 */
[----:B------:R-:W-:Y:S01]  /*3fa40*/  UIADD3.64 UR48, UR4, 0x900, URZ ;  /* 0x0000090004307897 */ /* 0x000fe2000fffe03f */
[----:B------:R-:W-:Y:S01]  /*3fa50*/  UMOV UR50, UR56 ;  /* 0x0000003800327c82 */ /* 0x000fe20008000000 */
[----:B------:R-:W-:Y:S01]  /*3fa60*/  UMOV UR51, UR57 ;  /* 0x0000003900337c82 */ /* 0x000fe20008000000 */
[----:B------:R-:W-:Y:S02]  /*3fa70*/  WARPGROUP.DEPBAR.LE gsb0, 0x0 ;  /* 0x00008000000079c5 */ /* 0x000fe40000010000 */
[----:B------:R-:W-:-:S15]  /*3fa80*/  WARPGROUP.ARRIVE ;  /* 0x00000000000079c5 */ /* 0x000fde0000000000 */
[----:B------:R-:W-:-:S07]  /*3fa90*/  NOP ;  /* 0x0000000000007918 */ /* 0x000fce0000000000 */
[----:B------:R-:W-:Y:S01]  /*3faa0*/  HGMMA.64x256x16.F32.BF16 R24, gdesc[UR52].tnspA, R24, gsb0 ;  /* 0x23e00000341879f0 */ /* 0x000fe20008001818 */
[----:B------:R-:W-:Y:S02]  /*3fab0*/  R2UR UR11, R157 ;  /* 0x000000009d0b72ca */ /* 0x000fe400000e0000 */
[----:B------:R-:W-:Y:S01]  /*3fac0*/  R2UR UR10, R156 ;  /* 0x000000009c0a72ca */ /* 0x000fe200000e0000 */
[----:B------:R-:W-:Y:S01]  /*3fad0*/  UIADD3.64 UR52, UR4, 0x980, URZ ;  /* 0x0000098004347897 */ /* 0x000fe2000fffe03f */
[----:B0-----:R-:W-:Y:S01]  /*3fae0*/  IMAD.SHL.U32 R14, R14, 0x100, RZ ;  /* 0x000001000e0e7824 */ /* 0x001fe200078e00ff */
[----:B------:R-:W-:Y:S01]  /*3faf0*/  R2UR UR9, R155 ;  /* 0x000000009b0972ca */ /* 0x000fe200000e0000 */
[----:B------:R-:W2:Y:S01]  /*3fb00*/  LDL.LU R157, [R1+0x1d8c] ;  /* 0x001d8c00019d7983 */ /* 0x000ea20000300800 */
[----:B------:R-:W-:-:S06]  /*3fb10*/  VIADD R252, R252, 0x1 ;  /* 0x00000001fcfc7836 */ /* 0x000fcc0000000000 */
[----:B------:R-:W-:Y:S02]  /*3fb20*/  UMOV UR55, UR11 ;  /* 0x0000000b00377c82 */ /* 0x000fe40008000000 */
[----:B------:R-:W-:Y:S01]  /*3fb30*/  UMOV UR54, UR10 ;  /* 0x0000000a00367c82 */ /* 0x000fe20008000000 */
[----:B------:R-:W-:Y:S02]  /*3fb40*/  WARPGROUP.DEPBAR.LE gsb0, 0x0 ;  /* 0x00008000000079c5 */ /* 0x000fe40000010000 */
[----:B------:R-:W-:Y:S01]  /*3fb50*/  WARPGROUP.ARRIVE ;  /* 0x00000000000079c5 */ /* 0x000fe20000000000 */
[----:B------:R-:W-:Y:S01]  /*3fb60*/  IMAD.SHL.U32 R14, R14, 0x2, RZ ;  /* 0x000000020e0e7824 */ /* 0x000fe200078e00ff */
[----:B------:R-:W3:Y:S07]  /*3fb70*/  LDL.LU R156, [R1+0x1d68] ;  /* 0x001d6800019c7983 */ /* 0x000eee0000300800 */
[----:B------:R-:W-:Y:S01]  /*3fb80*/  HGMMA.64x256x16.F32.BF16 R24, gdesc[UR48].tnspA, R24, gsb0 ;  /* 0x23e00000301879f0 */ /* 0x000fe20008001818 */
[----:B------:R-:W-:Y:S01]  /*3fb90*/  UIADD3.64 UR48, UR4, 0xa00, URZ ;  /* 0x00000a0004307897 */ /* 0x000fe2000fffe03f */
[----:B------:R-:W-:Y:S01]  /*3fba0*/  UMOV UR50, UR14 ;  /* 0x0000000e00327c82 */ /* 0x000fe20008000000 */
[----:B------:R-:W-:Y:S01]  /*3fbb0*/  UMOV UR51, UR15 ;  /* 0x0000000f00337c82 */ /* 0x000fe20008000000 */
[----:B------:R-:W-:-:S02]  /*3fbc0*/  WARPGROUP.DEPBAR.LE gsb0, 0x0 ;  /* 0x00008000000079c5 */ /* 0x000fc40000010000 */
[----:B------:R-:W-:-:S15]  /*3fbd0*/  WARPGROUP.ARRIVE ;  /* 0x00000000000079c5 */ /* 0x000fde0000000000 */
[----:B------:R-:W-:-:S07]  /*3fbe0*/  NOP ;  /* 0x0000000000007918 */ /* 0x000fce0000000000 */
        /* <DEDUP_REMOVED lines=53> */
[----:B------:R-:W-:Y:S02]  /*3ff40*/  R2UR UR8, R154 ;  /* 0x000000009a0872ca */ /* 0x000fe400000e0000 */
[-C--:B------:R-:W-:Y:S01]  /*3ff50*/  IADD3 R21, P5, R21, R14.reuse, RZ ;  /* 0x0000000e15157210 */ /* 0x080fe20007fbe0ff */
[----:B------:R-:W4:Y:S01]  /*3ff60*/  LDL.LU R154, [R1+0x1d70] ;  /* 0x001d7000019a7983 */ /* 0x000f220000300800 */
[----:B------:R-:W-:Y:S01]  /*3ff70*/  IADD3 R2, P6, R2, R14, RZ ;  /* 0x0000000e02027210 */ /* 0x000fe20007fde0ff */
[----:B------:R-:W-:Y:S02]  /*3ff80*/  WARPGROUP.DEPBAR.LE gsb0, 0x0 ;  /* 0x00008000000079c5 */ /* 0x000fe40000010000 */
[----:B------:R-:W-:-:S15]  /*3ff90*/  WARPGROUP.ARRIVE ;  /* 0x00000000000079c5 */ /* 0x000fde0000000000 */
[----:B------:R-:W-:-:S02]  /*3ffa0*/  NOP ;  /* 0x0000000000007918 */ /* 0x000fc40000000000 */
[----:B------:R-:W-:Y:S01]  /*3ffb0*/  HGMMA.64x256x16.F32.BF16 R24, gdesc[UR52].tnspA, R24, gsb0 ;  /* 0x23e00000341879f0 */ /* 0x000fe20008001818 */
[----:B------:R-:W-:Y:S02]  /*3ffc0*/  UIADD3.64 UR52, UR4, 0xe80, URZ ;  /* 0x00000e8004347897 */ /* 0x000fe4000fffe03f */
[----:B------:R-:W-:Y:S02]  /*3ffd0*/  WARPGROUP.DEPBAR.LE gsb0, 0x0 ;  /* 0x00008000000079c5 */ /* 0x000fe40000010000 */
[----:B------:R-:W-:-:S15]  /*3ffe0*/  WARPGROUP.ARRIVE ;  /* 0x00000000000079c5 */ /* 0x000fde0000000000 */
[----:B------:R-:W-:-:S08]  /*3fff0*/  NOP ;  /* 0x0000000000007918 */ /* 0x000fd00000000000 */
[----:B------:R-:W-:Y:S01]  /*40000*/  HGMMA.64x256x16.F32.BF16 R24, gdesc[UR48].tnspA, R24, gsb0 ;  /* 0x23e00000301879f0 */ /* 0x000fe20008001818 */
[----:B------:R-:W-:Y:S02]  /*40010*/  R2UR UR49, R23 ;  /* 0x00000000173172ca */ /* 0x000fe400000e0000 */
[----:B------:R-:W0:Y:S01]  /*40020*/  LDC R23, c[0x0][0x230] ;  /* 0x00008c00ff177b82 */ /* 0x000e220000000800 */
[----:B------:R-:W-:Y:S02]  /*40030*/  R2UR UR51, R153 ;  /* 0x00000000993372ca */ /* 0x000fe400000e0000 */
[----:B------:R-:W-:Y:S01]  /*40040*/  R2UR UR50, R152 ;  /* 0x00000000983272ca */ /* 0x000fe200000e0000 */
[----:B------:R-:W2:Y:S04]  /*40050*/  LDL.LU R153, [R1+0x1d78] ;  /* 0x001d780001997983 */ /* 0x000ea80000300800 */
[----:B------:R-:W3:Y:S04]  /*40060*/  LDL.LU R152, [R1+0x1d80] ;  /* 0x001d800001987983 */ /* 0x000ee80000300800 */
[----:B------:R-:W-:Y:S04]  /*40070*/  STL [R1+0x614], R252 ;  /* 0x000614fc01007387 */ /* 0x000fe80000100800 */
[----:B------:R1:W-:Y:S04]  /*40080*/  STL [R1+0x1d90], R21 ;  /* 0x001d901501007387 */ /* 0x0003e80000100800 */
[----:B-1----:R-:W3:Y:S01]  /*40090*/  LDL.LU R21, [R1+0x1ea0] ;  /* 0x001ea00001157983 */ /* 0x002ee20000300800 */
[----:B0-----:R-:W-:-:S05]  /*400a0*/  VIADD R23, R23, 0xff ;  /* 0x000000ff17177836 */ /* 0x001fca0000000000 */
[----:B------:R-:W-:-:S04]  /*400b0*/  SHF.R.S32.HI R155, RZ, 0x1f, R23 ;  /* 0x0000001fff9b7819 */ /* 0x000fc80000011417 */
[----:B------:R-:W-:-:S04]  /*400c0*/  LEA.HI R155, R155, R23, RZ, 0x8 ;  /* 0x000000179b9b7211 */ /* 0x000fc800078f40ff */
[----:B------:R-:W-:-:S04]  /*400d0*/  SHF.R.S32.HI R155, RZ, 0x8, R155 ;  /* 0x00000008ff9b7819 */ /* 0x000fc8000001149b */
[----:B------:R-:W-:Y:S02]  /*400e0*/  ISETP.NE.U32.AND P0, PT, R252, R155, PT ;  /* 0x0000009bfc00720c */ /* 0x000fe40003f05070 */
[----:B------:R-:W3:Y:S04]  /*400f0*/  LDL.LU R155, [R1+0x1d60] ;  /* 0x001d6000019b7983 */ /* 0x000ee80000300800 */
[----:B------:R-:W3:Y:S04]  /*40100*/  LDL.LU R252, [R1+0x1d84] ;  /* 0x001d840001fc7983 */ /* 0x000ee80000300800 */
[----:B------:R0:W-:Y:S04]  /*40110*/  STL [R1+0x1d88], R2 ;  /* 0x001d880201007387 */ /* 0x0001e80000100800 */
[----:B0-----:R-:W3:Y:S01]  /*40120*/  LDL.LU R2, [R1+0x1e9c] ;  /* 0x001e9c0001027983 */ /* 0x001ee20000300800 */
[----:B------:R-:W-:Y:S01]  /*40130*/  UMOV UR54, UR50 ;  /* 0x0000003200367c82 */ /* 0x000fe20008000000 */
[----:B------:R-:W-:Y:S01]  /*40140*/  UMOV UR55, UR51 ;  /* 0x0000003300377c82 */ /* 0x000fe20008000000 */
[-C--:B------:R-:W-:Y:S01]  /*40150*/  IADD3 R22, P4, R22, R14.reuse, RZ ;  /* 0x0000000e16167210 */ /* 0x080fe20007f9e0ff */
[----:B------:R-:W-:Y:S01]  /*40160*/  UIADD3.64 UR56, UR4, 0xf00, URZ ;  /* 0x00000f0004387897 */ /* 0x000fe2000fffe03f */
[----:B------:R-:W-:Y:S01]  /*40170*/  IMAD.MOV.U32 R3, RZ, RZ, R11 ;  /* 0x000000ffff037224 */ /* 0x000fe200078e000b */
[----:B----4-:R-:W-:Y:S01]  /*40180*/  IADD3 R154, P3, R154, R14, RZ ;  /* 0x0000000e9a9a7210 */ /* 0x010fe20007f7e0ff */
[----:B------:R-:W-:Y:S01]  /*40190*/  IMAD.MOV.U32 R250, RZ, RZ, R15 ;  /* 0x000000fffffa7224 */ /* 0x000fe200078e000f */
[----:B------:R-:W-:-:S02]  /*401a0*/  MOV R11, UR58 ;  /* 0x0000003a000b7c02 */ /* 0x000fc40008000f00 */
[----:B------:R-:W-:Y:S01]  /*401b0*/  MOV R15, UR59 ;  /* 0x0000003b000f7c02 */ /* 0x000fe20008000f00 */
[----:B------:R-:W-:Y:S02]  /*401c0*/  WARPGROUP.DEPBAR.LE gsb0, 0x0 ;  /* 0x00008000000079c5 */ /* 0x000fe40000010000 */
[----:B------:R-:W-:-:S06]  /*401d0*/  WARPGROUP.ARRIVE ;  /* 0x00000000000079c5 */ /* 0x000fcc0000000000 */
[----:B------:R-:W-:Y:S01]  /*401e0*/  HGMMA.64x256x16.F32.BF16 R24, gdesc[UR52].tnspA, R24, gsb0 ;  /* 0x23e00000341879f0 */ /* 0x000fe20008001818 */
[----:B------:R-:W-:Y:S02]  /*401f0*/  R2UR UR55, R19 ;  /* 0x00000000133772ca */ /* 0x000fe400000e0000 */
[----:B------:R-:W-:Y:S02]  /*40200*/  R2UR UR54, R18 ;  /* 0x00000000123672ca */ /* 0x000fe400000e0000 */
[----:B------:R-:W-:Y:S02]  /*40210*/  R2UR UR52, R16 ;  /* 0x00000000103472ca */ /* 0x000fe400000e0000 */
[----:B------:R-:W-:-:S07]  /*40220*/  R2UR UR53, R17 ;  /* 0x00000000113572ca */ /* 0x000fce00000e0000 */
[----:B------:R-:W-:Y:S02]  /*40230*/  UMOV UR59, UR55 ;  /* 0x00000037003b7c82 */ /* 0x000fe40008000000 */
[----:B------:R-:W-:Y:S01]  /*40240*/  UMOV UR58, UR54 ;  /* 0x00000036003a7c82 */ /* 0x000fe20008000000 */
[-C--:B--2---:R-:W-:Y:S02]  /*40250*/  IADD3 R153, P2, R153, R14.reuse, RZ ;  /* 0x0000000e99997210 */ /* 0x084fe40007f5e0ff */
[----:B---3--:R-:W-:-:S05]  /*40260*/  IADD3 R152, P1, R152, R14, RZ ;  /* 0x0000000e98987210 */ /* 0x008fca0007f3e0ff */
[----:B------:R-:W-:Y:S04]  /*40270*/  STL [R1+0x1d80], R152 ;  /* 0x001d809801007387 */ /* 0x000fe80000100800 */
[----:B------:R-:W-:Y:S04]  /*40280*/  STL [R1+0x1d78], R153 ;  /* 0x001d789901007387 */ /* 0x000fe80000100800 */
[----:B------:R-:W-:Y:S01]  /*40290*/  STL [R1+0x1d70], R154 ;  /* 0x001d709a01007387 */ /* 0x000fe20000100800 */
[----:B------:R-:W-:Y:S01]  /*402a0*/  IMAD.X R21, R21, 0x1, R2, P4 ;  /* 0x0000000115157824 */ /* 0x000fe200020e0602 */
[----:B------:R-:W-:-:S05]  /*402b0*/  IADD3 R156, P4, R156, R14, RZ ;  /* 0x0000000e9c9c7210 */ /* 0x000fca0007f9e0ff */
[----:B------:R0:W-:Y:S01]  /*402c0*/  STL [R1+0x1d68], R156 ;  /* 0x001d689c01007387 */ /* 0x0001e20000100800 */
[----:B------:R-:W-:Y:S02]  /*402d0*/  WARPGROUP.DEPBAR.LE gsb0, 0x0 ;  /* 0x00008000000079c5 */ /* 0x000fe40000010000 */
[----:B------:R-:W-:-:S06]  /*402e0*/  WARPGROUP.ARRIVE ;  /* 0x00000000000079c5 */ /* 0x000fcc0000000000 */
[----:B------:R-:W-:Y:S01]  /*402f0*/  HGMMA.64x256x16.F32.BF16 R24, gdesc[UR56].tnspA, R24, gsb0 ;  /* 0x23e00000381879f0 */ /* 0x000fe20008001818 */
[----:B------:R-:W-:Y:S02]  /*40300*/  R2UR UR58, R11 ;  /* 0x000000000b3a72ca */ /* 0x000fe400000e0000 */
[----:B------:R-:W-:Y:S01]  /*40310*/  R2UR UR59, R15 ;  /* 0x000000000f3b72ca */ /* 0x000fe200000e0000 */
[----:B------:R-:W2:Y:S04]  /*40320*/  LDL.LU R11, [R1+0x1d58] ;  /* 0x001d5800010b7983 */ /* 0x000ea80000300800 */
[----:B------:R-:W3:Y:S04]  /*40330*/  LDL.LU R15, [R1+0x1d7c] ;  /* 0x001d7c00010f7983 */ /* 0x000ee80000300800 */
[----:B------:R-:W4:Y:S04]  /*40340*/  LDL.LU R16, [R1+0x1d50] ;  /* 0x001d500001107983 */ /* 0x000f280000300800 */
[----:B------:R-:W4:Y:S04]  /*40350*/  LDL.LU R17, [R1+0x1d74] ;  /* 0x001d740001117983 */ /* 0x000f280000300800 */
[----:B0-----:R-:W4:Y:S01]  /*40360*/  LDL.LU R156, [R1+0x1d48] ;  /* 0x001d4800019c7983 */ /* 0x001f220000300800 */
[----:B------:R-:W-:-:S03]  /*40370*/  IMAD.X R157, R157, 0x1, R2, P5 ;  /* 0x000000019d9d7824 */ /* 0x000fc600028e0602 */
[----:B------:R-:W4:Y:S04]  /*40380*/  LDL.LU R18, [R1+0x1d6c] ;  /* 0x001d6c0001127983 */ /* 0x000f280000300800 */
[----:B------:R-:W4:Y:S04]  /*40390*/  LDL.LU R19, [R1+0x1d40] ;  /* 0x001d400001137983 */ /* 0x000f280000300800 */
[----:B------:R-:W4:Y:S04]  /*403a0*/  LDL.LU R154, [R1+0x1d64] ;  /* 0x001d6400019a7983 */ /* 0x000f280000300800 */
[----:B------:R0:W-:Y:S01]  /*403b0*/  STL [R1+0x1d8c], R157 ;  /* 0x001d8c9d01007387 */ /* 0x0001e20000100800 */
[-C--:B------:R-:W-:Y:S01]  /*403c0*/  IADD3 R155, P5, R155, R14.reuse, RZ ;  /* 0x0000000e9b9b7210 */ /* 0x080fe20007fbe0ff */
[--C-:B------:R-:W-:Y:S01]  /*403d0*/  IMAD.X R252, R252, 0x1, R2.reuse, P6 ;  /* 0x00000001fcfc7824 */ /* 0x100fe200030e0602 */
[----:B------:R-:W-:Y:S01]  /*403e0*/  R2UR UR48, R20 ;  /* 0x00000000143072ca */ /* 0x000fe200000e0000 */
[----:B0-----:R-:W4:Y:S04]  /*403f0*/  LDL.LU R157, [R1+0x1d38] ;  /* 0x001d3800019d7983 */ /* 0x001f280000300800 */
[----:B------:R-:W4:Y:S04]  /*40400*/  LDL.LU R20, [R1+0x1d5c] ;  /* 0x001d5c0001147983 */ /* 0x000f280000300800 */
[----:B------:R0:W-:Y:S04]  /*40410*/  STL [R1+0x1d60], R155 ;  /* 0x001d609b01007387 */ /* 0x0001e80000100800 */
[----:B------:R-:W4:Y:S04]  /*40420*/  LDL.LU R23, [R1+0x1d30] ;  /* 0x001d300001177983 */ /* 0x000f280000300800 */
[----:B------:R1:W-:Y:S04]  /*40430*/  STL [R1+0x1d84], R252 ;  /* 0x001d84fc01007387 */ /* 0x0003e80000100800 */
[----:B------:R-:W4:Y:S04]  /*40440*/  LDL.LU R152, [R1+0x1d54] ;  /* 0x001d540001987983 */ /* 0x000f280000300800 */
[----:B------:R-:W4:Y:S04]  /*40450*/  LDL.LU R153, [R1+0x1d28] ;  /* 0x001d280001997983 */ /* 0x000f280000300800 */
[----:B0-----:R-:W4:Y:S04]  /*40460*/  LDL.LU R155, [R1+0x1d4c] ;  /* 0x001d4c00019b7983 */ /* 0x001f280000300800 */
[----:B-1----:R-:W4:Y:S01]  /*40470*/  LDL.LU R252, [R1+0x1d20] ;  /* 0x001d200001fc7983 */ /* 0x002f220000300800 */
[-C--:B--2---:R-:W-:Y:S01]  /*40480*/  IADD3 R11, P6, R11, R14.reuse, RZ ;  /* 0x0000000e0b0b7210 */ /* 0x084fe20007fde0ff */
[--C-:B---3--:R-:W-:Y:S01]  /*40490*/  IMAD.X R15, R15, 0x1, R2.reuse, P1 ;  /* 0x000000010f0f7824 */ /* 0x108fe200008e0602 */
[-C--:B----4-:R-:W-:Y:S01]  /*404a0*/  IADD3 R16, P1, R16, R14.reuse, RZ ;  /* 0x0000000e10107210 */ /* 0x090fe20007f3e0ff */
[--C-:B------:R-:W-:Y:S01]  /*404b0*/  IMAD.X R17, R17, 0x1, R2.reuse, P2 ;  /* 0x0000000111117824 */ /* 0x100fe200010e0602 */
[-C--:B------:R-:W-:Y:S01]  /*404c0*/  IADD3 R156, P2, R156, R14.reuse, RZ ;  /* 0x0000000e9c9c7210 */ /* 0x080fe20007f5e0ff */
[----:B------:R-:W-:Y:S04]  /*404d0*/  STL [R1+0x1d58], R11 ;  /* 0x001d580b01007387 */ /* 0x000fe80000100800 */
[----:B------:R-:W-:Y:S04]  /*404e0*/  STL [R1+0x1d7c], R15 ;  /* 0x001d7c0f01007387 */ /* 0x000fe80000100800 */
[----:B------:R-:W-:Y:S04]  /*404f0*/  STL [R1+0x1d50], R16 ;  /* 0x001d501001007387 */ /* 0x000fe80000100800 */
[----:B------:R0:W-:Y:S04]  /*40500*/  STL [R1+0x1d48], R156 ;  /* 0x001d489c01007387 */ /* 0x0001e80000100800 */
[----:B0-----:R-:W2:Y:S01]  /*40510*/  LDL.LU R156, [R1+0x1d44] ;  /* 0x001d4400019c7983 */ /* 0x001ea20000300800 */
[--C-:B------:R-:W-:Y:S01]  /*40520*/  IMAD.X R18, R18, 0x1, R2.reuse, P3 ;  /* 0x0000000112127824 */ /* 0x100fe200018e0602 */
[-C--:B------:R-:W-:Y:S01]  /*40530*/  IADD3 R19, P3, R19, R14.reuse, RZ ;  /* 0x0000000e13137210 */ /* 0x080fe20007f7e0ff */
[----:B------:R-:W-:Y:S01]  /*40540*/  IMAD.X R154, R154, 0x1, R2, P4 ;  /* 0x000000019a9a7824 */ /* 0x000fe200020e0602 */
[----:B------:R-:W-:Y:S01]  /*40550*/  STL [R1+0x1d74], R17 ;  /* 0x001d741101007387 */ /* 0x000fe20000100800 */
[----:B------:R-:W-:-:S03]  /*40560*/  IADD3 R157, P4, R157, R14, RZ ;  /* 0x0000000e9d9d7210 */ /* 0x000fc60007f9e0ff */
[----:B------:R-:W-:Y:S04]  /*40570*/  STL [R1+0x1d6c], R18 ;  /* 0x001d6c1201007387 */ /* 0x000fe80000100800 */
[----:B------:R-:W-:Y:S04]  /*40580*/  STL [R1+0x1d40], R19 ;  /* 0x001d401301007387 */ /* 0x000fe80000100800 */
[----:B------:R0:W-:Y:S01]  /*40590*/  STL [R1+0x1d64], R154 ;  /* 0x001d649a01007387 */ /* 0x0001e20000100800 */
[--C-:B------:R-:W-:Y:S01]  /*405a0*/  IMAD.X R20, R20, 0x1, R2.reuse, P5 ;  /* 0x0000000114147824 */ /* 0x100fe200028e0602 */
[-C--:B------:R-:W-:Y:S01]  /*405b0*/  IADD3 R23, P5, R23, R14.reuse, RZ ;  /* 0x0000000e17177210 */ /* 0x080fe20007fbe0ff */
[--C-:B------:R-:W-:Y:S01]  /*405c0*/  IMAD.X R152, R152, 0x1, R2.reuse, P6 ;  /* 0x0000000198987824 */ /* 0x100fe200030e0602 */
[-C--:B------:R-:W-:Y:S01]  /*405d0*/  IADD3 R153, P6, R153, R14.reuse, RZ ;  /* 0x0000000e99997210 */ /* 0x080fe20007fde0ff */
[----:B------:R-:W-:Y:S01]  /*405e0*/  IMAD.X R155, R155, 0x1, R2, P1 ;  /* 0x000000019b9b7824 */ /* 0x000fe200008e0602 */
[----:B0-----:R-:W3:Y:S04]  /*405f0*/  LDL.LU R154, [R1+0x1d18] ;  /* 0x001d1800019a7983 */ /* 0x001ee80000300800 */
[----:B------:R0:W-:Y:S01]  /*40600*/  STL [R1+0x1d38], R157 ;  /* 0x001d389d01007387 */ /* 0x0001e20000100800 */
[----:B------:R-:W-:-:S03]  /*40610*/  IADD3 R252, P1, R252, R14, RZ ;  /* 0x0000000efcfc7210 */ /* 0x000fc60007f3e0ff */
[----:B0-----:R-:W4:Y:S04]  /*40620*/  LDL.LU R157, [R1+0x1d3c] ;  /* 0x001d3c00019d7983 */ /* 0x001f280000300800 */
[----:B------:R-:W-:Y:S04]  /*40630*/  STL [R1+0x1d5c], R20 ;  /* 0x001d5c1401007387 */ /* 0x000fe80000100800 */
[----:B------:R-:W-:Y:S04]  /*40640*/  STL [R1+0x1d30], R23 ;  /* 0x001d301701007387 */ /* 0x000fe80000100800 */
[----:B------:R-:W-:Y:S04]  /*40650*/  STL [R1+0x1d54], R152 ;  /* 0x001d549801007387 */ /* 0x000fe80000100800 */
[----:B------:R-:W-:Y:S04]  /*40660*/  STL [R1+0x1d28], R153 ;  /* 0x001d289901007387 */ /* 0x000fe80000100800 */
[----:B------:R-:W-:Y:S04]  /*40670*/  STL [R1+0x1d4c], R155 ;  /* 0x001d4c9b01007387 */ /* 0x000fe80000100800 */
[----:B------:R0:W-:Y:S04]  /*40680*/  STL [R1+0x1d20], R252 ;  /* 0x001d20fc01007387 */ /* 0x0001e80000100800 */
[----:B------:R-:W4:Y:S04]  /*40690*/  LDL.LU R11, [R1+0x1d10] ;  /* 0x001d1000010b7983 */ /* 0x000f280000300800 */
[----:B------:R-:W4:Y:S04]  /*406a0*/  LDL.LU R15, [R1+0x1d34] ;  /* 0x001d3400010f7983 */ /* 0x000f280000300800 */
[----:B------:R-:W4:Y:S04]  /*406b0*/  LDL.LU R16, [R1+0x1d08] ;  /* 0x001d080001107983 */ /* 0x000f280000300800 */
[----:B------:R-:W4:Y:S04]  /*406c0*/  LDL.LU R17, [R1+0x1d2c] ;  /* 0x001d2c0001117983 */ /* 0x000f280000300800 */
[----:B0-----:R-:W4:Y:S04]  /*406d0*/  LDL.LU R252, [R1+0x1d00] ;  /* 0x001d000001fc7983 */ /* 0x001f280000300800 */
[----:B------:R-:W4:Y:S04]  /*406e0*/  LDL.LU R18, [R1+0x1d24] ;  /* 0x001d240001127983 */ /* 0x000f280000300800 */
[----:B------:R-:W4:Y:S04]  /*406f0*/  LDL.LU R19, [R1+0x1cf8] ;  /* 0x001cf80001137983 */ /* 0x000f280000300800 */
[----:B------:R-:W4:Y:S01]  /*40700*/  LDL.LU R155, [R1+0x1d1c] ;  /* 0x001d1c00019b7983 */ /* 0x000f220000300800 */
[----:B--2---:R-:W-:-:S05]  /*40710*/  IMAD.X R156, R156, 0x1, R2, P2 ;  /* 0x000000019c9c7824 */ /* 0x004fca00010e0602 */
[----:B------:R0:W-:Y:S04]  /*40720*/  STL [R1+0x1d44], R156 ;  /* 0x001d449c01007387 */ /* 0x0001e80000100800 */
[----:B0-----:R-:W2:Y:S04]  /*40730*/  LDL.LU R156, [R1+0x1cf0] ;  /* 0x001cf000019c7983 */ /* 0x001ea80000300800 */
[----:B------:R-:W2:Y:S01]  /*40740*/  LDL.LU R20, [R1+0x1d14] ;  /* 0x001d140001147983 */ /* 0x000ea20000300800 */
[----:B---3--:R-:W-:-:S05]  /*40750*/  IADD3 R154, P2, R154, R14, RZ ;  /* 0x0000000e9a9a7210 */ /* 0x008fca0007f5e0ff */
[----:B------:R0:W-:Y:S04]  /*40760*/  STL [R1+0x1d18], R154 ;  /* 0x001d189a01007387 */ /* 0x0001e80000100800 */
[----:B------:R-:W3:Y:S01]  /*40770*/  LDL.LU R23, [R1+0x1ce8] ;  /* 0x001ce80001177983 */ /* 0x000ee20000300800 */
[----:B----4-:R-:W-:-:S05]  /*40780*/  IMAD.X R157, R157, 0x1, R2, P3 ;  /* 0x000000019d9d7824 */ /* 0x010fca00018e0602 */
[----:B------:R1:W-:Y:S04]  /*40790*/  STL [R1+0x1d3c], R157 ;  /* 0x001d3c9d01007387 */ /* 0x0003e80000100800 */
[----:B------:R-:W4:Y:S04]  /*407a0*/  LDL.LU R152, [R1+0x1d0c] ;  /* 0x001d0c0001987983 */ /* 0x000f280000300800 */
[----:B------:R-:W4:Y:S04]  /*407b0*/  LDL.LU R153, [R1+0x1ce0] ;  /* 0x001ce00001997983 */ /* 0x000f280000300800 */
[----:B0-----:R-:W4:Y:S01]  /*407c0*/  LDL.LU R154, [R1+0x1d04] ;  /* 0x001d0400019a7983 */ /* 0x001f220000300800 */
[-C--:B------:R-:W-:Y:S01]  /*407d0*/  IADD3 R11, P3, R11, R14.reuse, RZ ;  /* 0x0000000e0b0b7210 */ /* 0x080fe20007f7e0ff */
[--C-:B------:R-:W-:Y:S01]  /*407e0*/  IMAD.X R15, R15, 0x1, R2.reuse, P4 ;  /* 0x000000010f0f7824 */ /* 0x100fe200020e0602 */
[-C--:B------:R-:W-:Y:S01]  /*407f0*/  IADD3 R16, P4, R16, R14.reuse, RZ ;  /* 0x0000000e10107210 */ /* 0x080fe20007f9e0ff */
[----:B-1----:R-:W4:Y:S01]  /*40800*/  LDL.LU R157, [R1+0x1cd8] ;  /* 0x001cd800019d7983 */ /* 0x002f220000300800 */
[----:B------:R-:W-:Y:S01]  /*40810*/  IMAD.X R17, R17, 0x1, R2, P5 ;  /* 0x0000000111117824 */ /* 0x000fe200028e0602 */
[----:B------:R-:W-:-:S02]  /*40820*/  IADD3 R252, P5, R252, R14, RZ ;  /* 0x0000000efcfc7210 */ /* 0x000fc40007fbe0ff */
[----:B------:R-:W-:Y:S04]  /*40830*/  STL [R1+0x1d10], R11 ;  /* 0x001d100b01007387 */ /* 0x000fe80000100800 */
[----:B------:R-:W-:Y:S01]  /*40840*/  STL [R1+0x1d34], R15 ;  /* 0x001d340f01007387 */ /* 0x000fe20000100800 */
[----:B------:R-:W-:-:S03]  /*40850*/  IMAD.X R18, R18, 0x1, R2, P6 ;  /* 0x0000000112127824 */ /* 0x000fc600030e0602 */
[----:B------:R-:W-:Y:S01]  /*40860*/  STL [R1+0x1d08], R16 ;  /* 0x001d081001007387 */ /* 0x000fe20000100800 */
[----:B------:R-:W-:-:S03]  /*40870*/  IADD3 R19, P6, R19, R14, RZ ;  /* 0x0000000e13137210 */ /* 0x000fc60007fde0ff */
[----:B------:R0:W-:Y:S01]  /*40880*/  STL [R1+0x1d00], R252 ;  /* 0x001d00fc01007387 */ /* 0x0001e20000100800 */
[----:B------:R-:W-:-:S03]  /*40890*/  IMAD.X R155, R155, 0x1, R2, P1 ;  /* 0x000000019b9b7824 */ /* 0x000fc600008e0602 */
[----:B0-----:R-:W4:Y:S04]  /*408a0*/  LDL.LU R252, [R1+0x1cfc] ;  /* 0x001cfc0001fc7983 */ /* 0x001f280000300800 */
[----:B------:R-:W-:Y:S04]  /*408b0*/  STL [R1+0x1d2c], R17 ;  /* 0x001d2c1101007387 */ /* 0x000fe80000100800 */
[----:B------:R-:W-:Y:S04]  /*408c0*/  STL [R1+0x1d24], R18 ;  /* 0x001d241201007387 */ /* 0x000fe80000100800 */
[----:B------:R-:W-:Y:S04]  /*408d0*/  STL [R1+0x1cf8], R19 ;  /* 0x001cf81301007387 */ /* 0x000fe80000100800 */
[----:B------:R0:W-:Y:S04]  /*408e0*/  STL [R1+0x1d1c], R155 ;  /* 0x001d1c9b01007387 */ /* 0x0001e80000100800 */
[----:B0-----:R-:W4:Y:S01]  /*408f0*/  LDL.LU R155, [R1+0x1cd0] ;  /* 0x001cd000019b7983 */ /* 0x001f220000300800 */
[----:B--2---:R-:W-:-:S05]  /*40900*/  IADD3 R156, P1, R156, R14, RZ ;  /* 0x0000000e9c9c7210 */ /* 0x004fca0007f3e0ff */
[----:B------:R0:W-:Y:S04]  /*40910*/  STL [R1+0x1cf0], R156 ;  /* 0x001cf09c01007387 */ /* 0x0001e80000100800 */
[----:B0-----:R-:W2:Y:S01]  /*40920*/  LDL.LU R156, [R1+0x1cf4] ;  /* 0x001cf400019c7983 */ /* 0x001ea20000300800 */
[--C-:B------:R-:W-:Y:S01]  /*40930*/  IMAD.X R20, R20, 0x1, R2.reuse, P2 ;  /* 0x0000000114147824 */ /* 0x100fe200010e0602 */
[-C--:B---3--:R-:W-:Y:S01]  /*40940*/  IADD3 R23, P2, R23, R14.reuse, RZ ;  /* 0x0000000e17177210 */ /* 0x088fe20007f5e0ff */
[--C-:B----4-:R-:W-:Y:S01]  /*40950*/  IMAD.X R152, R152, 0x1, R2.reuse, P3 ;  /* 0x0000000198987824 */ /* 0x110fe200018e0602 */
[-C--:B------:R-:W-:Y:S01]  /*40960*/  IADD3 R153, P3, R153, R14.reuse, RZ ;  /* 0x0000000e99997210 */ /* 0x080fe20007f7e0ff */
[----:B------:R-:W-:Y:S01]  /*40970*/  IMAD.X R154, R154, 0x1, R2, P4 ;  /* 0x000000019a9a7824 */ /* 0x000fe200020e0602 */
[----:B------:R-:W-:Y:S04]  /*40980*/  STL [R1+0x1d14], R20 ;  /* 0x001d141401007387 */ /* 0x000fe80000100800 */
[----:B------:R-:W-:Y:S04]  /*40990*/  STL [R1+0x1ce8], R23 ;  /* 0x001ce81701007387 */ /* 0x000fe80000100800 */
[----:B------:R-:W-:Y:S04]  /*409a0*/  STL [R1+0x1d0c], R152 ;  /* 0x001d0c9801007387 */ /* 0x000fe80000100800 */
[----:B------:R-:W-:Y:S01]  /*409b0*/  STL [R1+0x1ce0], R153 ;  /* 0x001ce09901007387 */ /* 0x000fe20000100800 */
[----:B------:R-:W-:-:S03]  /*409c0*/  IADD3 R157, P4, R157, R14, RZ ;  /* 0x0000000e9d9d7210 */ /* 0x000fc60007f9e0ff */
[----:B------:R-:W-:Y:S04]  /*409d0*/  STL [R1+0x1d04], R154 ;  /* 0x001d049a01007387 */ /* 0x000fe80000100800 */
[----:B------:R0:W-:Y:S04]  /*409e0*/  STL [R1+0x1cd8], R157 ;  /* 0x001cd89d01007387 */ /* 0x0001e80000100800 */
[----:B------:R-:W3:Y:S04]  /*409f0*/  LDL.LU R11, [R1+0x1cc8] ;  /* 0x001cc800010b7983 */ /* 0x000ee80000300800 */
[----:B------:R-:W4:Y:S04]  /*40a00*/  LDL.LU R15, [R1+0x1cec] ;  /* 0x001cec00010f7983 */ /* 0x000f280000300800 */
[----:B------:R-:W4:Y:S04]  /*40a10*/  LDL.LU R16, [R1+0x1cc0] ;  /* 0x001cc00001107983 */ /* 0x000f280000300800 */
[----:B------:R-:W4:Y:S04]  /*40a20*/  LDL.LU R17, [R1+0x1ce4] ;  /* 0x001ce40001117983 */ /* 0x000f280000300800 */
[----:B0-----:R-:W4:Y:S04]  /*40a30*/  LDL.LU R157, [R1+0x1cb8] ;  /* 0x001cb800019d7983 */ /* 0x001f280000300800 */
[----:B------:R-:W4:Y:S01]  /*40a40*/  LDL.LU R18, [R1+0x1cdc] ;  /* 0x001cdc0001127983 */ /* 0x000f220000300800 */
[----:B------:R-:W-:-:S03]  /*40a50*/  IMAD.X R252, R252, 0x1, R2, P5 ;  /* 0x00000001fcfc7824 */ /* 0x000fc600028e0602 */
[----:B------:R-:W4:Y:S04]  /*40a60*/  LDL.LU R19, [R1+0x1cb0] ;  /* 0x001cb00001137983 */ /* 0x000f280000300800 */
[----:B------:R-:W4:Y:S04]  /*40a70*/  LDL.LU R154, [R1+0x1cd4] ;  /* 0x001cd400019a7983 */ /* 0x000f280000300800 */
[----:B------:R0:W-:Y:S04]  /*40a80*/  STL [R1+0x1cfc], R252 ;  /* 0x001cfcfc01007387 */ /* 0x0001e80000100800 */
[----:B0-----:R-:W4:Y:S04]  /*40a90*/  LDL.LU R252, [R1+0x1ca8] ;  /* 0x001ca80001fc7983 */ /* 0x001f280000300800 */
[----:B------:R-:W4:Y:S01]  /*40aa0*/  LDL.LU R20, [R1+0x1ccc] ;  /* 0x001ccc0001147983 */ /* 0x000f220000300800 */
[----:B------:R-:W-:-:S05]  /*40ab0*/  IADD3 R155, P5, R155, R14, RZ ;  /* 0x0000000e9b9b7210 */ /* 0x000fca0007fbe0ff */
[----:B------:R0:W-:Y:S04]  /*40ac0*/  STL [R1+0x1cd0], R155 ;  /* 0x001cd09b01007387 */ /* 0x0001e80000100800 */
[----:B------:R-:W4:Y:S01]  /*40ad0*/  LDL.LU R23, [R1+0x1ca0] ;  /* 0x001ca00001177983 */ /* 0x000f220000300800 */
[----:B--2---:R-:W-:-:S05]  /*40ae0*/  IMAD.X R156, R156, 0x1, R2, P6 ;  /* 0x000000019c9c7824 */ /* 0x004fca00030e0602 */
[----:B------:R1:W-:Y:S04]  /*40af0*/  STL [R1+0x1cf4], R156 ;  /* 0x001cf49c01007387 */ /* 0x0003e80000100800 */
[----:B------:R-:W2:Y:S04]  /*40b00*/  LDL.LU R152, [R1+0x1cc4] ;  /* 0x001cc40001987983 */ /* 0x000ea80000300800 */
[----:B------:R-:W2:Y:S04]  /*40b10*/  LDL.LU R153, [R1+0x1c98] ;  /* 0x001c980001997983 */ /* 0x000ea80000300800 */
[----:B0-----:R-:W2:Y:S04]  /*40b20*/  LDL.LU R155, [R1+0x1cbc] ;  /* 0x001cbc00019b7983 */ /* 0x001ea80000300800 */
[----:B-1----:R-:W2:Y:S01]  /*40b30*/  LDL.LU R156, [R1+0x1c90] ;  /* 0x001c9000019c7983 */ /* 0x002ea20000300800 */
[-C--:B---3--:R-:W-:Y:S01]  /*40b40*/  IADD3 R11, P6, R11, R14.reuse, RZ ;  /* 0x0000000e0b0b7210 */ /* 0x088fe20007fde0ff */
[--C-:B----4-:R-:W-:Y:S01]  /*40b50*/  IMAD.X R15, R15, 0x1, R2.reuse, P1 ;  /* 0x000000010f0f7824 */ /* 0x110fe200008e0602 */
[----:B------:R-:W-:Y:S01]  /*40b60*/  IADD3 R16, P1, R16, R14, RZ ;  /* 0x0000000e10107210 */ /* 0x000fe20007f3e0ff */
[----:B------:R-:W-:-:S02]  /*40b70*/  IMAD.X R17, R17, 0x1, R2, P2 ;  /* 0x0000000111117824 */ /* 0x000fc400010e0602 */
[----:B------:R-:W-:Y:S04]  /*40b80*/  STL [R1+0x1cc8], R11 ;  /* 0x001cc80b01007387 */ /* 0x000fe80000100800 */
[----:B------:R-:W-:Y:S01]  /*40b90*/  STL [R1+0x1cec], R15 ;  /* 0x001cec0f01007387 */ /* 0x000fe20000100800 */
[-C--:B------:R-:W-:Y:S01]  /*40ba0*/  IADD3 R157, P2, R157, R14.reuse, RZ ;  /* 0x0000000e9d9d7210 */ /* 0x080fe20007f5e0ff */
[----:B------:R-:W-:Y:S02]  /*40bb0*/  IMAD.X R18, R18, 0x1, R2, P3 ;  /* 0x0000000112127824 */ /* 0x000fe400018e0602 */
[----:B------:R-:W-:Y:S01]  /*40bc0*/  STL [R1+0x1cc0], R16 ;  /* 0x001cc01001007387 */ /* 0x000fe20000100800 */
[----:B------:R-:W-:-:S03]  /*40bd0*/  IADD3 R19, P3, R19, R14, RZ ;  /* 0x0000000e13137210 */ /* 0x000fc60007f7e0ff */
[----:B------:R0:W-:Y:S01]  /*40be0*/  STL [R1+0x1cb8], R157 ;  /* 0x001cb89d01007387 */ /* 0x0001e20000100800 */
[----:B------:R-:W-:-:S03]  /*40bf0*/  IMAD.X R154, R154, 0x1, R2, P4 ;  /* 0x000000019a9a7824 */ /* 0x000fc600020e0602 */
[----:B0-----:R-:W3:Y:S04]  /*40c00*/  LDL.LU R157, [R1+0x1cb4] ;  /* 0x001cb400019d7983 */ /* 0x001ee80000300800 */
[----:B------:R-:W-:Y:S01]  /*40c10*/  STL [R1+0x1ce4], R17 ;  /* 0x001ce41101007387 */ /* 0x000fe20000100800 */
[----:B------:R-:W-:-:S03]  /*40c20*/  IADD3 R252, P4, R252, R14, RZ ;  /* 0x0000000efcfc7210 */ /* 0x000fc60007f9e0ff */
[----:B------:R-:W-:Y:S04]  /*40c30*/  STL [R1+0x1cdc], R18 ;  /* 0x001cdc1201007387 */ /* 0x000fe80000100800 */
[----:B------:R-:W-:Y:S04]  /*40c40*/  STL [R1+0x1cb0], R19 ;  /* 0x001cb01301007387 */ /* 0x000fe80000100800 */
[----:B------:R0:W-:Y:S01]  /*40c50*/  STL [R1+0x1cd4], R154 ;  /* 0x001cd49a01007387 */ /* 0x0001e20000100800 */
[----:B------:R-:W-:Y:S01]  /*40c60*/  IMAD.X R20, R20, 0x1, R2, P5 ;  /* 0x0000000114147824 */ /* 0x000fe200028e0602 */
[----:B------:R-:W-:-:S02]  /*40c70*/  IADD3 R23, P5, R23, R14, RZ ;  /* 0x0000000e17177210 */ /* 0x000fc40007fbe0ff */
[----:B0-----:R-:W4:Y:S04]  /*40c80*/  LDL.LU R154, [R1+0x1c88] ;  /* 0x001c8800019a7983 */ /* 0x001f280000300800 */
[----:B------:R0:W-:Y:S04]  /*40c90*/  STL [R1+0x1ca8], R252 ;  /* 0x001ca8fc01007387 */ /* 0x0001e80000100800 */
[----:B0-----:R-:W4:Y:S04]  /*40ca0*/  LDL.LU R252, [R1+0x1cac] ;  /* 0x001cac0001fc7983 */ /* 0x001f280000300800 */
[----:B------:R-:W-:Y:S04]  /*40cb0*/  STL [R1+0x1ccc], R20 ;  /* 0x001ccc1401007387 */ /* 0x000fe80000100800 */
[----:B------:R-:W-:Y:S01]  /*40cc0*/  STL [R1+0x1ca0], R23 ;  /* 0x001ca01701007387 */ /* 0x000fe20000100800 */
[--C-:B--2---:R-:W-:Y:S01]  /*40cd0*/  IMAD.X R152, R152, 0x1, R2.reuse, P6 ;  /* 0x0000000198987824 */ /* 0x104fe200030e0602 */
[----:B------:R-:W-:Y:S01]  /*40ce0*/  IADD3 R153, P6, R153, R14, RZ ;  /* 0x0000000e99997210 */ /* 0x000fe20007fde0ff */
[----:B------:R-:W-:-:S03]  /*40cf0*/  IMAD.X R155, R155, 0x1, R2, P1 ;  /* 0x000000019b9b7824 */ /* 0x000fc600008e0602 */
[----:B------:R-:W-:Y:S04]  /*40d00*/  STL [R1+0x1cc4], R152 ;  /* 0x001cc49801007387 */ /* 0x000fe80000100800 */
[----:B------:R-:W-:Y:S01]  /*40d10*/  STL [R1+0x1c98], R153 ;  /* 0x001c989901007387 */ /* 0x000fe20000100800 */
[----:B------:R-:W-:-:S03]  /*40d20*/  IADD3 R156, P1, R156, R14, RZ ;  /* 0x0000000e9c9c7210 */ /* 0x000fc60007f3e0ff */
[----:B------:R-:W-:Y:S04]  /*40d30*/  STL [R1+0x1cbc], R155 ;  /* 0x001cbc9b01007387 */ /* 0x000fe80000100800 */
[----:B------:R0:W-:Y:S04]  /*40d40*/  STL [R1+0x1c90], R156 ;  /* 0x001c909c01007387 */ /* 0x0001e80000100800 */
[----:B------:R-:W2:Y:S04]  /*40d50*/  LDL.LU R11, [R1+0x1c80] ;  /* 0x001c8000010b7983 */ /* 0x000ea80000300800 */
[----:B------:R-:W2:Y:S04]  /*40d60*/  LDL.LU R15, [R1+0x1ca4] ;  /* 0x001ca400010f7983 */ /* 0x000ea80000300800 */
[----:B------:R-:W2:Y:S04]  /*40d70*/  LDL.LU R16, [R1+0x1c78] ;  /* 0x001c780001107983 */ /* 0x000ea80000300800 */
[----:B------:R-:W2:Y:S04]  /*40d80*/  LDL.LU R17, [R1+0x1c9c] ;  /* 0x001c9c0001117983 */ /* 0x000ea80000300800 */
[----:B0-----:R-:W2:Y:S04]  /*40d90*/  LDL.LU R156, [R1+0x1c70] ;  /* 0x001c7000019c7983 */ /* 0x001ea80000300800 */
[----:B------:R-:W2:Y:S04]  /*40da0*/  LDL.LU R18, [R1+0x1c94] ;  /* 0x001c940001127983 */ /* 0x000ea80000300800 */
[----:B------:R-:W2:Y:S04]  /*40db0*/  LDL.LU R19, [R1+0x1c68] ;  /* 0x001c680001137983 */ /* 0x000ea80000300800 */
[----:B------:R-:W2:Y:S01]  /*40dc0*/  LDL.LU R155, [R1+0x1c8c] ;  /* 0x001c8c00019b7983 */ /* 0x000ea20000300800 */
[----:B---3--:R-:W-:-:S05]  /*40dd0*/  IMAD.X R157, R157, 0x1, R2, P2 ;  /* 0x000000019d9d7824 */ /* 0x008fca00010e0602 */
[----:B------:R0:W-:Y:S01]  /*40de0*/  STL [R1+0x1cb4], R157 ;  /* 0x001cb49d01007387 */ /* 0x0001e20000100800 */
[----:B----4-:R-:W-:-:S03]  /*40df0*/  IADD3 R154, P2, R154, R14, RZ ;  /* 0x0000000e9a9a7210 */ /* 0x010fc60007f5e0ff */
[----:B0-----:R-:W3:Y:S04]  /*40e00*/  LDL.LU R157, [R1+0x1c60] ;  /* 0x001c6000019d7983 */ /* 0x001ee80000300800 */
[----:B------:R-:W4:Y:S04]  /*40e10*/  LDL.LU R20, [R1+0x1c84] ;  /* 0x001c840001147983 */ /* 0x000f280000300800 */
[----:B------:R0:W-:Y:S04]  /*40e20*/  STL [R1+0x1c88], R154 ;  /* 0x001c889a01007387 */ /* 0x0001e80000100800 */
[----:B------:R-:W4:Y:S01]  /*40e30*/  LDL.LU R23, [R1+0x1c58] ;  /* 0x001c580001177983 */ /* 0x000f220000300800 */
[----:B------:R-:W-:-:S05]  /*40e40*/  IMAD.X R252, R252, 0x1, R2, P3 ;  /* 0x00000001fcfc7824 */ /* 0x000fca00018e0602 */
[----:B------:R1:W-:Y:S04]  /*40e50*/  STL [R1+0x1cac], R252 ;  /* 0x001cacfc01007387 */ /* 0x0003e80000100800 */
[----:B------:R-:W4:Y:S04]  /*40e60*/  LDL.LU R152, [R1+0x1c7c] ;  /* 0x001c7c0001987983 */ /* 0x000f280000300800 */
[----:B------:R-:W4:Y:S04]  /*40e70*/  LDL.LU R153, [R1+0x1c50] ;  /* 0x001c500001997983 */ /* 0x000f280000300800 */
[----:B0-----:R-:W4:Y:S04]  /*40e80*/  LDL.LU R154, [R1+0x1c74] ;  /* 0x001c7400019a7983 */ /* 0x001f280000300800 */
[----:B-1----:R-:W4:Y:S01]  /*40e90*/  LDL.LU R252, [R1+0x1c48] ;  /* 0x001c480001fc7983 */ /* 0x002f220000300800 */
[-C--:B--2---:R-:W-:Y:S01]  /*40ea0*/  IADD3 R11, P3, R11, R14.reuse, RZ ;  /* 0x0000000e0b0b7210 */ /* 0x084fe20007f7e0ff */
[--C-:B------:R-:W-:Y:S01]  /*40eb0*/  IMAD.X R15, R15, 0x1, R2.reuse, P4 ;  /* 0x000000010f0f7824 */ /* 0x100fe200020e0602 */
[----:B------:R-:W-:Y:S01]  /*40ec0*/  IADD3 R16, P4, R16, R14, RZ ;  /* 0x0000000e10107210 */ /* 0x000fe20007f9e0ff */
[----:B------:R-:W-:-:S02]  /*40ed0*/  IMAD.X R17, R17, 0x1, R2, P5 ;  /* 0x0000000111117824 */ /* 0x000fc400028e0602 */
[----:B------:R-:W-:Y:S04]  /*40ee0*/  STL [R1+0x1c80], R11 ;  /* 0x001c800b01007387 */ /* 0x000fe80000100800 */
[----:B------:R-:W-:Y:S01]  /*40ef0*/  STL [R1+0x1ca4], R15 ;  /* 0x001ca40f01007387 */ /* 0x000fe20000100800 */
[----:B------:R-:W-:-:S03]  /*40f00*/  IADD3 R156, P5, R156, R14, RZ ;  /* 0x0000000e9c9c7210 */ /* 0x000fc60007fbe0ff */
[----:B------:R-:W-:Y:S04]  /*40f10*/  STL [R1+0x1c78], R16 ;  /* 0x001c781001007387 */ /* 0x000fe80000100800 */
[----:B------:R0:W-:Y:S04]  /*40f20*/  STL [R1+0x1c70], R156 ;  /* 0x001c709c01007387 */ /* 0x0001e80000100800 */
[----:B0-----:R-:W2:Y:S01]  /*40f30*/  LDL.LU R156, [R1+0x1c6c] ;  /* 0x001c6c00019c7983 */ /* 0x001ea20000300800 */
[--C-:B------:R-:W-:Y:S01]  /*40f40*/  IMAD.X R18, R18, 0x1, R2.reuse, P6 ;  /* 0x0000000112127824 */ /* 0x100fe200030e0602 */
[-C--:B------:R-:W-:Y:S01]  /*40f50*/  IADD3 R19, P6, R19, R14.reuse, RZ ;  /* 0x0000000e13137210 */ /* 0x080fe20007fde0ff */
[--C-:B------:R-:W-:Y:S01]  /*40f60*/  IMAD.X R155, R155, 0x1, R2.reuse, P1 ;  /* 0x000000019b9b7824 */ /* 0x100fe200008e0602 */
[----:B------:R-:W-:Y:S04]  /*40f70*/  STL [R1+0x1c9c], R17 ;  /* 0x001c9c1101007387 */ /* 0x000fe80000100800 */
[----:B------:R-:W-:Y:S04]  /*40f80*/  STL [R1+0x1c94], R18 ;  /* 0x001c941201007387 */ /* 0x000fe80000100800 */
[----:B------:R-:W-:Y:S04]  /*40f90*/  STL [R1+0x1c68], R19 ;  /* 0x001c681301007387 */ /* 0x000fe80000100800 */
[----:B------:R0:W-:Y:S01]  /*40fa0*/  STL [R1+0x1c8c], R155 ;  /* 0x001c8c9b01007387 */ /* 0x0001e20000100800 */
[----:B---3--:R-:W-:Y:S01]  /*40fb0*/  IADD3 R157, P1, R157, R14, RZ ;  /* 0x0000000e9d9d7210 */ /* 0x008fe20007f3e0ff */
[----:B----4-:R-:W-:-:S02]  /*40fc0*/  IMAD.X R20, R20, 0x1, R2, P2 ;  /* 0x0000000114147824 */ /* 0x010fc400010e0602 */
[----:B0-----:R-:W3:Y:S04]  /*40fd0*/  LDL.LU R155, [R1+0x1c40] ;  /* 0x001c4000019b7983 */ /* 0x001ee80000300800 */
[----:B------:R0:W-:Y:S01]  /*40fe0*/  STL [R1+0x1c60], R157 ;  /* 0x001c609d01007387 */ /* 0x0001e20000100800 */
[----:B------:R-:W-:-:S03]  /*40ff0*/  IADD3 R23, P2, R23, R14, RZ ;  /* 0x0000000e17177210 */ /* 0x000fc60007f5e0ff */
[----:B0-----:R-:W4:Y:S01]  /*41000*/  LDL.LU R157, [R1+0x1c64] ;  /* 0x001c6400019d7983 */ /* 0x001f220000300800 */
[--C-:B------:R-:W-:Y:S01]  /*41010*/  IMAD.X R152, R152, 0x1, R2.reuse, P3 ;  /* 0x0000000198987824 */ /* 0x100fe200018e0602 */
        /* <DEDUP_REMOVED lines=28> */
[----:B0-----:R-:W4:Y:S04]  /*411e0*/  LDL.LU R155, [R1+0x1c2c] ;  /* 0x001c2c00019b7983 */ /* 0x001f280000300800 */
[----:B-1----:R-:W4:Y:S01]  /*411f0*/  LDL.LU R157, [R1+0x1c00] ;  /* 0x001c0000019d7983 */ /* 0x002f220000300800 */
[-C--:B------:R-:W-:Y:S01]  /*41200*/  IADD3 R11, P6, R11, R14.reuse, RZ ;  /* 0x0000000e0b0b7210 */ /* 0x080fe20007fde0ff */
[--C-:B------:R-:W-:Y:S01]  /*41210*/  IMAD.X R15, R15, 0x1, R2.reuse, P1 ;  /* 0x000000010f0f7824 */ /* 0x100fe200008e0602 */
        /* <DEDUP_REMOVED lines=36> */
[----:B------:R-:W4:Y:S04]  /*41460*/  LDL.LU R18, [R1+0x1c04] ;  /* 0x001c040001127983 */ /* 0x000f280000300800 */
[----:B------:R-:W4:Y:S04]  /*41470*/  LDL.LU R19, [R1+0x1bd8] ;  /* 0x001bd80001137983 */ /* 0x000f280000300800 */
[----:B------:R-:W4:Y:S01]  /*41480*/  LDL.LU R155, [R1+0x1bfc] ;  /* 0x001bfc00019b7983 */ /* 0x000f220000300800 */
[----:B------:R-:W-:-:S05]  /*41490*/  IMAD.X R252, R252, 0x1, R2, P2 ;  /* 0x00000001fcfc7824 */ /* 0x000fca00010e0602 */
[----:B------:R0:W-:Y:S01]  /*414a0*/  STL [R1+0x1c24], R252 ;  /* 0x001c24fc01007387 */ /* 0x0001e20000100800 */
[----:B------:R-:W-:-:S03]  /*414b0*/  IADD3 R154, P2, R154, R14, RZ ;  /* 0x0000000e9a9a7210 */ /* 0x000fc60007f5e0ff */
[----:B0-----:R-:W4:Y:S04]  /*414c0*/  LDL.LU R252, [R1+0x1bd0] ;  /* 0x001bd00001fc7983 */ /* 0x001f280000300800 */
[----:B------:R-:W4:Y:S04]  /*414d0*/  LDL.LU R20, [R1+0x1bf4] ;  /* 0x001bf40001147983 */ /* 0x000f280000300800 */
        /* <DEDUP_REMOVED lines=21> */
[----:B------:R-:W-:Y:S04]  /*41630*/  STL [R1+0x1c0c], R17 ;  /* 0x001c0c1101007387 */ /* 0x000fe80000100800 */
[----:B------:R-:W-:Y:S04]  /*41640*/  STL [R1+0x1c04], R18 ;  /* 0x001c041201007387 */ /* 0x000fe80000100800 */
[----:B------:R-:W-:Y:S04]  /*41650*/  STL [R1+0x1bd8], R19 ;  /* 0x001bd81301007387 */ /* 0x000fe80000100800 */
[----:B------:R0:W-:Y:S01]  /*41660*/  STL [R1+0x1bfc], R155 ;  /* 0x001bfc9b01007387 */ /* 0x0001e20000100800 */
[----:B------:R-:W-:Y:S01]  /*41670*/  IADD3 R252, P1, R252, R14, RZ ;  /* 0x0000000efcfc7210 */ /* 0x000fe20007f3e0ff */
[----:B------:R-:W-:-:S02]  /*41680*/  IMAD.X R20, R20, 0x1, R2, P2 ;  /* 0x0000000114147824 */ /* 0x000fc400010e0602 */
[----:B0-----:R-:W4:Y:S04]  /*41690*/  LDL.LU R155, [R1+0x1bb0] ;  /* 0x001bb000019b7983 */ /* 0x001f280000300800 */
[----:B------:R0:W-:Y:S01]  /*416a0*/  STL [R1+0x1bd0], R252 ;  /* 0x001bd0fc01007387 */ /* 0x0001e20000100800 */
[----:B------:R-:W-:-:S03]  /*416b0*/  IADD3 R23, P2, R23, R14, RZ ;  /* 0x0000000e17177210 */ /* 0x000fc60007f5e0ff */
        /* <DEDUP_REMOVED lines=60> */
[----:B------:R-:W-:Y:S01]  /*41a80*/  STL [R1+0x1ba4], R152 ;  /* 0x001ba49801007387 */ /* 0x000fe20000100800 */
[----:B------:R-:W-:-:S03]  /*41a90*/  IADD3 R252, P1, R252, R14, RZ ;  /* 0x0000000efcfc7210 */ /* 0x000fc60007f3e0ff */
        /* <DEDUP_REMOVED lines=28> */
[----:B------:R-:W-:Y:S01]  /*41c60*/  STL [R1+0x1b60], R11 ;  /* 0x001b600b01007387 */ /* 0x000fe20000100800 */
[----:B------:R-:W-:-:S03]  /*41c70*/  IADD3 R252, P5, R252, R14, RZ ;  /* 0x0000000efcfc7210 */ /* 0x000fc60007fbe0ff */
        /* <DEDUP_REMOVED lines=929> */
[-C--:B---3--:R-:W-:Y:S01]  /*45690*/  IADD3 R157, P4, R157, R14.reuse, RZ ;  /* 0x0000000e9d9d7210 */ /* 0x088fe20007f9e0ff */
[--C-:B----4-:R-:W-:Y:S01]  /*456a0*/  IMAD.X R20, R20, 0x1, R2.reuse, P5 ;  /* 0x0000000114147824 */ /* 0x110fe200028e0602 */
[-C--:B------:R-:W-:Y:S01]  /*456b0*/  IADD3 R23, P5, R23, R14.reuse, RZ ;  /* 0x0000000e17177210 */ /* 0x080fe20007fbe0ff */
[----:B0-----:R-:W3:Y:S04]  /*456c0*/  LDL.LU R154, [R1+0x1658] ;  /* 0x00165800019a7983 */ /* 0x001ee80000300800 */
[----:B------:R0:W-:Y:S01]  /*456d0*/  STL [R1+0x1678], R157 ;  /* 0x0016789d01007387 */ /* 0x0001e20000100800 */
[----:B------:R-:W-:Y:S01]  /*456e0*/  IMAD.X R152, R152, 0x1, R2, P6 ;  /* 0x0000000198987824 */ /* 0x000fe200030e0602 */
[----:B------:R-:W-:-:S02]  /*456f0*/  IADD3 R153, P6, R153, R14, RZ ;  /* 0x0000000e99997210 */ /* 0x000fc40007fde0ff */
[----:B0-----:R-:W4:Y:S01]  /*45700*/  LDL.LU R157, [R1+0x167c] ;  /* 0x00167c00019d7983 */ /* 0x001f220000300800 */
[----:B------:R-:W-:-:S03]  /*45710*/  IMAD.X R155, R155, 0x1, R2, P1 ;  /* 0x000000019b9b7824 */ /* 0x000fc600008e0602 */
        /* <DEDUP_REMOVED lines=27> */
[----:B------:R-:W-:Y:S01]  /*458d0*/  IADD3 R11, P3, R11, R14, RZ ;  /* 0x0000000e0b0b7210 */ /* 0x000fe20007f7e0ff */
[----:B------:R-:W-:-:S02]  /*458e0*/  IMAD.X R15, R15, 0x1, R2, P4 ;  /* 0x000000010f0f7824 */ /* 0x000fc400020e0602 */
[----:B-1----:R-:W4:Y:S01]  /*458f0*/  LDL.LU R157, [R1+0x1618] ;  /* 0x00161800019d7983 */ /* 0x002f220000300800 */
[-C--:B------:R-:W-:Y:S01]  /*45900*/  IADD3 R16, P4, R16, R14.reuse, RZ ;  /* 0x0000000e10107210 */ /* 0x080fe20007f9e0ff */
[--C-:B------:R-:W-:Y:S02]  /*45910*/  IMAD.X R17, R17, 0x1, R2.reuse, P5 ;  /* 0x0000000111117824 */ /* 0x100fe400028e0602 */
[----:B------:R-:W-:Y:S04]  /*45920*/  STL [R1+0x1650], R11 ;  /* 0x0016500b01007387 */ /* 0x000fe80000100800 */
[----:B------:R-:W-:Y:S01]  /*45930*/  STL [R1+0x1674], R15 ;  /* 0x0016740f01007387 */ /* 0x000fe20000100800 */
[----:B------:R-:W-:Y:S01]  /*45940*/  IADD3 R252, P5, R252, R14, RZ ;  /* 0x0000000efcfc7210 */ /* 0x000fe20007fbe0ff */
[----:B------:R-:W-:-:S02]  /*45950*/  IMAD.X R18, R18, 0x1, R2, P6 ;  /* 0x0000000112127824 */ /* 0x000fc400030e0602 */
        /* <DEDUP_REMOVED lines=34> */
[----:B------:R0:W-:Y:S04]  /*45b80*/  STL [R1+0x163c], R252 ;  /* 0x00163cfc01007387 */ /* 0x0001e80000100800 */
[----:B0-----:R-:W4:Y:S01]  /*45b90*/  LDL.LU R252, [R1+0x160c] ;  /* 0x00160c0001fc7983 */ /* 0x001f220000300800 */
[----:B------:R-:W-:-:S03]  /*45ba0*/  IADD3 R155, P5, R155, R14, RZ ;  /* 0x0000000e9b9b7210 */ /* 0x000fc60007fbe0ff */
[----:B------:R-:W4:Y:S04]  /*45bb0*/  LDL.LU R23, [R1+0x1604] ;  /* 0x0016040001177983 */ /* 0x000f280000300800 */
[----:B------:R0:W-:Y:S04]  /*45bc0*/  STL [R1+0x1610], R155 ;  /* 0x0016109b01007387 */ /* 0x0001e80000100800 */
[----:B------:R-:W4:Y:S01]  /*45bd0*/  LDL.LU R152, [R1+0x15d8] ;  /* 0x0015d80001987983 */ /* 0x000f220000300800 */
[----:B--2---:R-:W-:Y:S01]  /*45be0*/  IMAD.X R156, R156, 0x1, R2, P6 ;  /* 0x000000019c9c7824 */ /* 0x004fe200030e0602 */
[----:B------:R-:W-:-:S04]  /*45bf0*/  IADD3 R12, P6, R12, R14, RZ ;  /* 0x0000000e0c0c7210 */ /* 0x000fc80007fde0ff */
[----:B------:R1:W-:Y:S04]  /*45c00*/  STL [R1+0x1634], R156 ;  /* 0x0016349c01007387 */ /* 0x0003e80000100800 */
[----:B------:R-:W2:Y:S04]  /*45c10*/  LDL.LU R153, [R1+0x15fc] ;  /* 0x0015fc0001997983 */ /* 0x000ea80000300800 */
[----:B------:R-:W2:Y:S04]  /*45c20*/  LDL.LU R154, [R1+0x15d0] ;  /* 0x0015d000019a7983 */ /* 0x000ea80000300800 */
[----:B0-----:R-:W2:Y:S04]  /*45c30*/  LDL.LU R155, [R1+0x15f4] ;  /* 0x0015f400019b7983 */ /* 0x001ea80000300800 */
[----:B-1----:R-:W2:Y:S04]  /*45c40*/  LDL.LU R156, [R1+0x15c8] ;  /* 0x0015c800019c7983 */ /* 0x002ea80000300800 */
[----:B------:R0:W-:Y:S04]  /*45c50*/  STL [R1+0x1608], R12 ;  /* 0x0016080c01007387 */ /* 0x0001e80000100800 */
[----:B0-----:R-:W2:Y:S01]  /*45c60*/  LDL.LU R12, [R1+0x1e98] ;  /* 0x001e9800010c7983 */ /* 0x001ea20000300800 */
[--C-:B---3--:R-:W-:Y:S01]  /*45c70*/  IMAD.X R11, R11, 0x1, R2.reuse, P1 ;  /* 0x000000010b0b7824 */ /* 0x108fe200008e0602 */
[----:B----4-:R-:W-:Y:S01]  /*45c80*/  IADD3 R15, P1, R15, R14, RZ ;  /* 0x0000000e0f0f7210 */ /* 0x010fe20007f3e0ff */
[----:B------:R-:W-:-:S02]  /*45c90*/  IMAD.X R16, R16, 0x1, R2, P2 ;  /* 0x0000000110107824 */ /* 0x000fc400010e0602 */
[----:B------:R-:W-:Y:S01]  /*45ca0*/  IMAD.X R157, R157, 0x1, R2, P3 ;  /* 0x000000019d9d7824 */ /* 0x000fe200018e0602 */
[----:B------:R-:W-:Y:S01]  /*45cb0*/  STL [R1+0x162c], R11 ;  /* 0x00162c0b01007387 */ /* 0x000fe20000100800 */
[----:B------:R-:W-:-:S03]  /*45cc0*/  IADD3 R17, P2, R17, R14, RZ ;  /* 0x0000000e11117210 */ /* 0x000fc60007f5e0ff */
[----:B------:R-:W-:Y:S01]  /*45cd0*/  STL [R1+0x1600], R15 ;  /* 0x0016000f01007387 */ /* 0x000fe20000100800 */
[----:B------:R-:W-:-:S03]  /*45ce0*/  IADD3 R18, P3, R18, R14, RZ ;  /* 0x0000000e12127210 */ /* 0x000fc60007f7e0ff */
[----:B------:R-:W-:Y:S01]  /*45cf0*/  STL [R1+0x1624], R16 ;  /* 0x0016241001007387 */ /* 0x000fe20000100800 */
[----:B------:R-:W-:-:S03]  /*45d00*/  IMAD.X R19, R19, 0x1, R2, P4 ;  /* 0x0000000113137824 */ /* 0x000fc600020e0602 */
[----:B------:R0:W-:Y:S01]  /*45d10*/  STL [R1+0x161c], R157 ;  /* 0x00161c9d01007387 */ /* 0x0001e20000100800 */
[----:B------:R-:W-:-:S03]  /*45d20*/  IADD3 R20, P4, R20, R14, RZ ;  /* 0x0000000e14147210 */ /* 0x000fc60007f9e0ff */
[----:B0-----:R-:W3:Y:S01]  /*45d30*/  LDL.LU R157, [R1+0x15c0] ;  /* 0x0015c000019d7983 */ /* 0x001ee20000300800 */
[----:B------:R-:W-:-:S03]  /*45d40*/  IMAD.X R252, R252, 0x1, R2, P5 ;  /* 0x00000001fcfc7824 */ /* 0x000fc600028e0602 */
[----:B------:R-:W-:Y:S04]  /*45d50*/  STL [R1+0x15f8], R17 ;  /* 0x0015f81101007387 */ /* 0x000fe80000100800 */
[----:B------:R-:W-:Y:S04]  /*45d60*/  STL [R1+0x15f0], R18 ;  /* 0x0015f01201007387 */ /* 0x000fe80000100800 */
[----:B------:R-:W-:Y:S04]  /*45d70*/  STL [R1+0x1614], R19 ;  /* 0x0016141301007387 */ /* 0x000fe80000100800 */
[----:B------:R-:W-:Y:S01]  /*45d80*/  STL [R1+0x15e8], R20 ;  /* 0x0015e81401007387 */ /* 0x000fe20000100800 */
[----:B--2---:R-:W-:-:S05]  /*45d90*/  IADD3 R12, P5, R12, R14, RZ ;  /* 0x0000000e0c0c7210 */ /* 0x004fca0007fbe0ff */
[----:B------:R0:W-:Y:S04]  /*45da0*/  STL [R1+0x15e0], R12 ;  /* 0x0015e00c01007387 */ /* 0x0001e80000100800 */
[----:B------:R1:W-:Y:S04]  /*45db0*/  STL [R1+0x160c], R252 ;  /* 0x00160cfc01007387 */ /* 0x0003e80000100800 */
[----:B0-----:R-:W2:Y:S01]  /*45dc0*/  LDL.LU R12, [R1+0x1e94] ;  /* 0x001e9400010c7983 */ /* 0x001ea20000300800 */
[--C-:B------:R-:W-:Y:S01]  /*45dd0*/  IMAD.X R23, R23, 0x1, R2.reuse, P6 ;  /* 0x0000000117177824 */ /* 0x100fe200030e0602 */
[-C--:B------:R-:W-:Y:S01]  /*45de0*/  IADD3 R152, P6, R152, R14.reuse, RZ ;  /* 0x0000000e98987210 */ /* 0x080fe20007fde0ff */
[--C-:B------:R-:W-:Y:S01]  /*45df0*/  IMAD.X R153, R153, 0x1, R2.reuse, P1 ;  /* 0x0000000199997824 */ /* 0x100fe200008e0602 */
[----:B------:R-:W-:Y:S01]  /*45e00*/  IADD3 R154, P1, R154, R14, RZ ;  /* 0x0000000e9a9a7210 */ /* 0x000fe20007f3e0ff */
[----:B-1----:R-:W4:Y:S01]  /*45e10*/  LDL.LU R252, [R1+0x15e4] ;  /* 0x0015e40001fc7983 */ /* 0x002f220000300800 */
[----:B------:R-:W-:-:S03]  /*45e20*/  IMAD.X R155, R155, 0x1, R2, P2 ;  /* 0x000000019b9b7824 */ /* 0x000fc600010e0602 */
[----:B------:R-:W-:Y:S01]  /*45e30*/  STL [R1+0x1604], R23 ;  /* 0x0016041701007387 */ /* 0x000fe20000100800 */
[----:B------:R-:W-:-:S03]  /*45e40*/  IADD3 R156, P2, R156, R14, RZ ;  /* 0x0000000e9c9c7210 */ /* 0x000fc60007f5e0ff */
[----:B------:R-:W-:Y:S04]  /*45e50*/  STL [R1+0x15d8], R152 ;  /* 0x0015d89801007387 */ /* 0x000fe80000100800 */
[----:B------:R-:W-:Y:S04]  /*45e60*/  STL [R1+0x15fc], R153 ;  /* 0x0015fc9901007387 */ /* 0x000fe80000100800 */
[----:B------:R-:W-:Y:S04]  /*45e70*/  STL [R1+0x15d0], R154 ;  /* 0x0015d09a01007387 */ /* 0x000fe80000100800 */
[----:B------:R-:W-:Y:S04]  /*45e80*/  STL [R1+0x15f4], R155 ;  /* 0x0015f49b01007387 */ /* 0x000fe80000100800 */
[----:B------:R-:W-:Y:S01]  /*45e90*/  STL [R1+0x15c8], R156 ;  /* 0x0015c89c01007387 */ /* 0x000fe20000100800 */
[----:B--2---:R-:W-:-:S05]  /*45ea0*/  IMAD.X R12, R12, 0x1, R2, P3 ;  /* 0x000000010c0c7824 */ /* 0x004fca00018e0602 */
[----:B------:R0:W-:Y:S04]  /*45eb0*/  STL [R1+0x15ec], R12 ;  /* 0x0015ec0c01007387 */ /* 0x0001e80000100800 */
[----:B0-----:R-:W2:Y:S04]  /*45ec0*/  LDL.LU R12, [R1+0x1e90] ;  /* 0x001e9000010c7983 */ /* 0x001ea80000300800 */
[----:B------:R-:W2:Y:S04]  /*45ed0*/  LDL.LU R11, [R1+0x15b0] ;  /* 0x0015b000010b7983 */ /* 0x000ea80000300800 */
[----:B------:R-:W2:Y:S04]  /*45ee0*/  LDL.LU R15, [R1+0x15d4] ;  /* 0x0015d400010f7983 */ /* 0x000ea80000300800 */
[----:B------:R-:W2:Y:S04]  /*45ef0*/  LDL.LU R16, [R1+0x15a8] ;  /* 0x0015a80001107983 */ /* 0x000ea80000300800 */
[----:B------:R-:W2:Y:S01]  /*45f00*/  LDL.LU R17, [R1+0x15cc] ;  /* 0x0015cc0001117983 */ /* 0x000ea20000300800 */
[----:B---3--:R-:W-:-:S03]  /*45f10*/  IADD3 R157, P3, R157, R14, RZ ;  /* 0x0000000e9d9d7210 */ /* 0x008fc60007f7e0ff */
[----:B------:R-:W3:Y:S04]  /*45f20*/  LDL.LU R18, [R1+0x15a0] ;  /* 0x0015a00001127983 */ /* 0x000ee80000300800 */
[----:B------:R-:W3:Y:S04]  /*45f30*/  LDL.LU R19, [R1+0x1598] ;  /* 0x0015980001137983 */ /* 0x000ee80000300800 */
[----:B------:R-:W3:Y:S04]  /*45f40*/  LDL.LU R20, [R1+0x15bc] ;  /* 0x0015bc0001147983 */ /* 0x000ee80000300800 */
[----:B------:R-:W3:Y:S04]  /*45f50*/  LDL.LU R23, [R1+0x1590] ;  /* 0x0015900001177983 */ /* 0x000ee80000300800 */
[----:B------:R-:W-:Y:S01]  /*45f60*/  STL [R1+0x15c0], R157 ;  /* 0x0015c09d01007387 */ /* 0x000fe20000100800 */
[----:B----4-:R-:W-:-:S03]  /*45f70*/  IMAD.X R252, R252, 0x1, R2, P4 ;  /* 0x00000001fcfc7824 */ /* 0x010fc600020e0602 */
[----:B------:R-:W4:Y:S04]  /*45f80*/  LDL.LU R152, [R1+0x15b4] ;  /* 0x0015b40001987983 */ /* 0x000f280000300800 */
[----:B------:R-:W4:Y:S04]  /*45f90*/  LDL.LU R155, [R1+0x1588] ;  /* 0x00158800019b7983 */ /* 0x000f280000300800 */
[----:B------:R-:W4:Y:S04]  /*45fa0*/  LDL.LU R153, [R1+0x15ac] ;  /* 0x0015ac0001997983 */ /* 0x000f280000300800 */
[----:B------:R-:W4:Y:S04]  /*45fb0*/  LDL.LU R156, [R1+0x1580] ;  /* 0x00158000019c7983 */ /* 0x000f280000300800 */
[----:B------:R-:W-:Y:S01]  /*45fc0*/  STL [R1+0x15e4], R252 ;  /* 0x0015e4fc01007387 */ /* 0x000fe20000100800 */
[----:B--2---:R-:W-:-:S05]  /*45fd0*/  IADD3 R12, P4, R12, R14, RZ ;  /* 0x0000000e0c0c7210 */ /* 0x004fca0007f9e0ff */
[----:B------:R0:W-:Y:S04]  /*45fe0*/  STL [R1+0x15b8], R12 ;  /* 0x0015b80c01007387 */ /* 0x0001e80000100800 */
[----:B0-----:R-:W2:Y:S04]  /*45ff0*/  LDL.LU R12, [R1+0x1e8c] ;  /* 0x001e8c00010c7983 */ /* 0x001ea80000300800 */
[----:B------:R-:W2:Y:S04]  /*46000*/  LDL.LU R14, [R1+0x15dc] ;  /* 0x0015dc00010e7983 */ /* 0x000ea80000300800 */
[----:B------:R-:W2:Y:S04]  /*46010*/  LDL.LU R154, [R1+0x15a4] ;  /* 0x0015a400019a7983 */ /* 0x000ea80000300800 */
[----:B------:R-:W2:Y:S04]  /*46020*/  LDL.LU R157, [R1+0x1578] ;  /* 0x00157800019d7983 */ /* 0x000ea80000300800 */
[----:B------:R-:W2:Y:S01]  /*46030*/  LDL.LU R252, [R1+0x159c] ;  /* 0x00159c0001fc7983 */ /* 0x000ea20000300800 */
[----:B------:R-:W-:-:S02]  /*46040*/  IMAD.X R15, R15, 0x1, R2, P6 ;  /* 0x000000010f0f7824 */ /* 0x000fc400030e0602 */
[--C-:B------:R-:W-:Y:S02]  /*46050*/  IMAD.X R17, R17, 0x1, R2.reuse, P1 ;  /* 0x0000000111117824 */ /* 0x100fe400008e0602 */
[--C-:B---3--:R-:W-:Y:S02]  /*46060*/  IMAD.X R20, R20, 0x1, R2.reuse, P3 ;  /* 0x0000000114147824 */ /* 0x108fe400018e0602 */
[--C-:B----4-:R-:W-:Y:S02]  /*46070*/  IMAD.X R152, R152, 0x1, R2.reuse, P4 ;  /* 0x0000000198987824 */ /* 0x110fe400020e0602 */
[----:B--2---:R-:W-:-:S05]  /*46080*/  IMAD.X R14, R14, 0x1, R2, P5 ;  /* 0x000000010e0e7824 */ /* 0x004fca00028e0602 */
[----:B------:R0:W-:Y:S02]  /*46090*/  STL [R1+0x15dc], R14 ;  /* 0x0015dc0e01007387 */ /* 0x0001e40000100800 */
[----:B0-----:R-:W0:Y:S01]  /*460a0*/  LDC R14, c[0x0][0x238] ;  /* 0x00008e00ff0e7b82 */ /* 0x001e220000000800 */
[----:B------:R-:W-:Y:S02]  /*460b0*/  IMAD.X R12, R12, 0x1, R2, P2 ;  /* 0x000000010c0c7824 */ /* 0x000fe400010e0602 */
[----:B0-----:R-:W-:-:S04]  /*460c0*/  IMAD.SHL.U32 R14, R14, 0x100, RZ ;  /* 0x000001000e0e7824 */ /* 0x001fc800078e00ff */
[----:B------:R-:W-:-:S05]  /*460d0*/  IMAD.SHL.U32 R14, R14, 0x2, RZ ;  /* 0x000000020e0e7824 */ /* 0x000fca00078e00ff */
[-C--:B------:R-:W-:Y:S02]  /*460e0*/  IADD3 R11, P5, R11, R14.reuse, RZ ;  /* 0x0000000e0b0b7210 */ /* 0x080fe40007fbe0ff */
[----:B------:R-:W-:-:S03]  /*460f0*/  IADD3 R16, P6, R16, R14, RZ ;  /* 0x0000000e10107210 */ /* 0x000fc60007fde0ff */
[----:B------:R-:W-:Y:S04]  /*46100*/  STL [R1+0x15b0], R11 ;  /* 0x0015b00b01007387 */ /* 0x000fe80000100800 */
[----:B------:R-:W-:Y:S04]  /*46110*/  STL [R1+0x15d4], R15 ;  /* 0x0015d40f01007387 */ /* 0x000fe80000100800 */
[----:B------:R-:W-:Y:S04]  /*46120*/  STL [R1+0x15a8], R16 ;  /* 0x0015a81001007387 */ /* 0x000fe80000100800 */
[----:B------:R0:W-:Y:S02]  /*46130*/  STL [R1+0x15c4], R12 ;  /* 0x0015c40c01007387 */ /* 0x0001e40000100800 */
[----:B0-----:R-:W0:Y:S01]  /*46140*/  LDC R12, c[0x0][0x23c] ;  /* 0x00008f00ff0c7b82 */ /* 0x001e220000000800 */
[----:B------:R-:W-:Y:S01]  /*46150*/  IADD3 R18, P1, R18, R14, RZ ;  /* 0x0000000e12127210 */ /* 0x000fe20007f3e0ff */
[----:B------:R-:W-:Y:S01]  /*46160*/  STL [R1+0x15cc], R17 ;  /* 0x0015cc1101007387 */ /* 0x000fe20000100800 */
[----:B------:R-:W-:-:S03]  /*46170*/  IMAD.X R153, R153, 0x1, R2, P5 ;  /* 0x0000000199997824 */ /* 0x000fc600028e0602 */
[----:B------:R-:W-:Y:S01]  /*46180*/  STL [R1+0x15a0], R18 ;  /* 0x0015a01201007387 */ /* 0x000fe20000100800 */
[----:B0-----:R-:W-:-:S04]  /*46190*/  IMAD.SHL.U32 R12, R12, 0x100, RZ ;  /* 0x000001000c0c7824 */ /* 0x001fc800078e00ff */
[----:B------:R-:W-:-:S05]  /*461a0*/  IMAD.SHL.U32 R12, R12, 0x2, RZ ;  /* 0x000000020c0c7824 */ /* 0x000fca00078e00ff */
[-C--:B------:R-:W-:Y:S02]  /*461b0*/  IADD3 R19, P2, R19, R12.reuse, RZ ;  /* 0x0000000c13137210 */ /* 0x080fe40007f5e0ff */
[-C--:B------:R-:W-:Y:S02]  /*461c0*/  IADD3 R23, P3, R23, R12.reuse, RZ ;  /* 0x0000000c17177210 */ /* 0x080fe40007f7e0ff */
[-C--:B------:R-:W-:Y:S02]  /*461d0*/  IADD3 R155, P4, R155, R12.reuse, RZ ;  /* 0x0000000c9b9b7210 */ /* 0x080fe40007f9e0ff */
[-C--:B------:R-:W-:Y:S01]  /*461e0*/  IADD3 R156, P5, R156, R12.reuse, RZ ;  /* 0x0000000c9c9c7210 */ /* 0x080fe20007fbe0ff */
[----:B------:R-:W-:Y:S04]  /*461f0*/  STL [R1+0x1598], R19 ;  /* 0x0015981301007387 */ /* 0x000fe80000100800 */
[----:B------:R-:W-:Y:S04]  /*46200*/  STL [R1+0x15bc], R20 ;  /* 0x0015bc1401007387 */ /* 0x000fe80000100800 */
[----:B------:R-:W-:Y:S04]  /*46210*/  STL [R1+0x1590], R23 ;  /* 0x0015901701007387 */ /* 0x000fe80000100800 */
[----:B------:R0:W-:Y:S04]  /*46220*/  STL [R1+0x1588], R155 ;  /* 0x0015889b01007387 */ /* 0x0001e80000100800 */
[----:B------:R-:W-:Y:S01]  /*46230*/  STL [R1+0x15b4], R152 ;  /* 0x0015b49801007387 */ /* 0x000fe20000100800 */
[--C-:B------:R-:W-:Y:S01]  /*46240*/  IMAD.X R154, R154, 0x1, R2.reuse, P6 ;  /* 0x000000019a9a7824 */ /* 0x100fe200030e0602 */
[-C--:B------:R-:W-:Y:S01]  /*46250*/  IADD3 R157, P6, R157, R12.reuse, RZ ;  /* 0x0000000c9d9d7210 */ /* 0x080fe20007fde0ff */
[----:B------:R-:W-:Y:S01]  /*46260*/  IMAD.X R252, R252, 0x1, R2, P1 ;  /* 0x00000001fcfc7824 */ /* 0x000fe200008e0602 */
[-C--:B------:R-:W-:Y:S01]  /*46270*/  IADD3 R0, P1, R0, R12.reuse, RZ ;  /* 0x0000000c00007210 */ /* 0x080fe20007f3e0ff */
[----:B0-----:R-:W2:Y:S04]  /*46280*/  LDL.LU R155, [R1+0x1594] ;  /* 0x00159400019b7983 */ /* 0x001ea80000300800 */
[----:B------:R0:W-:Y:S04]  /*46290*/  STL [R1+0x1580], R156 ;  /* 0x0015809c01007387 */ /* 0x0001e80000100800 */
[----:B------:R-:W-:Y:S04]  /*462a0*/  STL [R1+0x15ac], R153 ;  /* 0x0015ac9901007387 */ /* 0x000fe80000100800 */
[----:B0-----:R-:W3:Y:S04]  /*462b0*/  LDL.LU R156, [R1+0x1568] ;  /* 0x00156800019c7983 */ /* 0x001ee80000300800 */
[----:B------:R-:W-:Y:S04]  /*462c0*/  STL [R1+0x15a4], R154 ;  /* 0x0015a49a01007387 */ /* 0x000fe80000100800 */
[----:B------:R0:W-:Y:S04]  /*462d0*/  STL [R1+0x1578], R157 ;  /* 0x0015789d01007387 */ /* 0x0001e80000100800 */
[----:B0-----:R-:W4:Y:S04]  /*462e0*/  LDL.LU R157, [R1+0x158c] ;  /* 0x00158c00019d7983 */ /* 0x001f280000300800 */
[----:B------:R-:W-:Y:S04]  /*462f0*/  STL [R1+0x159c], R252 ;  /* 0x00159cfc01007387 */ /* 0x000fe80000100800 */
[----:B------:R0:W-:Y:S04]  /*46300*/  STL [R1+0x1570], R0 ;  /* 0x0015700001007387 */ /* 0x0001e80000100800 */
[----:B0-----:R-:W2:Y:S04]  /*46310*/  LDL.LU R0, [R1+0x1e88] ;  /* 0x001e880001007983 */ /* 0x001ea80000300800 */
        /* <DEDUP_REMOVED lines=11> */
[----:B--2---:R-:W-:Y:S01]  /*463d0*/  IMAD.X R155, R155, 0x1, R0, P2 ;  /* 0x000000019b9b7824 */ /* 0x004fe200010e0600 */
[----:B---3--:R-:W-:-:S04]  /*463e0*/  IADD3 R156, P2, R156, R12, RZ ;  /* 0x0000000c9c9c7210 */ /* 0x008fc80007f5e0ff */
[----:B------:R0:W-:Y:S04]  /*463f0*/  STL [R1+0x1594], R155 ;  /* 0x0015949b01007387 */ /* 0x0001e80000100800 */
[----:B0-----:R-:W2:Y:S04]  /*46400*/  LDL.LU R155, [R1+0x155c] ;  /* 0x00155c00019b7983 */ /* 0x001ea80000300800 */
[----:B------:R-:W3:Y:S04]  /*46410*/  LDL.LU R153, [R1+0x1530] ;  /* 0x0015300001997983 */ /* 0x000ee80000300800 */
[----:B------:R0:W-:Y:S04]  /*46420*/  STL [R1+0x1568], R156 ;  /* 0x0015689c01007387 */ /* 0x0001e80000100800 */
[----:B------:R-:W3:Y:S04]  /*46430*/  LDL.LU R154, [R1+0x1554] ;  /* 0x00155400019a7983 */ /* 0x000ee80000300800 */
[----:B0-----:R-:W3:Y:S01]  /*46440*/  LDL.LU R156, [R1+0x1528] ;  /* 0x00152800019c7983 */ /* 0x001ee20000300800 */
[--C-:B----4-:R-:W-:Y:S01]  /*46450*/  IMAD.X R157, R157, 0x1, R0.reuse, P3 ;  /* 0x000000019d9d7824 */ /* 0x110fe200018e0600 */
[-C--:B------:R-:W-:Y:S01]  /*46460*/  IADD3 R14, P3, R14, R12.reuse, RZ ;  /* 0x0000000c0e0e7210 */ /* 0x080fe20007f7e0ff */
[--C-:B------:R-:W-:Y:S01]  /*46470*/  IMAD.X R11, R11, 0x1, R0.reuse, P4 ;  /* 0x000000010b0b7824 */ /* 0x100fe200020e0600 */
[-C--:B------:R-:W-:Y:S01]  /*46480*/  IADD3 R15, P4, R15, R12.reuse, RZ ;  /* 0x0000000c0f0f7210 */ /* 0x080fe20007f9e0ff */
[--C-:B------:R-:W-:Y:S01]  /*46490*/  IMAD.X R16, R16, 0x1, R0.reuse, P5 ;  /* 0x0000000110107824 */ /* 0x100fe200028e0600 */
[----:B------:R0:W-:Y:S01]  /*464a0*/  STL [R1+0x158c], R157 ;  /* 0x00158c9d01007387 */ /* 0x0001e20000100800 */
[-C--:B------:R-:W-:Y:S01]  /*464b0*/  IADD3 R17, P5, R17, R12.reuse, RZ ;  /* 0x0000000c11117210 */ /* 0x080fe20007fbe0ff */
[--C-:B------:R-:W-:Y:S01]  /*464c0*/  IMAD.X R18, R18, 0x1, R0.reuse, P6 ;  /* 0x0000000112127824 */ /* 0x100fe200030e0600 */
[----:B------:R-:W-:Y:S01]  /*464d0*/  IADD3 R19, P6, R19, R12, RZ ;  /* 0x0000000c13137210 */ /* 0x000fe20007fde0ff */
[----:B------:R-:W-:-:S02]  /*464e0*/  IMAD.X R20, R20, 0x1, R0, P1 ;  /* 0x0000000114147824 */ /* 0x000fc400008e0600 */
[----:B------:R-:W-:Y:S01]  /*464f0*/  IMAD.X R252, R252, 0x1, R0, P2 ;  /* 0x00000001fcfc7824 */ /* 0x000fe200010e0600 */
[----:B0-----:R-:W4:Y:S04]  /*46500*/  LDL.LU R157, [R1+0x154c] ;  /* 0x00154c00019d7983 */ /* 0x001f280000300800 */
[----:B------:R-:W-:Y:S04]  /*46510*/  STL [R1+0x1560], R14 ;  /* 0x0015600e01007387 */ /* 0x000fe80000100800 */
[----:B------:R-:W-:Y:S04]  /*46520*/  STL [R1+0x1584], R11 ;  /* 0x0015840b01007387 */ /* 0x000fe80000100800 */
[----:B------:R-:W-:Y:S04]  /*46530*/  STL [R1+0x1558], R15 ;  /* 0x0015580f01007387 */ /* 0x000fe80000100800 */
[----:B------:R-:W-:Y:S04]  /*46540*/  STL [R1+0x157c], R16 ;  /* 0x00157c1001007387 */ /* 0x000fe80000100800 */
[----:B------:R-:W-:Y:S01]  /*46550*/  STL [R1+0x1550], R17 ;  /* 0x0015501101007387 */ /* 0x000fe20000100800 */
[----:B------:R-:W-:-:S03]  /*46560*/  IADD3 R23, P1, R23, R12, RZ ;  /* 0x0000000c17177210 */ /* 0x000fc60007f3e0ff */
[----:B------:R-:W-:Y:S04]  /*46570*/  STL [R1+0x1574], R18 ;  /* 0x0015741201007387 */ /* 0x000fe80000100800 */
[----:B------:R-:W-:Y:S04]  /*46580*/  STL [R1+0x1548], R19 ;  /* 0x0015481301007387 */ /* 0x000fe80000100800 */
[----:B------:R-:W-:Y:S04]  /*46590*/  STL [R1+0x156c], R20 ;  /* 0x00156c1401007387 */ /* 0x000fe80000100800 */
[----:B------:R0:W-:Y:S04]  /*465a0*/  STL [R1+0x1564], R252 ;  /* 0x001564fc01007387 */ /* 0x0001e80000100800 */
[----:B------:R-:W-:Y:S01]  /*465b0*/  STL [R1+0x1540], R23 ;  /* 0x0015401701007387 */ /* 0x000fe20000100800 */
[----:B------:R-:W-:-:S03]  /*465c0*/  IADD3 R152, P2, R152, R12, RZ ;  /* 0x0000000c98987210 */ /* 0x000fc60007f5e0ff */
[----:B0-----:R-:W4:Y:S01]  /*465d0*/  LDL.LU R252, [R1+0x1520] ;  /* 0x0015200001fc7983 */ /* 0x001f220000300800 */
[--C-:B--2---:R-:W-:Y:S01]  /*465e0*/  IMAD.X R155, R155, 0x1, R0.reuse, P3 ;  /* 0x000000019b9b7824 */ /* 0x104fe200018e0600 */
[----:B---3--:R-:W-:Y:S01]  /*465f0*/  IADD3 R153, P3, R153, R12, RZ ;  /* 0x0000000c99997210 */ /* 0x008fe20007f7e0ff */
[----:B------:R-:W-:-:S03]  /*46600*/  IMAD.X R154, R154, 0x1, R0, P4 ;  /* 0x000000019a9a7824 */ /* 0x000fc600020e0600 */
[----:B------:R0:W-:Y:S04]  /*46610*/  STL [R1+0x155c], R155 ;  /* 0x00155c9b01007387 */ /* 0x0001e80000100800 */
[----:B------:R-:W-:Y:S01]  /*46620*/  STL [R1+0x1538], R152 ;  /* 0x0015389801007387 */ /* 0x000fe20000100800 */
[----:B------:R-:W-:-:S03]  /*46630*/  IADD3 R156, P4, R156, R12, RZ ;  /* 0x0000000c9c9c7210 */ /* 0x000fc60007f9e0ff */
[----:B0-----:R-:W2:Y:S04]  /*46640*/  LDL.LU R155, [R1+0x1544] ;  /* 0x00154400019b7983 */ /* 0x001ea80000300800 */
[----:B------:R-:W-:Y:S04]  /*46650*/  STL [R1+0x1530], R153 ;  /* 0x0015309901007387 */ /* 0x000fe80000100800 */
[----:B------:R-:W-:Y:S04]  /*46660*/  STL [R1+0x1554], R154 ;  /* 0x0015549a01007387 */ /* 0x000fe80000100800 */
[----:B------:R0:W-:Y:S04]  /*46670*/  STL [R1+0x1528], R156 ;  /* 0x0015289c01007387 */ /* 0x0001e80000100800 */
[----:B0-----:R-:W3:Y:S01]  /*46680*/  LDL.LU R156, [R1+0x1518] ;  /* 0x00151800019c7983 */ /* 0x001ee20000300800 */
[----:B----4-:R-:W-:-:S03]  /*46690*/  IMAD.X R157, R157, 0x1, R0, P5 ;  /* 0x000000019d9d7824 */ /* 0x010fc600028e0600 */
[----:B------:R-:W4:Y:S04]  /*466a0*/  LDL.LU R14, [R1+0x153c] ;  /* 0x00153c00010e7983 */ /* 0x000f280000300800 */
[----:B------:R-:W4:Y:S04]  /*466b0*/  LDL.LU R11, [R1+0x1510] ;  /* 0x00151000010b7983 */ /* 0x000f280000300800 */
[----:B------:R0:W-:Y:S04]  /*466c0*/  STL [R1+0x154c], R157 ;  /* 0x00154c9d01007387 */ /* 0x0001e80000100800 */
[----:B------:R-:W4:Y:S04]  /*466d0*/  LDL.LU R15, [R1+0x1534] ;  /* 0x00153400010f7983 */ /* 0x000f280000300800 */
[----:B------:R-:W4:Y:S04]  /*466e0*/  LDL.LU R16, [R1+0x1508] ;  /* 0x0015080001107983 */ /* 0x000f280000300800 */
[----:B------:R-:W4:Y:S04]  /*466f0*/  LDL.LU R17, [R1+0x152c] ;  /* 0x00152c0001117983 */ /* 0x000f280000300800 */
[----:B------:R-:W4:Y:S04]  /*46700*/  LDL.LU R18, [R1+0x1500] ;  /* 0x0015000001127983 */ /* 0x000f280000300800 */
[----:B------:R-:W4:Y:S04]  /*46710*/  LDL.LU R19, [R1+0x1524] ;  /* 0x0015240001137983 */ /* 0x000f280000300800 */
[----:B------:R-:W4:Y:S04]  /*46720*/  LDL.LU R20, [R1+0x14f8] ;  /* 0x0014f80001147983 */ /* 0x000f280000300800 */
[----:B------:R-:W4:Y:S04]  /*46730*/  LDL.LU R23, [R1+0x151c] ;  /* 0x00151c0001177983 */ /* 0x000f280000300800 */
[----:B0-----:R-:W4:Y:S04]  /*46740*/  LDL.LU R157, [R1+0x14f0] ;  /* 0x0014f000019d7983 */ /* 0x001f280000300800 */
[----:B------:R-:W4:Y:S01]  /*46750*/  LDL.LU R152, [R1+0x1514] ;  /* 0x0015140001987983 */ /* 0x000f220000300800 */
[----:B------:R-:W-:-:S05]  /*46760*/  IADD3 R252, P5, R252, R12, RZ ;  /* 0x0000000cfcfc7210 */ /* 0x000fca0007fbe0ff */
[----:B------:R0:W-:Y:S04]  /*46770*/  STL [R1+0x1520], R252 ;  /* 0x001520fc01007387 */ /* 0x0001e80000100800 */
[----:B0-----:R-:W4:Y:S04]  /*46780*/  LDL.LU R252, [R1+0x14e8] ;  /* 0x0014e80001fc7983 */ /* 0x001f280000300800 */
[----:B------:R-:W4:Y:S01]  /*46790*/  LDL.LU R153, [R1+0x150c] ;  /* 0x00150c0001997983 */ /* 0x000f220000300800 */
[----:B--2---:R-:W-:-:S05]  /*467a0*/  IMAD.X R155, R155, 0x1, R0, P6 ;  /* 0x000000019b9b7824 */ /* 0x004fca00030e0600 */
[----:B------:R0:W-:Y:S04]  /*467b0*/  STL [R1+0x1544], R155 ;  /* 0x0015449b01007387 */ /* 0x0001e80000100800 */
[----:B------:R-:W2:Y:S01]  /*467c0*/  LDL.LU R154, [R1+0x14e0] ;  /* 0x0014e000019a7983 */ /* 0x000ea20000300800 */
[----:B---3--:R-:W-:-:S03]  /*467d0*/  IADD3 R156, P6, R156, R12, RZ ;  /* 0x0000000c9c9c7210 */ /* 0x008fc60007fde0ff */
[----:B0-----:R-:W3:Y:S04]  /*467e0*/  LDL.LU R155, [R1+0x1504] ;  /* 0x00150400019b7983 */ /* 0x001ee80000300800 */
[----:B------:R0:W-:Y:S04]  /*467f0*/  STL [R1+0x1518], R156 ;  /* 0x0015189c01007387 */ /* 0x0001e80000100800 */
[----:B0-----:R-:W3:Y:S01]  /*46800*/  LDL.LU R156, [R1+0x14d8] ;  /* 0x0014d800019c7983 */ /* 0x001ee20000300800 */
[--C-:B----4-:R-:W-:Y:S01]  /*46810*/  IMAD.X R14, R14, 0x1, R0.reuse, P1 ;  /* 0x000000010e0e7824 */ /* 0x110fe200008e0600 */
[-C--:B------:R-:W-:Y:S01]  /*46820*/  IADD3 R11, P1, R11, R12.reuse, RZ ;  /* 0x0000000c0b0b7210 */ /* 0x080fe20007f3e0ff */
[--C-:B------:R-:W-:Y:S01]  /*46830*/  IMAD.X R15, R15, 0x1, R0.reuse, P2 ;  /* 0x000000010f0f7824 */ /* 0x100fe200010e0600 */
[-C--:B------:R-:W-:Y:S01]  /*46840*/  IADD3 R16, P2, R16, R12.reuse, RZ ;  /* 0x0000000c10107210 */ /* 0x080fe20007f5e0ff */
[----:B------:R-:W-:Y:S01]  /*46850*/  IMAD.X R17, R17, 0x1, R0, P3 ;  /* 0x0000000111117824 */ /* 0x000fe200018e0600 */
[----:B------:R-:W-:Y:S01]  /*46860*/  STL [R1+0x153c], R14 ;  /* 0x00153c0e01007387 */ /* 0x000fe20000100800 */
[----:B------:R-:W-:-:S03]  /*46870*/  IADD3 R18, P3, R18, R12, RZ ;  /* 0x0000000c12127210 */ /* 0x000fc60007f7e0ff */
[----:B------:R-:W-:Y:S01]  /*46880*/  STL [R1+0x1510], R11 ;  /* 0x0015100b01007387 */ /* 0x000fe20000100800 */
[----:B------:R-:W-:-:S03]  /*46890*/  IMAD.X R19, R19, 0x1, R0, P4 ;  /* 0x0000000113137824 */ /* 0x000fc600020e0600 */
[----:B------:R-:W-:Y:S01]  /*468a0*/  STL [R1+0x1534], R15 ;  /* 0x0015340f01007387 */ /* 0x000fe20000100800 */
[-C--:B------:R-:W-:Y:S01]  /*468b0*/  IADD3 R20, P4, R20, R12.reuse, RZ ;  /* 0x0000000c14147210 */ /* 0x080fe20007f9e0ff */
[----:B------:R-:W-:Y:S02]  /*468c0*/  IMAD.X R23, R23, 0x1, R0, P5 ;  /* 0x0000000117177824 */ /* 0x000fe400028e0600 */
[----:B------:R-:W-:Y:S01]  /*468d0*/  STL [R1+0x1508], R16 ;  /* 0x0015081001007387 */ /* 0x000fe20000100800 */
[----:B------:R-:W-:-:S03]  /*468e0*/  IADD3 R157, P5, R157, R12, RZ ;  /* 0x0000000c9d9d7210 */ /* 0x000fc60007fbe0ff */
[----:B------:R-:W-:Y:S04]  /*468f0*/  STL [R1+0x152c], R17 ;  /* 0x00152c1101007387 */ /* 0x000fe80000100800 */
[----:B------:R-:W-:Y:S04]  /*46900*/  STL [R1+0x1500], R18 ;  /* 0x0015001201007387 */ /* 0x000fe80000100800 */
[----:B------:R-:W-:Y:S04]  /*46910*/  STL [R1+0x1524], R19 ;  /* 0x0015241301007387 */ /* 0x000fe80000100800 */
[----:B------:R-:W-:Y:S01]  /*46920*/  STL [R1+0x14f8], R20 ;  /* 0x0014f81401007387 */ /* 0x000fe20000100800 */
[----:B------:R-:W-:-:S03]  /*46930*/  IMAD.X R152, R152, 0x1, R0, P6 ;  /* 0x0000000198987824 */ /* 0x000fc600030e0600 */
[----:B------:R0:W-:Y:S04]  /*46940*/  STL [R1+0x14f0], R157 ;  /* 0x0014f09d01007387 */ /* 0x0001e80000100800 */
[----:B------:R-:W-:Y:S01]  /*46950*/  STL [R1+0x151c], R23 ;  /* 0x00151c1701007387 */ /* 0x000fe20000100800 */
[-C--:B------:R-:W-:Y:S01]  /*46960*/  IADD3 R252, P6, R252, R12.reuse, RZ ;  /* 0x0000000cfcfc7210 */ /* 0x080fe20007fde0ff */
[----:B------:R-:W-:Y:S02]  /*46970*/  IMAD.X R153, R153, 0x1, R0, P1 ;  /* 0x0000000199997824 */ /* 0x000fe400008e0600 */
[----:B0-----:R-:W4:Y:S04]  /*46980*/  LDL.LU R157, [R1+0x14fc] ;  /* 0x0014fc00019d7983 */ /* 0x001f280000300800 */
[----:B------:R0:W-:Y:S04]  /*46990*/  STL [R1+0x14e8], R252 ;  /* 0x0014e8fc01007387 */ /* 0x0001e80000100800 */
[----:B------:R-:W-:Y:S04]  /*469a0*/  STL [R1+0x1514], R152 ;  /* 0x0015149801007387 */ /* 0x000fe80000100800 */
[----:B0-----:R-:W4:Y:S04]  /*469b0*/  LDL.LU R252, [R1+0x14d0] ;  /* 0x0014d00001fc7983 */ /* 0x001f280000300800 */
[----:B------:R-:W-:Y:S01]  /*469c0*/  STL [R1+0x150c], R153 ;  /* 0x00150c9901007387 */ /* 0x000fe20000100800 */
[----:B--2---:R-:W-:-:S05]  /*469d0*/  IADD3 R154, P1, R154, R12, RZ ;  /* 0x0000000c9a9a7210 */ /* 0x004fca0007f3e0ff */
[----:B------:R-:W-:Y:S01]  /*469e0*/  STL [R1+0x14e0], R154 ;  /* 0x0014e09a01007387 */ /* 0x000fe20000100800 */
[----:B---3--:R-:W-:-:S05]  /*469f0*/  IMAD.X R155, R155, 0x1, R0, P2 ;  /* 0x000000019b9b7824 */ /* 0x008fca00010e0600 */
[----:B------:R0:W-:Y:S01]  /*46a00*/  STL [R1+0x1504], R155 ;  /* 0x0015049b01007387 */ /* 0x0001e20000100800 */
[----:B------:R-:W-:-:S03]  /*46a10*/  IADD3 R156, P2, R156, R12, RZ ;  /* 0x0000000c9c9c7210 */ /* 0x000fc60007f5e0ff */
[----:B0-----:R-:W2:Y:S04]  /*46a20*/  LDL.LU R155, [R1+0x14f4] ;  /* 0x0014f400019b7983 */ /* 0x001ea80000300800 */
[----:B------:R-:W3:Y:S04]  /*46a30*/  LDL.LU R14, [R1+0x14c8] ;  /* 0x0014c800010e7983 */ /* 0x000ee80000300800 */
[----:B------:R-:W3:Y:S04]  /*46a40*/  LDL.LU R11, [R1+0x14ec] ;  /* 0x0014ec00010b7983 */ /* 0x000ee80000300800 */
[----:B------:R0:W-:Y:S04]  /*46a50*/  STL [R1+0x14d8], R156 ;  /* 0x0014d89c01007387 */ /* 0x0001e80000100800 */
[----:B------:R-:W3:Y:S04]  /*46a60*/  LDL.LU R15, [R1+0x14c0] ;  /* 0x0014c000010f7983 */ /* 0x000ee80000300800 */
[----:B------:R-:W3:Y:S04]  /*46a70*/  LDL.LU R16, [R1+0x14e4] ;  /* 0x0014e40001107983 */ /* 0x000ee80000300800 */
[----:B------:R-:W3:Y:S04]  /*46a80*/  LDL.LU R17, [R1+0x14b8] ;  /* 0x0014b80001117983 */ /* 0x000ee80000300800 */
[----:B------:R-:W3:Y:S04]  /*46a90*/  LDL.LU R18, [R1+0x14dc] ;  /* 0x0014dc0001127983 */ /* 0x000ee80000300800 */
[----:B------:R-:W3:Y:S04]  /*46aa0*/  LDL.LU R19, [R1+0x14b0] ;  /* 0x0014b00001137983 */ /* 0x000ee80000300800 */
[----:B------:R-:W3:Y:S04]  /*46ab0*/  LDL.LU R20, [R1+0x14d4] ;  /* 0x0014d40001147983 */ /* 0x000ee80000300800 */
[----:B------:R-:W3:Y:S04]  /*46ac0*/  LDL.LU R23, [R1+0x14a8] ;  /* 0x0014a80001177983 */ /* 0x000ee80000300800 */
[----:B0-----:R-:W3:Y:S04]  /*46ad0*/  LDL.LU R156, [R1+0x14cc] ;  /* 0x0014cc00019c7983 */ /* 0x001ee80000300800 */
[----:B------:R-:W3:Y:S01]  /*46ae0*/  LDL.LU R152, [R1+0x14a0] ;  /* 0x0014a00001987983 */ /* 0x000ee20000300800 */
[----:B----4-:R-:W-:-:S05]  /*46af0*/  IMAD.X R157, R157, 0x1, R0, P3 ;  /* 0x000000019d9d7824 */ /* 0x010fca00018e0600 */
[----:B------:R0:W-:Y:S01]  /*46b00*/  STL [R1+0x14fc], R157 ;  /* 0x0014fc9d01007387 */ /* 0x0001e20000100800 */
[----:B------:R-:W-:-:S03]  /*46b10*/  IADD3 R252, P3, R252, R12, RZ ;  /* 0x0000000cfcfc7210 */ /* 0x000fc60007f7e0ff */
[----:B0-----:R-:W4:Y:S04]  /*46b20*/  LDL.LU R157, [R1+0x14c4] ;  /* 0x0014c400019d7983 */ /* 0x001f280000300800 */
[----:B------:R-:W4:Y:S04]  /*46b30*/  LDL.LU R153, [R1+0x1498] ;  /* 0x0014980001997983 */ /* 0x000f280000300800 */
[----:B------:R0:W-:Y:S04]  /*46b40*/  STL [R1+0x14d0], R252 ;  /* 0x0014d0fc01007387 */ /* 0x0001e80000100800 */
[----:B------:R-:W4:Y:S04]  /*46b50*/  LDL.LU R154, [R1+0x14bc] ;  /* 0x0014bc00019a7983 */ /* 0x000f280000300800 */
[----:B0-----:R-:W4:Y:S01]  /*46b60*/  LDL.LU R252, [R1+0x1490] ;  /* 0x0014900001fc7983 */ /* 0x001f220000300800 */
[--C-:B--2---:R-:W-:Y:S01]  /*46b70*/  IMAD.X R155, R155, 0x1, R0.reuse, P4 ;  /* 0x000000019b9b7824 */ /* 0x104fe200020e0600 */
[-C--:B---3--:R-:W-:Y:S01]  /*46b80*/  IADD3 R14, P4, R14, R12.reuse, RZ ;  /* 0x0000000c0e0e7210 */ /* 0x088fe20007f9e0ff */
[----:B------:R-:W-:Y:S01]  /*46b90*/  IMAD.X R11, R11, 0x1, R0, P5 ;  /* 0x000000010b0b7824 */ /* 0x000fe200028e0600 */
[----:B------:R-:W-:-:S02]  /*46ba0*/  IADD3 R15, P5, R15, R12, RZ ;  /* 0x0000000c0f0f7210 */ /* 0x000fc40007fbe0ff */
[----:B------:R0:W-:Y:S01]  /*46bb0*/  STL [R1+0x14f4], R155 ;  /* 0x0014f49b01007387 */ /* 0x0001e20000100800 */
[--C-:B------:R-:W-:Y:S01]  /*46bc0*/  IMAD.X R16, R16, 0x1, R0.reuse, P6 ;  /* 0x0000000110107824 */ /* 0x100fe200030e0600 */
[-C--:B------:R-:W-:Y:S01]  /*46bd0*/  IADD3 R17, P6, R17, R12.reuse, RZ ;  /* 0x0000000c11117210 */ /* 0x080fe20007fde0ff */
[--C-:B------:R-:W-:Y:S01]  /*46be0*/  IMAD.X R18, R18, 0x1, R0.reuse, P1 ;  /* 0x0000000112127824 */ /* 0x100fe200008e0600 */
[----:B------:R-:W-:Y:S01]  /*46bf0*/  IADD3 R19, P1, R19, R12, RZ ;  /* 0x0000000c13137210 */ /* 0x000fe20007f3e0ff */
[--C-:B------:R-:W-:Y:S01]  /*46c00*/  IMAD.X R20, R20, 0x1, R0.reuse, P2 ;  /* 0x0000000114147824 */ /* 0x100fe200010e0600 */
[----:B0-----:R-:W2:Y:S04]  /*46c10*/  LDL.LU R155, [R1+0x14b4] ;  /* 0x0014b400019b7983 */ /* 0x001ea80000300800 */
[----:B------:R-:W-:Y:S04]  /*46c20*/  STL [R1+0x14c8], R14 ;  /* 0x0014c80e01007387 */ /* 0x000fe80000100800 */
[----:B------:R-:W-:Y:S04]  /*46c30*/  STL [R1+0x14ec], R11 ;  /* 0x0014ec0b01007387 */ /* 0x000fe80000100800 */
[----:B------:R-:W-:Y:S04]  /*46c40*/  STL [R1+0x14c0], R15 ;  /* 0x0014c00f01007387 */ /* 0x000fe80000100800 */
[----:B------:R-:W-:Y:S01]  /*46c50*/  STL [R1+0x14e4], R16 ;  /* 0x0014e41001007387 */ /* 0x000fe20000100800 */
[----:B------:R-:W-:-:S03]  /*46c60*/  IMAD.X R156, R156, 0x1, R0, P3 ;  /* 0x000000019c9c7824 */ /* 0x000fc600018e0600 */
[----:B------:R-:W-:Y:S01]  /*46c70*/  STL [R1+0x14b8], R17 ;  /* 0x0014b81101007387 */ /* 0x000fe20000100800 */
[----:B------:R-:W-:-:S03]  /*46c80*/  IADD3 R23, P2, R23, R12, RZ ;  /* 0x0000000c17177210 */ /* 0x000fc60007f5e0ff */
[----:B------:R-:W-:Y:S04]  /*46c90*/  STL [R1+0x14dc], R18 ;  /* 0x0014dc1201007387 */ /* 0x000fe80000100800 */
[----:B------:R-:W-:Y:S04]  /*46ca0*/  STL [R1+0x14b0], R19 ;  /* 0x0014b01301007387 */ /* 0x000fe80000100800 */
[----:B------:R-:W-:Y:S04]  /*46cb0*/  STL [R1+0x14d4], R20 ;  /* 0x0014d41401007387 */ /* 0x000fe80000100800 */
[----:B------:R0:W-:Y:S04]  /*46cc0*/  STL [R1+0x14cc], R156 ;  /* 0x0014cc9c01007387 */ /* 0x0001e80000100800 */
[----:B------:R-:W-:Y:S04]  /*46cd0*/  STL [R1+0x14a8], R23 ;  /* 0x0014a81701007387 */ /* 0x000fe80000100800 */
[----:B0-----:R-:W3:Y:S01]  /*46ce0*/  LDL.LU R156, [R1+0x1488] ;  /* 0x00148800019c7983 */ /* 0x001ee20000300800 */
[-C--:B------:R-:W-:Y:S01]  /*46cf0*/  IADD3 R152, P3, R152, R12.reuse, RZ ;  /* 0x0000000c98987210 */ /* 0x080fe20007f7e0ff */
[--C-:B----4-:R-:W-:Y:S01]  /*46d00*/  IMAD.X R157, R157, 0x1, R0.reuse, P4 ;  /* 0x000000019d9d7824 */ /* 0x110fe200020e0600 */
[----:B------:R-:W-:Y:S01]  /*46d10*/  IADD3 R153, P4, R153, R12, RZ ;  /* 0x0000000c99997210 */ /* 0x000fe20007f9e0ff */
[----:B------:R-:W-:-:S03]  /*46d20*/  IMAD.X R154, R154, 0x1, R0, P5 ;  /* 0x000000019a9a7824 */ /* 0x000fc600028e0600 */
[----:B------:R0:W-:Y:S04]  /*46d30*/  STL [R1+0x14c4], R157 ;  /* 0x0014c49d01007387 */ /* 0x0001e80000100800 */
[----:B------:R-:W-:Y:S01]  /*46d40*/  STL [R1+0x14a0], R152 ;  /* 0x0014a09801007387 */ /* 0x000fe20000100800 */
[----:B------:R-:W-:-:S03]  /*46d50*/  IADD3 R252, P5, R252, R12, RZ ;  /* 0x0000000cfcfc7210 */ /* 0x000fc60007fbe0ff */
[----:B0-----:R-:W4:Y:S04]  /*46d60*/  LDL.LU R157, [R1+0x14ac] ;  /* 0x0014ac00019d7983 */ /* 0x001f280000300800 */
[----:B------:R-:W-:Y:S04]  /*46d70*/  STL [R1+0x1498], R153 ;  /* 0x0014989901007387 */ /* 0x000fe80000100800 */
[----:B------:R-:W-:Y:S04]  /*46d80*/  STL [R1+0x14bc], R154 ;  /* 0x0014bc9a01007387 */ /* 0x000fe80000100800 */
[----:B------:R0:W-:Y:S04]  /*46d90*/  STL [R1+0x1490], R252 ;  /* 0x001490fc01007387 */ /* 0x0001e80000100800 */
[----:B0-----:R-:W4:Y:S04]  /*46da0*/  LDL.LU R252, [R1+0x1480] ;  /* 0x0014800001fc7983 */ /* 0x001f280000300800 */
[----:B------:R-:W4:Y:S04]  /*46db0*/  LDL.LU R14, [R1+0x14a4] ;  /* 0x0014a400010e7983 */ /* 0x000f280000300800 */
[----:B------:R-:W4:Y:S01]  /*46dc0*/  LDL.LU R11, [R1+0x1478] ;  /* 0x00147800010b7983 */ /* 0x000f220000300800 */
[----:B--2---:R-:W-:-:S05]  /*46dd0*/  IMAD.X R155, R155, 0x1, R0, P6 ;  /* 0x000000019b9b7824 */ /* 0x004fca00030e0600 */
[----:B------:R0:W-:Y:S04]  /*46de0*/  STL [R1+0x14b4], R155 ;  /* 0x0014b49b01007387 */ /* 0x0001e80000100800 */
        /* <DEDUP_REMOVED lines=8> */
[----:B------:R-:W2:Y:S01]  /*46e70*/  LDL.LU R152, [R1+0x147c] ;  /* 0x00147c0001987983 */ /* 0x000ea20000300800 */
[----:B---3--:R-:W-:-:S05]  /*46e80*/  IADD3 R156, P6, R156, R12, RZ ;  /* 0x0000000c9c9c7210 */ /* 0x008fca0007fde0ff */
[----:B------:R0:W-:Y:S04]  /*46e90*/  STL [R1+0x1488], R156 ;  /* 0x0014889c01007387 */ /* 0x0001e80000100800 */
[----:B0-----:R-:W3:Y:S04]  /*46ea0*/  LDL.LU R156, [R1+0x1450] ;  /* 0x00145000019c7983 */ /* 0x001ee80000300800 */
[----:B------:R-:W3:Y:S01]  /*46eb0*/  LDL.LU R153, [R1+0x1474] ;  /* 0x0014740001997983 */ /* 0x000ee20000300800 */
[----:B----4-:R-:W-:-:S05]  /*46ec0*/  IMAD.X R157, R157, 0x1, R0, P1 ;  /* 0x000000019d9d7824 */ /* 0x010fca00008e0600 */
[----:B------:R0:W-:Y:S04]  /*46ed0*/  STL [R1+0x14ac], R157 ;  /* 0x0014ac9d01007387 */ /* 0x0001e80000100800 */
[----:B------:R-:W4:Y:S01]  /*46ee0*/  LDL.LU R154, [R1+0x1448] ;  /* 0x00144800019a7983 */ /* 0x000f220000300800 */
[-C--:B------:R-:W-:Y:S01]  /*46ef0*/  IADD3 R252, P1, R252, R12.reuse, RZ ;  /* 0x0000000cfcfc7210 */ /* 0x080fe20007f3e0ff */
[----:B------:R-:W-:Y:S02]  /*46f00*/  IMAD.X R14, R14, 0x1, R0, P2 ;  /* 0x000000010e0e7824 */ /* 0x000fe400010e0600 */
[----:B0-----:R-:W4:Y:S01]  /*46f10*/  LDL.LU R157, [R1+0x146c] ;  /* 0x00146c00019d7983 */ /* 0x001f220000300800 */
[----:B------:R-:W-:-:S03]  /*46f20*/  IADD3 R11, P2, R11, R12, RZ ;  /* 0x0000000c0b0b7210 */ /* 0x000fc60007f5e0ff */
[----:B------:R0:W-:Y:S04]  /*46f30*/  STL [R1+0x1480], R252 ;  /* 0x001480fc01007387 */ /* 0x0001e80000100800 */
[----:B0-----:R-:W4:Y:S04]  /*46f40*/  LDL.LU R252, [R1+0x1440] ;  /* 0x0014400001fc7983 */ /* 0x001f280000300800 */
[----:B------:R-:W-:Y:S04]  /*46f50*/  STL [R1+0x14a4], R14 ;  /* 0x0014a40e01007387 */ /* 0x000fe80000100800 */
[----:B------:R-:W-:Y:S01]  /*46f60*/  STL [R1+0x1478], R11 ;  /* 0x0014780b01007387 */ /* 0x000fe20000100800 */
[--C-:B--2---:R-:W-:Y:S01]  /*46f70*/  IMAD.X R15, R15, 0x1, R0.reuse, P3 ;  /* 0x000000010f0f7824 */ /* 0x104fe200018e0600 */
[-C--:B------:R-:W-:Y:S01]  /*46f80*/  IADD3 R16, P3, R16, R12.reuse, RZ ;  /* 0x0000000c10107210 */ /* 0x080fe20007f7e0ff */
[--C-:B------:R-:W-:Y:S01]  /*46f90*/  IMAD.X R17, R17, 0x1, R0.reuse, P4 ;  /* 0x0000000111117824 */ /* 0x100fe200020e0600 */
[-C--:B------:R-:W-:Y:S01]  /*46fa0*/  IADD3 R18, P4, R18, R12.reuse, RZ ;  /* 0x0000000c12127210 */ /* 0x080fe20007f9e0ff */
[--C-:B------:R-:W-:Y:S01]  /*46fb0*/  IMAD.X R19, R19, 0x1, R0.reuse, P5 ;  /* 0x0000000113137824 */ /* 0x100fe200028e0600 */
[----:B------:R-:W-:Y:S01]  /*46fc0*/  STL [R1+0x149c], R15 ;  /* 0x00149c0f01007387 */ /* 0x000fe20000100800 */
[----:B------:R-:W-:Y:S01]  /*46fd0*/  IADD3 R20, P5, R20, R12, RZ ;  /* 0x0000000c14147210 */ /* 0x000fe20007fbe0ff */
[----:B------:R-:W-:-:S02]  /*46fe0*/  IMAD.X R23, R23, 0x1, R0, P6 ;  /* 0x0000000117177824 */ /* 0x000fc400030e0600 */
        /* <DEDUP_REMOVED lines=8> */
[----:B------:R-:W-:Y:S04]  /*47070*/  STL [R1+0x1484], R23 ;  /* 0x0014841701007387 */ /* 0x000fe80000100800 */
[----:B0-----:R-:W2:Y:S01]  /*47080*/  LDL.LU R155, [R1+0x1464] ;  /* 0x00146400019b7983 */ /* 0x001ea20000300800 */
[----:B---3--:R-:W-:-:S05]  /*47090*/  IADD3 R156, P1, R156, R12, RZ ;  /* 0x0000000c9c9c7210 */ /* 0x008fca0007f3e0ff */
[----:B------:R0:W-:Y:S04]  /*470a0*/  STL [R1+0x1450], R156 ;  /* 0x0014509c01007387 */ /* 0x0001e80000100800 */
[----:B------:R-:W-:Y:S04]  /*470b0*/  STL [R1+0x147c], R152 ;  /* 0x00147c9801007387 */ /* 0x000fe80000100800 */
[----:B0-----:R-:W3:Y:S01]  /*470c0*/  LDL.LU R156, [R1+0x1438] ;  /* 0x00143800019c7983 */ /* 0x001ee20000300800 */
[--C-:B------:R-:W-:Y:S01]  /*470d0*/  IMAD.X R153, R153, 0x1, R0.reuse, P2 ;  /* 0x0000000199997824 */ /* 0x100fe200010e0600 */
[----:B----4-:R-:W-:Y:S01]  /*470e0*/  IADD3 R154, P2, R154, R12, RZ ;  /* 0x0000000c9a9a7210 */ /* 0x010fe20007f5e0ff */
[----:B------:R-:W-:-:S03]  /*470f0*/  IMAD.X R157, R157, 0x1, R0, P3 ;  /* 0x000000019d9d7824 */ /* 0x000fc600018e0600 */
[----:B------:R-:W-:Y:S04]  /*47100*/  STL [R1+0x1474], R153 ;  /* 0x0014749901007387 */ /* 0x000fe80000100800 */
[----:B------:R-:W-:Y:S04]  /*47110*/  STL [R1+0x1448], R154 ;  /* 0x0014489a01007387 */ /* 0x000fe80000100800 */
[----:B------:R0:W-:Y:S01]  /*47120*/  STL [R1+0x146c], R157 ;  /* 0x00146c9d01007387 */ /* 0x0001e20000100800 */
[----:B------:R-:W-:-:S03]  /*47130*/  IADD3 R252, P3, R252, R12, RZ ;  /* 0x0000000cfcfc7210 */ /* 0x000fc60007f7e0ff */
[----:B0-----:R-:W4:Y:S04]  /*47140*/  LDL.LU R157, [R1+0x145c] ;  /* 0x00145c00019d7983 */ /* 0x001f280000300800 */
        /* <DEDUP_REMOVED lines=12> */
[----:B--2---:R-:W-:-:S05]  /*47210*/  IMAD.X R155, R155, 0x1, R0, P4 ;  /* 0x000000019b9b7824 */ /* 0x004fca00020e0600 */
[----:B------:R0:W-:Y:S04]  /*47220*/  STL [R1+0x1464], R155 ;  /* 0x0014649b01007387 */ /* 0x0001e80000100800 */
[----:B0-----:R-:W2:Y:S04]  /*47230*/  LDL.LU R155, [R1+0x142c] ;  /* 0x00142c00019b7983 */ /* 0x001ea80000300800 */
[----:B------:R-:W2:Y:S01]  /*47240*/  LDL.LU R153, [R1+0x1400] ;  /* 0x0014000001997983 */ /* 0x000ea20000300800 */
[----:B---3--:R-:W-:-:S05]  /*47250*/  IADD3 R156, P4, R156, R12, RZ ;  /* 0x0000000c9c9c7210 */ /* 0x008fca0007f9e0ff */
[----:B------:R0:W-:Y:S04]  /*47260*/  STL [R1+0x1438], R156 ;  /* 0x0014389c01007387 */ /* 0x0001e80000100800 */
[----:B------:R-:W3:Y:S04]  /*47270*/  LDL.LU R154, [R1+0x1424] ;  /* 0x00142400019a7983 */ /* 0x000ee80000300800 */
[----:B0-----:R-:W3:Y:S01]  /*47280*/  LDL.LU R156, [R1+0x13f8] ;  /* 0x0013f800019c7983 */ /* 0x001ee20000300800 */
[--C-:B----4-:R-:W-:Y:S01]  /*47290*/  IMAD.X R157, R157, 0x1, R0.reuse, P5 ;  /* 0x000000019d9d7824 */ /* 0x110fe200028e0600 */
[-C--:B------:R-:W-:Y:S01]  /*472a0*/  IADD3 R14, P5, R14, R12.reuse, RZ ;  /* 0x0000000c0e0e7210 */ /* 0x080fe20007fbe0ff */
        /* <DEDUP_REMOVED lines=8> */
[----:B0-----:R-:W4:Y:S04]  /*47330*/  LDL.LU R157, [R1+0x141c] ;  /* 0x00141c00019d7983 */ /* 0x001f280000300800 */
        /* <DEDUP_REMOVED lines=14> */
[----:B--2---:R-:W-:Y:S01]  /*47420*/  IMAD.X R155, R155, 0x1, R0, P5 ;  /* 0x000000019b9b7824 */ /* 0x004fe200028e0600 */
[----:B------:R-:W-:-:S04]  /*47430*/  IADD3 R153, P5, R153, R12, RZ ;  /* 0x0000000c99997210 */ /* 0x000fc80007fbe0ff */
[----:B------:R0:W-:Y:S04]  /*47440*/  STL [R1+0x142c], R155 ;  /* 0x00142c9b01007387 */ /* 0x0001e80000100800 */
[----:B------:R-:W-:Y:S01]  /*47450*/  STL [R1+0x1408], R152 ;  /* 0x0014089801007387 */ /* 0x000fe20000100800 */
[----:B---3--:R-:W-:-:S03]  /*47460*/  IMAD.X R154, R154, 0x1, R0, P6 ;  /* 0x000000019a9a7824 */ /* 0x008fc600030e0600 */
[----:B0-----:R-:W2:Y:S04]  /*47470*/  LDL.LU R155, [R1+0x1414] ;  /* 0x00141400019b7983 */ /* 0x001ea80000300800 */
[----:B------:R-:W-:Y:S01]  /*47480*/  STL [R1+0x1400], R153 ;  /* 0x0014009901007387 */ /* 0x000fe20000100800 */
[----:B------:R-:W-:-:S03]  /*47490*/  IADD3 R156, P6, R156, R12, RZ ;  /* 0x0000000c9c9c7210 */ /* 0x000fc60007fde0ff */
[----:B------:R-:W-:Y:S04]  /*474a0*/  STL [R1+0x1424], R154 ;  /* 0x0014249a01007387 */ /* 0x000fe80000100800 */
[----:B------:R0:W-:Y:S04]  /*474b0*/  STL [R1+0x13f8], R156 ;  /* 0x0013f89c01007387 */ /* 0x0001e80000100800 */
[----:B0-----:R-:W3:Y:S04]  /*474c0*/  LDL.LU R156, [R1+0x13e8] ;  /* 0x0013e800019c7983 */ /* 0x001ee80000300800 */
[----:B------:R-:W3:Y:S04]  /*474d0*/  LDL.LU R14, [R1+0x140c] ;  /* 0x00140c00010e7983 */ /* 0x000ee80000300800 */
[----:B------:R-:W3:Y:S01]  /*474e0*/  LDL.LU R11, [R1+0x13e0] ;  /* 0x0013e000010b7983 */ /* 0x000ee20000300800 */
[----:B----4-:R-:W-:-:S05]  /*474f0*/  IMAD.X R157, R157, 0x1, R0, P1 ;  /* 0x000000019d9d7824 */ /* 0x010fca00008e0600 */
        /* <DEDUP_REMOVED lines=16> */
[----:B------:R-:W2:Y:S04]  /*47600*/  LDL.LU R154, [R1+0x13b0] ;  /* 0x0013b000019a7983 */ /* 0x000ea80000300800 */
[----:B0-----:R-:W2:Y:S01]  /*47610*/  LDL.LU R155, [R1+0x13d4] ;  /* 0x0013d400019b7983 */ /* 0x001ea20000300800 */
[----:B---3--:R-:W-:-:S05]  /*47620*/  IADD3 R156, P2, R156, R12, RZ ;  /* 0x0000000c9c9c7210 */ /* 0x008fca0007f5e0ff */
[----:B------:R0:W-:Y:S04]  /*47630*/  STL [R1+0x13e8], R156 ;  /* 0x0013e89c01007387 */ /* 0x0001e80000100800 */
[----:B0-----:R-:W3:Y:S01]  /*47640*/  LDL.LU R156, [R1+0x13a8] ;  /* 0x0013a800019c7983 */ /* 0x001ee20000300800 */
[--C-:B------:R-:W-:Y:S01]  /*47650*/  IMAD.X R14, R14, 0x1, R0.reuse, P3 ;  /* 0x000000010e0e7824 */ /* 0x100fe200018e0600 */
[-C--:B------:R-:W-:Y:S01]  /*47660*/  IADD3 R11, P3, R11, R12.reuse, RZ ;  /* 0x0000000c0b0b7210 */ /* 0x080fe20007f7e0ff */
[--C-:B----4-:R-:W-:Y:S01]  /*47670*/  IMAD.X R15, R15, 0x1, R0.reuse, P4 ;  /* 0x000000010f0f7824 */ /* 0x110fe200020e0600 */
        /* <DEDUP_REMOVED lines=27> */
[----:B------:R-:W-:-:S05]  /*47830*/  IMAD.X R155, R155, 0x1, R0, P4 ;  /* 0x000000019b9b7824 */ /* 0x000fca00020e0600 */
[----:B------:R0:W-:Y:S04]  /*47840*/  STL [R1+0x13d4], R155 ;  /* 0x0013d49b01007387 */ /* 0x0001e80000100800 */
[----:B0-----:R-:W2:Y:S04]  /*47850*/  LDL.LU R155, [R1+0x13c4] ;  /* 0x0013c400019b7983 */ /* 0x001ea80000300800 */
[----:B------:R-:W2:Y:S04]  /*47860*/  LDL.LU R14, [R1+0x1398] ;  /* 0x00139800010e7983 */ /* 0x000ea80000300800 */
[----:B------:R-:W2:Y:S01]  /*47870*/  LDL.LU R11, [R1+0x13bc] ;  /* 0x0013bc00010b7983 */ /* 0x000ea20000300800 */
[----:B---3--:R-:W-:-:S05]  /*47880*/  IADD3 R156, P4, R156, R12, RZ ;  /* 0x0000000c9c9c7210 */ /* 0x008fca0007f9e0ff */
        /* <DEDUP_REMOVED lines=19> */
[----:B------:R-:W-:Y:S01]  /*479c0*/  IADD3 R14, P6, R14, R12, RZ ;  /* 0x0000000c0e0e7210 */ /* 0x000fe20007fde0ff */
[----:B------:R-:W-:-:S03]  /*479d0*/  IMAD.X R11, R11, 0x1, R0, P1 ;  /* 0x000000010b0b7824 */ /* 0x000fc600008e0600 */
[----:B------:R0:W-:Y:S01]  /*479e0*/  STL [R1+0x13c4], R155 ;  /* 0x0013c49b01007387 */ /* 0x0001e20000100800 */
[-C--:B---3--:R-:W-:Y:S01]  /*479f0*/  IADD3 R15, P1, R15, R12.reuse, RZ ;  /* 0x0000000c0f0f7210 */ /* 0x088fe20007f3e0ff */
[--C-:B------:R-:W-:Y:S01]  /*47a00*/  IMAD.X R16, R16, 0x1, R0.reuse, P2 ;  /* 0x0000000110107824 */ /* 0x100fe200010e0600 */
[----:B------:R-:W-:Y:S01]  /*47a10*/  IADD3 R17, P2, R17, R12, RZ ;  /* 0x0000000c11117210 */ /* 0x000fe20007f5e0ff */
[----:B0-----:R-:W2:Y:S04]  /*47a20*/  LDL.LU R155, [R1+0x1384] ;  /* 0x00138400019b7983 */ /* 0x001ea80000300800 */
[----:B------:R-:W-:Y:S01]  /*47a30*/  STL [R1+0x1398], R14 ;  /* 0x0013980e01007387 */ /* 0x000fe20000100800 */
[----:B------:R-:W-:-:S03]  /*47a40*/  IMAD.X R18, R18, 0x1, R0, P3 ;  /* 0x0000000112127824 */ /* 0x000fc600018e0600 */
[----:B------:R-:W-:Y:S01]  /*47a50*/  STL [R1+0x13bc], R11 ;  /* 0x0013bc0b01007387 */ /* 0x000fe20000100800 */
[----:B------:R-:W-:-:S03]  /*47a60*/  IADD3 R19, P3, R19, R12, RZ ;  /* 0x0000000c13137210 */ /* 0x000fc60007f7e0ff */
[----:B------:R-:W-:Y:S01]  /*47a70*/  STL [R1+0x1390], R15 ;  /* 0x0013900f01007387 */ /* 0x000fe20000100800 */
[----:B------:R-:W-:-:S03]  /*47a80*/  IMAD.X R20, R20, 0x1, R0, P4 ;  /* 0x0000000114147824 */ /* 0x000fc600020e0600 */
        /* <DEDUP_REMOVED lines=72> */
[----:B------:R-:W-:Y:S01]  /*47f10*/  IMAD.X R153, R153, 0x1, R0, P4 ;  /* 0x0000000199997824 */ /* 0x000fe200020e0600 */
[----:B----4-:R-:W-:-:S04]  /*47f20*/  IADD3 R154, P4, R154, R12, RZ ;  /* 0x0000000c9a9a7210 */ /* 0x010fc80007f9e0ff */
[----:B------:R-:W-:Y:S04]  /*47f30*/  STL [R1+0x1344], R153 ;  /* 0x0013449901007387 */ /* 0x000fe80000100800 */
[----:B------:R-:W-:Y:S01]  /*47f40*/  STL [R1+0x1318], R154 ;  /* 0x0013189a01007387 */ /* 0x000fe20000100800 */
[----:B------:R-:W-:-:S05]  /*47f50*/  IMAD.X R157, R157, 0x1, R0, P5 ;  /* 0x000000019d9d7824 */ /* 0x000fca00028e0600 */
        /* <DEDUP_REMOVED lines=54> */
[----:B------:R-:W-:Y:S04]  /*482c0*/  STL [R1+0x12d0], R153 ;  /* 0x0012d09901007387 */ /* 0x000fe80000100800 */
[----:B------:R-:W-:Y:S01]  /*482d0*/  STL [R1+0x12f4], R154 ;  /* 0x0012f49a01007387 */ /* 0x000fe20000100800 */
[----:B------:R-:W-:-:S05]  /*482e0*/  IADD3 R156, P2, R156, R12, RZ ;  /* 0x0000000c9c9c7210 */ /* 0x000fca0007f5e0ff */
        /* <DEDUP_REMOVED lines=47> */
[----:B0-----:R-:W4:Y:S01]  /*485e0*/  LDL.LU R157, [R1+0x129c] ;  /* 0x00129c00019d7983 */ /* 0x001f220000300800 */
[----:B------:R-:W-:Y:S01]  /*485f0*/  IADD3 R252, P4, R252, R12, RZ ;  /* 0x0000000cfcfc7210 */ /* 0x000fe20007f9e0ff */
[----:B------:R-:W-:-:S04]  /*48600*/  IMAD.X R153, R153, 0x1, R0, P5 ;  /* 0x0000000199997824 */ /* 0x000fc800028e0600 */
        /* <DEDUP_REMOVED lines=23> */
[----:B------:R0:W-:Y:S04]  /*48780*/  STL [R1+0x129c], R157 ;  /* 0x00129c9d01007387 */ /* 0x0001e80000100800 */
[----:B0-----:R-:W4:Y:S04]  /*48790*/  LDL.LU R157, [R1+0x1264] ;  /* 0x00126400019d7983 */ /* 0x001f280000300800 */
[----:B------:R-:W4:Y:S01]  /*487a0*/  LDL.LU R153, [R1+0x1238] ;  /* 0x0012380001997983 */ /* 0x000f220000300800 */
[----:B------:R-:W-:-:S05]  /*487b0*/  IADD3 R252, P1, R252, R12, RZ ;  /* 0x0000000cfcfc7210 */ /* 0x000fca0007f3e0ff */
[----:B------:R0:W-:Y:S04]  /*487c0*/  STL [R1+0x1270], R252 ;  /* 0x001270fc01007387 */ /* 0x0001e80000100800 */
[----:B------:R-:W4:Y:S04]  /*487d0*/  LDL.LU R154, [R1+0x125c] ;  /* 0x00125c00019a7983 */ /* 0x000f280000300800 */
[----:B0-----:R-:W4:Y:S01]  /*487e0*/  LDL.LU R252, [R1+0x1230] ;  /* 0x0012300001fc7983 */ /* 0x001f220000300800 */
[--C-:B--2---:R-:W-:Y:S01]  /*487f0*/  IMAD.X R155, R155, 0x1, R0.reuse, P2 ;  /* 0x000000019b9b7824 */ /* 0x104fe200010e0600 */
[----:B------:R-:W-:Y:S01]  /*48800*/  IADD3 R14, P2, R14, R12, RZ ;  /* 0x0000000c0e0e7210 */ /* 0x000fe20007f5e0ff */
[----:B------:R-:W-:-:S03]  /*48810*/  IMAD.X R11, R11, 0x1, R0, P3 ;  /* 0x000000010b0b7824 */ /* 0x000fc600018e0600 */
[----:B------:R0:W-:Y:S01]  /*48820*/  STL [R1+0x1294], R155 ;  /* 0x0012949b01007387 */ /* 0x0001e20000100800 */
[----:B---3--:R-:W-:-:S03]  /*48830*/  IADD3 R15, P3, R15, R12, RZ ;  /* 0x0000000c0f0f7210 */ /* 0x008fc60007f7e0ff */
[----:B0-----:R-:W2:Y:S01]  /*48840*/  LDL.LU R155, [R1+0x1254] ;  /* 0x00125400019b7983 */ /* 0x001ea20000300800 */
[--C-:B------:R-:W-:Y:S01]  /*48850*/  IMAD.X R16, R16, 0x1, R0.reuse, P4 ;  /* 0x0000000110107824 */ /* 0x100fe200020e0600 */
[----:B------:R-:W-:Y:S02]  /*48860*/  IADD3 R17, P4, R17, R12, RZ ;  /* 0x0000000c11117210 */ /* 0x000fe40007f9e0ff */
        /* <DEDUP_REMOVED lines=17> */
[----:B----4-:R-:W-:Y:S01]  /*48980*/  IMAD.X R157, R157, 0x1, R0, P2 ;  /* 0x000000019d9d7824 */ /* 0x010fe200010e0600 */
[----:B------:R-:W-:-:S04]  /*48990*/  IADD3 R153, P2, R153, R12, RZ ;  /* 0x0000000c99997210 */ /* 0x000fc80007f5e0ff */
[----:B------:R0:W-:Y:S04]  /*489a0*/  STL [R1+0x1264], R157 ;  /* 0x0012649d01007387 */ /* 0x0001e80000100800 */
[----:B------:R-:W-:Y:S01]  /*489b0*/  STL [R1+0x1240], R152 ;  /* 0x0012409801007387 */ /* 0x000fe20000100800 */
[----:B------:R-:W-:-:S03]  /*489c0*/  IMAD.X R154, R154, 0x1, R0, P3 ;  /* 0x000000019a9a7824 */ /* 0x000fc600018e0600 */
[----:B0-----:R-:W4:Y:S01]  /*489d0*/  LDL.LU R157, [R1+0x124c] ;  /* 0x00124c00019d7983 */ /* 0x001f220000300800 */
[----:B------:R-:W-:-:S03]  /*489e0*/  IADD3 R252, P3, R252, R12, RZ ;  /* 0x0000000cfcfc7210 */ /* 0x000fc60007f7e0ff */
        /* <DEDUP_REMOVED lines=24> */
[----:B------:R-:W-:-:S03]  /*48b70*/  IADD3 R252, P5, R252, R12, RZ ;  /* 0x0000000cfcfc7210 */ /* 0x000fc60007fbe0ff */
[----:B0-----:R-:W4:Y:S01]  /*48b80*/  LDL.LU R157, [R1+0x120c] ;  /* 0x00120c00019d7983 */ /* 0x001f220000300800 */
[--C-:B------:R-:W-:Y:S01]  /*48b90*/  IMAD.X R14, R14, 0x1, R0.reuse, P6 ;  /* 0x000000010e0e7824 */ /* 0x100fe200030e0600 */
[-C--:B------:R-:W-:Y:S02]  /*48ba0*/  IADD3 R11, P6, R11, R12.reuse, RZ ;  /* 0x0000000c0b0b7210 */ /* 0x080fe40007fde0ff */
        /* <DEDUP_REMOVED lines=55> */
[----:B------:R-:W-:Y:S01]  /*48f20*/  IADD3 R14, P3, R14, R12, RZ ;  /* 0x0000000c0e0e7210 */ /* 0x000fe20007f7e0ff */
[----:B------:R-:W-:-:S03]  /*48f30*/  IMAD.X R11, R11, 0x1, R0, P4 ;  /* 0x000000010b0b7824 */ /* 0x000fc600020e0600 */
[----:B------:R0:W-:Y:S01]  /*48f40*/  STL [R1+0x11fc], R157 ;  /* 0x0011fc9d01007387 */ /* 0x0001e20000100800 */
[-C--:B------:R-:W-:Y:S01]  /*48f50*/  IADD3 R15, P4, R15, R12.reuse, RZ ;  /* 0x0000000c0f0f7210 */ /* 0x080fe20007f9e0ff */
        /* <DEDUP_REMOVED lines=23> */
[----:B------:R-:W-:Y:S04]  /*490d0*/  STL [R1+0x11a8], R152 ;  /* 0x0011a89801007387 */ /* 0x000fe80000100800 */
[----:B0-----:R-:W2:Y:S01]  /*490e0*/  LDL.LU R155, [R1+0x11b4] ;  /* 0x0011b400019b7983 */ /* 0x001ea20000300800 */
[----:B---3--:R-:W-:-:S03]  /*490f0*/  IMAD.X R154, R154, 0x1, R0, P4 ;  /* 0x000000019a9a7824 */ /* 0x008fc600020e0600 */
        /* <DEDUP_REMOVED lines=86> */
[----:B------:R0:W-:Y:S04]  /*49660*/  STL [R1+0x1164], R155 ;  /* 0x0011649b01007387 */ /* 0x0001e80000100800 */
[----:B0-----:R-:W2:Y:S01]  /*49670*/  LDL.LU R155, [R1+0x1124] ;  /* 0x00112400019b7983 */ /* 0x001ea20000300800 */
[-C--:B---3--:R-:W-:Y:S01]  /*49680*/  IADD3 R15, P5, R15, R12.reuse, RZ ;  /* 0x0000000c0f0f7210 */ /* 0x088fe20007fbe0ff */
[--C-:B------:R-:W-:Y:S01]  /*49690*/  IMAD.X R16, R16, 0x1, R0.reuse, P6 ;  /* 0x0000000110107824 */ /* 0x100fe200030e0600 */
[----:B------:R-:W-:Y:S01]  /*496a0*/  IADD3 R17, P6, R17, R12, RZ ;  /* 0x0000000c11117210 */ /* 0x000fe20007fde0ff */
        /* <DEDUP_REMOVED lines=47> */
[----:B------:R-:W4:Y:S04]  /*499a0*/  LDL.LU R154, [R1+0x10b8] ;  /* 0x0010b800019a7983 */ /* 0x000f280000300800 */
[----:B0-----:R-:W4:Y:S01]  /*499b0*/  LDL.LU R157, [R1+0x10dc] ;  /* 0x0010dc00019d7983 */ /* 0x001f220000300800 */
[-C--:B------:R-:W-:Y:S01]  /*499c0*/  IADD3 R252, P1, R252, R12.reuse, RZ ;  /* 0x0000000cfcfc7210 */ /* 0x080fe20007f3e0ff */
[----:B------:R-:W-:Y:S01]  /*499d0*/  IMAD.X R14, R14, 0x1, R0, P2 ;  /* 0x000000010e0e7824 */ /* 0x000fe200010e0600 */
        /* <DEDUP_REMOVED lines=32> */
[----:B------:R0:W-:Y:S04]  /*49be0*/  STL [R1+0x10dc], R157 ;  /* 0x0010dc9d01007387 */ /* 0x0001e80000100800 */
[----:B0-----:R-:W4:Y:S04]  /*49bf0*/  LDL.LU R157, [R1+0x10cc] ;  /* 0x0010cc00019d7983 */ /* 0x001f280000300800 */
[----:B------:R-:W4:Y:S04]  /*49c00*/  LDL.LU R14, [R1+0x10a0] ;  /* 0x0010a000010e7983 */ /* 0x000f280000300800 */
[----:B------:R-:W4:Y:S01]  /*49c10*/  LDL.LU R11, [R1+0x10c4] ;  /* 0x0010c400010b7983 */ /* 0x000f220000300800 */
[----:B------:R-:W-:-:S05]  /*49c20*/  IADD3 R252, P3, R252, R12, RZ ;  /* 0x0000000cfcfc7210 */ /* 0x000fca0007f7e0ff */
        /* <DEDUP_REMOVED lines=25> */
[----:B------:R-:W-:Y:S01]  /*49dc0*/  IMAD.X R18, R18, 0x1, R0, P2 ;  /* 0x0000000112127824 */ /* 0x000fe200010e0600 */
[----:B0-----:R-:W4:Y:S04]  /*49dd0*/  LDL.LU R157, [R1+0x108c] ;  /* 0x00108c00019d7983 */ /* 0x001f280000300800 */
[----:B------:R-:W-:Y:S04]  /*49de0*/  STL [R1+0x10a0], R14 ;  /* 0x0010a00e01007387 */ /* 0x000fe80000100800 */
        /* <DEDUP_REMOVED lines=134> */
[----:B0-----:R-:W4:Y:S04]  /*4a650*/  LDL.LU R157, [R1+0xfec] ;  /* 0x000fec00019d7983 */ /* 0x001f280000300800 */
[----:B------:R-:W-:Y:S01]  /*4a660*/  STL [R1+0xfd8], R153 ;  /* 0x000fd89901007387 */ /* 0x000fe20000100800 */
[----:B------:R-:W-:-:S03]  /*4a670*/  IADD3 R252, P1, R252, R12, RZ ;  /* 0x0000000cfcfc7210 */ /* 0x000fc60007f3e0ff */
        /* <DEDUP_REMOVED lines=87> */
[----:B------:R-:W-:Y:S01]  /*4abf0*/  IADD3 R17, P3, R17, R12, RZ ;  /* 0x0000000c11117210 */ /* 0x000fe20007f7e0ff */
[----:B0-----:R-:W4:Y:S04]  /*4ac00*/  LDL.LU R157, [R1+0xf5c] ;  /* 0x000f5c00019d7983 */ /* 0x001f280000300800 */
        /* <DEDUP_REMOVED lines=137> */
[----:B------:R-:W-:Y:S04]  /*4b4a0*/  STL [R1+0xea8], R153 ;  /* 0x000ea89901007387 */ /* 0x000fe80000100800 */
[----:B------:R-:W-:Y:S01]  /*4b4b0*/  STL [R1+0xecc], R154 ;  /* 0x000ecc9a01007387 */ /* 0x000fe20000100800 */
[----:B------:R-:W-:-:S05]  /*4b4c0*/  IADD3 R252, P3, R252, R12, RZ ;  /* 0x0000000cfcfc7210 */ /* 0x000fca0007f7e0ff */
        /* <DEDUP_REMOVED lines=198> */
[----:B0-----:R-:W2:Y:S04]  /*4c130*/  LDL.LU R155, [R1+0xd94] ;  /* 0x000d9400019b7983 */ /* 0x001ea80000300800 */
[----:B------:R-:W-:Y:S01]  /*4c140*/  STL [R1+0xda8], R14 ;  /* 0x000da80e01007387 */ /* 0x000fe20000100800 */
[-C--:B---3--:R-:W-:Y:S01]  /*4c150*/  IADD3 R15, P5, R15, R12.reuse, RZ ;  /* 0x0000000c0f0f7210 */ /* 0x088fe20007fbe0ff */
        /* <DEDUP_REMOVED lines=167> */
[----:B------:R-:W-:Y:S01]  /*4cbd0*/  IMAD.X R14, R14, 0x1, R0, P3 ;  /* 0x000000010e0e7824 */ /* 0x000fe200018e0600 */
[----:B------:R-:W-:-:S04]  /*4cbe0*/  IADD3 R11, P3, R11, R12, RZ ;  /* 0x0000000c0b0b7210 */ /* 0x000fc80007f7e0ff */
[----:B------:R-:W-:Y:S01]  /*4cbf0*/  STL [R1+0xcec], R14 ;  /* 0x000cec0e01007387 */ /* 0x000fe20000100800 */
[--C-:B----4-:R-:W-:Y:S01]  /*4cc00*/  IMAD.X R15, R15, 0x1, R0.reuse, P4 ;  /* 0x000000010f0f7824 */ /* 0x110fe200020e0600 */
[-C--:B------:R-:W-:Y:S01]  /*4cc10*/  IADD3 R16, P4, R16, R12.reuse, RZ ;  /* 0x0000000c10107210 */ /* 0x080fe20007f9e0ff */
[--C-:B------:R-:W-:Y:S01]  /*4cc20*/  IMAD.X R17, R17, 0x1, R0.reuse, P5 ;  /* 0x0000000111117824 */ /* 0x100fe200028e0600 */
[----:B------:R-:W-:Y:S01]  /*4cc30*/  IADD3 R18, P5, R18, R12, RZ ;  /* 0x0000000c12127210 */ /* 0x000fe20007fbe0ff */
        /* <DEDUP_REMOVED lines=133> */
[----:B------:R-:W-:-:S05]  /*4d490*/  IMAD.X R153, R153, 0x1, R0, P4 ;  /* 0x0000000199997824 */ /* 0x000fca00020e0600 */
[----:B------:R-:W-:Y:S01]  /*4d4a0*/  STL [R1+0xc24], R153 ;  /* 0x000c249901007387 */ /* 0x000fe20000100800 */
[----:B----4-:R-:W-:-:S05]  /*4d4b0*/  IADD3 R154, P4, R154, R12, RZ ;  /* 0x0000000c9a9a7210 */ /* 0x010fca0007f9e0ff */
        /* <DEDUP_REMOVED lines=30> */
[----:B------:R-:W-:Y:S02]  /*4d6a0*/  IMAD.X R16, R16, 0x1, R0, P3 ;  /* 0x0000000110107824 */ /* 0x000fe400018e0600 */
[----:B0-----:R-:W4:Y:S01]  /*4d6b0*/  LDL.LU R157, [R1+0xbcc] ;  /* 0x000bcc00019d7983 */ /* 0x001f220000300800 */
[----:B------:R-:W-:-:S03]  /*4d6c0*/  IADD3 R17, P3, R17, R12, RZ ;  /* 0x0000000c11117210 */ /* 0x000fc60007f7e0ff */
        /* <DEDUP_REMOVED lines=224> */
[----:B------:R-:W-:-:S03]  /*4e4d0*/  IADD3 R15, P4, R15, R12, RZ ;  /* 0x0000000c0f0f7210 */ /* 0x000fc60007f9e0ff */
[----:B0-----:R-:W4:Y:S01]  /*4e4e0*/  LDL.LU R157, [R1+0xa9c] ;  /* 0x000a9c00019d7983 */ /* 0x001f220000300800 */
        /* <DEDUP_REMOVED lines=56> */
[----:B------:R-:W-:Y:S04]  /*4e870*/  STL [R1+0xa8c], R14 ;  /* 0x000a8c0e01007387 */ /* 0x000fe80000100800 */
[----:B------:R-:W-:Y:S01]  /*4e880*/  STL [R1+0xa60], R11 ;  /* 0x000a600b01007387 */ /* 0x000fe20000100800 */
[--C-:B----4-:R-:W-:Y:S01]  /*4e890*/  IMAD.X R15, R15, 0x1, R0.reuse, P2 ;  /* 0x000000010f0f7824 */ /* 0x110fe200010e0600 */
        /* <DEDUP_REMOVED lines=77> */
[----:B------:R-:W-:Y:S04]  /*4ed70*/  STL [R1+0x9f0], R152 ;  /* 0x0009f09801007387 */ /* 0x000fe80000100800 */
[----:B0-----:R-:W4:Y:S01]  /*4ed80*/  LDL.LU R157, [R1+0x9fc] ;  /* 0x0009fc00019d7983 */ /* 0x001f220000300800 */
[----:B------:R-:W-:-:S03]  /*4ed90*/  IMAD.X R154, R154, 0x1, R0, P5 ;  /* 0x000000019a9a7824 */ /* 0x000fc600028e0600 */
        /* <DEDUP_REMOVED lines=86> */
[----:B------:R0:W-:Y:S04]  /*4f300*/  STL [R1+0x9ac], R157 ;  /* 0x0009ac9d01007387 */ /* 0x0001e80000100800 */
[----:B0-----:R-:W4:Y:S01]  /*4f310*/  LDL.LU R157, [R1+0x96c] ;  /* 0x00096c00019d7983 */ /* 0x001f220000300800 */
[-C--:B------:R-:W-:Y:S01]  /*4f320*/  IADD3 R15, P6, R15, R12.reuse, RZ ;  /* 0x0000000c0f0f7210 */ /* 0x080fe20007fde0ff */
        /* <DEDUP_REMOVED lines=70> */
[----:B------:R-:W-:Y:S01]  /*4f790*/  STL [R1+0x944], R19 ;  /* 0x0009441301007387 */ /* 0x000fe20000100800 */
[----:B------:R-:W-:-:S03]  /*4f7a0*/  IMAD.X R152, R152, 0x1, R0, P2 ;  /* 0x0000000198987824 */ /* 0x000fc600010e0600 */
[----:B------:R-:W-:Y:S04]  /*4f7b0*/  STL [R1+0x918], R20 ;  /* 0x0009181401007387 */ /* 0x000fe80000100800 */
        /* <DEDUP_REMOVED lines=170> */
[----:B------:R0:W-:Y:S01]  /*50260*/  STL [R1+0x854], R252 ;  /* 0x000854fc01007387 */ /* 0x0001e20000100800 */
[----:B------:R-:W-:-:S03]  /*50270*/  IADD3 R152, P6, R152, R12, RZ ;  /* 0x0000000c98987210 */ /* 0x000fc60007fde0ff */
[----:B------:R-:W-:Y:S04]  /*50280*/  STL [R1+0x830], R23 ;  /* 0x0008301701007387 */ /* 0x000fe80000100800 */
        /* <DEDUP_REMOVED lines=88> */
[----:B------:R-:W4:Y:S01]  /*50810*/  LDL.LU R154, [R1+0x7d0] ;  /* 0x0007d000019a7983 */ /* 0x000f220000300800 */
[----:B0-----:R-:W-:-:S03]  /*50820*/  IMAD.MOV.U32 R252, RZ, RZ, R251 ;  /* 0x000000fffffc7224 */ /* 0x001fc600078e00fb */
[----:B------:R-:W4:Y:S01]  /*50830*/  LDL.LU R251, [R1+0x1dd0] ;  /* 0x001dd00001fb7983 */ /* 0x000f220000300800 */
        /* <DEDUP_REMOVED lines=113> */
[----:B0-----:R-:W-:-:S03]  /*50f50*/  IMAD.MOV.U32 R156, RZ, RZ, R250 ;  /* 0x000000ffff9c7224 */ /* 0x001fc600078e00fa */
[----:B------:R-:W3:Y:S01]  /*50f60*/  LDL.LU R250, [R1+0x780] ;  /* 0x0007800001fa7983 */ /* 0x000ee20000300800 */
[--C-:B----4-:R-:W-:Y:S01]  /*50f70*/  IMAD.X R157, R157, 0x1, R0.reuse, P3 ;  /* 0x000000019d9d7824 */ /* 0x110fe200018e0600 */
[-C--:B------:R-:W-:Y:S01]  /*50f80*/  IADD3 R249, P3, R249, R12.reuse, RZ ;  /* 0x0000000cf9f97210 */ /* 0x080fe20007f7e0ff */
[--C-:B------:R-:W-:Y:S01]  /*50f90*/  IMAD.X R14, R14, 0x1, R0.reuse, P4 ;  /* 0x000000010e0e7824 */ /* 0x100fe200020e0600 */
[-C--:B------:R-:W-:Y:S02]  /*50fa0*/  IADD3 R11, P4, R11, R12.reuse, RZ ;  /* 0x0000000c0b0b7210 */ /* 0x080fe40007f9e0ff */
[----:B------:R0:W-:Y:S04]  /*50fb0*/  STL [R1+0x7a0], R157 ;  /* 0x0007a09d01007387 */ /* 0x0001e80000100800 */
[----:B0-----:R-:W4:Y:S04]  /*50fc0*/  LDL.LU R157, [R1+0x75c] ;  /* 0x00075c00019d7983 */ /* 0x001f280000300800 */
[----:B------:R0:W-:Y:S01]  /*50fd0*/  STL [R1+0x1e00], R249 ;  /* 0x001e00f901007387 */ /* 0x0001e20000100800 */
[--C-:B------:R-:W-:Y:S01]  /*50fe0*/  IMAD.X R15, R15, 0x1, R0.reuse, P5 ;  /* 0x000000010f0f7824 */ /* 0x100fe200028e0600 */
[-C--:B------:R-:W-:Y:S01]  /*50ff0*/  IADD3 R16, P5, R16, R12.reuse, RZ ;  /* 0x0000000c10107210 */ /* 0x080fe20007fbe0ff */
[--C-:B------:R-:W-:Y:S01]  /*51000*/  IMAD.X R17, R17, 0x1, R0.reuse, P6 ;  /* 0x0000000111117824 */ /* 0x100fe200030e0600 */
[-C--:B------:R-:W-:Y:S01]  /*51010*/  IADD3 R18, P6, R18, R12.reuse, RZ ;  /* 0x0000000c12127210 */ /* 0x080fe20007fde0ff */
[--C-:B------:R-:W-:Y:S01]  /*51020*/  IMAD.X R19, R19, 0x1, R0.reuse, P1 ;  /* 0x0000000113137824 */ /* 0x100fe200008e0600 */
[----:B0-----:R0:W5:Y:S04]  /*51030*/  LDL.LU R249, [R1+0x1e84] ;  /* 0x001e840001f97983 */ /* 0x0011680000300800 */
[----:B------:R-:W-:Y:S04]  /*51040*/  STL [R1+0x79c], R14 ;  /* 0x00079c0e01007387 */ /* 0x000fe80000100800 */
[----:B------:R-:W-:Y:S04]  /*51050*/  STL [R1+0x1dfc], R11 ;  /* 0x001dfc0b01007387 */ /* 0x000fe80000100800 */
[----:B------:R-:W-:Y:S01]  /*51060*/  STL [R1+0x798], R15 ;  /* 0x0007980f01007387 */ /* 0x000fe20000100800 */
[----:B------:R-:W-:Y:S01]  /*51070*/  IADD3 R20, P1, R20, R12, RZ ;  /* 0x0000000c14147210 */ /* 0x000fe20007f3e0ff */
[----:B------:R-:W-:-:S02]  /*51080*/  IMAD.X R23, R23, 0x1, R0, P2 ;  /* 0x0000000117177824 */ /* 0x000fc400010e0600 */
[----:B------:R-:W-:Y:S01]  /*51090*/  STL [R1+0x1e08], R16 ;  /* 0x001e081001007387 */ /* 0x000fe20000100800 */
[----:B------:R-:W-:-:S03]  /*510a0*/  IADD3 R251, P2, R251, R12, RZ ;  /* 0x0000000cfbfb7210 */ /* 0x000fc60007f5e0ff */
[----:B------:R-:W-:Y:S04]  /*510b0*/  STL [R1+0x794], R17 ;  /* 0x0007941101007387 */ /* 0x000fe80000100800 */
[----:B------:R-:W-:Y:S01]  /*510c0*/  STL [R1+0x1e04], R18 ;  /* 0x001e041201007387 */ /* 0x000fe20000100800 */
[----:B------:R-:W-:-:S03]  /*510d0*/  IMAD.X R152, R152, 0x1, R0, P3 ;  /* 0x0000000198987824 */ /* 0x000fc600018e0600 */
[----:B------:R-:W-:Y:S04]  /*510e0*/  STL [R1+0x790], R19 ;  /* 0x0007901301007387 */ /* 0x000fe80000100800 */
[----:B------:R-:W-:Y:S04]  /*510f0*/  STL [R1+0x1e0c], R20 ;  /* 0x001e0c1401007387 */ /* 0x000fe80000100800 */
[----:B------:R1:W-:Y:S04]  /*51100*/  STL [R1+0x774], R251 ;  /* 0x000774fb01007387 */ /* 0x0003e80000100800 */
[----:B------:R-:W-:Y:S04]  /*51110*/  STL [R1+0x78c], R23 ;  /* 0x00078c1701007387 */ /* 0x000fe80000100800 */
[----:B-1----:R-:W4:Y:S01]  /*51120*/  LDL.LU R251, [R1+0x77c] ;  /* 0x00077c0001fb7983 */ /* 0x002f220000300800 */
[----:B--2---:R-:W-:Y:S01]  /*51130*/  IADD3 R155, P3, R155, R12, RZ ;  /* 0x0000000c9b9b7210 */ /* 0x004fe20007f7e0ff */
[----:B------:R-:W-:-:S04]  /*51140*/  IMAD.X R153, R153, 0x1, R0, P4 ;  /* 0x0000000199997824 */ /* 0x000fc800020e0600 */
[----:B------:R1:W-:Y:S04]  /*51150*/  STL [R1+0x76c], R155 ;  /* 0x00076c9b01007387 */ /* 0x0003e80000100800 */
[----:B------:R-:W-:Y:S04]  /*51160*/  STL [R1+0x788], R152 ;  /* 0x0007889801007387 */ /* 0x000fe80000100800 */
[----:B-1----:R-:W2:Y:S01]  /*51170*/  LDL.LU R155, [R1+0x754] ;  /* 0x00075400019b7983 */ /* 0x002ea20000300800 */
[----:B---3--:R-:W-:-:S03]  /*51180*/  IADD3 R154, P4, R154, R12, RZ ;  /* 0x0000000c9a9a7210 */ /* 0x008fc60007f9e0ff */
[----:B------:R-:W-:Y:S04]  /*51190*/  STL [R1+0x784], R153 ;  /* 0x0007849901007387 */ /* 0x000fe80000100800 */
[----:B------:R-:W-:Y:S01]  /*511a0*/  STL [R1+0x764], R154 ;  /* 0x0007649a01007387 */ /* 0x000fe20000100800 */
[----:B------:R-:W-:-:S05]  /*511b0*/  IMAD.X R250, R250, 0x1, R0, P5 ;  /* 0x00000001fafa7824 */ /* 0x000fca00028e0600 */
[----:B------:R1:W-:Y:S04]  /*511c0*/  STL [R1+0x780], R250 ;  /* 0x000780fa01007387 */ /* 0x0003e80000100800 */
[----:B-1----:R-:W3:Y:S04]  /*511d0*/  LDL.LU R250, [R1+0x74c] ;  /* 0x00074c0001fa7983 */ /* 0x002ee80000300800 */
[----:B------:R-:W3:Y:S04]  /*511e0*/  LDL.LU R14, [R1+0x744] ;  /* 0x00074400010e7983 */ /* 0x000ee80000300800 */
[----:B------:R-:W3:Y:S04]  /*511f0*/  LDL.LU R11, [R1+0x768] ;  /* 0x00076800010b7983 */ /* 0x000ee80000300800 */
[----:B------:R-:W3:Y:S01]  /*51200*/  LDL.LU R15, [R1+0x73c] ;  /* 0x00073c00010f7983 */ /* 0x000ee20000300800 */
[----:B----4-:R-:W-:-:S05]  /*51210*/  IADD3 R157, P5, R157, R12, RZ ;  /* 0x0000000c9d9d7210 */ /* 0x010fca0007fbe0ff */
[----:B------:R1:W-:Y:S04]  /*51220*/  STL [R1+0x75c], R157 ;  /* 0x00075c9d01007387 */ /* 0x0003e80000100800 */
[----:B------:R-:W4:Y:S04]  /*51230*/  LDL.LU R16, [R1+0x760] ;  /* 0x0007600001107983 */ /* 0x000f280000300800 */
[----:B------:R-:W4:Y:S04]  /*51240*/  LDL.LU R17, [R1+0x734] ;  /* 0x0007340001117983 */ /* 0x000f280000300800 */
[----:B------:R-:W4:Y:S04]  /*51250*/  LDL.LU R18, [R1+0x758] ;  /* 0x0007580001127983 */ /* 0x000f280000300800 */
[----:B------:R-:W4:Y:S04]  /*51260*/  LDL.LU R19, [R1+0x72c] ;  /* 0x00072c0001137983 */ /* 0x000f280000300800 */
[----:B------:R-:W4:Y:S04]  /*51270*/  LDL.LU R20, [R1+0x750] ;  /* 0x0007500001147983 */ /* 0x000f280000300800 */
[----:B------:R-:W4:Y:S04]  /*51280*/  LDL.LU R23, [R1+0x724] ;  /* 0x0007240001177983 */ /* 0x000f280000300800 */
[----:B------:R-:W4:Y:S01]  /*51290*/  LDL.LU R152, [R1+0x748] ;  /* 0x0007480001987983 */ /* 0x000f220000300800 */
[----:B-1----:R-:W-:-:S02]  /*512a0*/  IMAD.MOV.U32 R157, RZ, RZ, R5 ;  /* 0x000000ffff9d7224 */ /* 0x002fc400078e0005 */
[----:B------:R-:W-:Y:S02]  /*512b0*/  IMAD.MOV.U32 R5, RZ, RZ, R6 ;  /* 0x000000ffff057224 */ /* 0x000fe400078e0006 */
[----:B------:R-:W-:Y:S02]  /*512c0*/  IMAD.MOV.U32 R6, RZ, RZ, R7 ;  /* 0x000000ffff067224 */ /* 0x000fe400078e0007 */
[----:B------:R-:W4:Y:S04]  /*512d0*/  LDL.LU R7, [R1+0x71c] ;  /* 0x00071c0001077983 */ /* 0x000f280000300800 */
[----:B------:R-:W4:Y:S01]  /*512e0*/  LDL.LU R153, [R1+0x740] ;  /* 0x0007400001997983 */ /* 0x000f220000300800 */
[--C-:B------:R-:W-:Y:S02]  /*512f0*/  IMAD.X R156, R156, 0x1, R0.reuse, P1 ;  /* 0x000000019c9c7824 */ /* 0x100fe400008e0600 */
[----:B------:R-:W-:-:S05]  /*51300*/  IMAD.X R251, R251, 0x1, R0, P6 ;  /* 0x00000001fbfb7824 */ /* 0x000fca00030e0600 */
[----:B------:R1:W-:Y:S04]  /*51310*/  STL [R1+0x77c], R251 ;  /* 0x00077cfb01007387 */ /* 0x0003e80000100800 */
[----:B-1----:R-:W4:Y:S04]  /*51320*/  LDL.LU R251, [R1+0x714] ;  /* 0x0007140001fb7983 */ /* 0x002f280000300800 */
[----:B------:R-:W4:Y:S01]  /*51330*/  LDL.LU R154, [R1+0x738] ;  /* 0x00073800019a7983 */ /* 0x000f220000300800 */
[----:B--2---:R-:W-:-:S05]  /*51340*/  IADD3 R155, P6, R155, R12, RZ ;  /* 0x0000000c9b9b7210 */ /* 0x004fca0007fde0ff */
[----:B------:R1:W-:Y:S04]  /*51350*/  STL [R1+0x754], R155 ;  /* 0x0007549b01007387 */ /* 0x0003e80000100800 */
[----:B-1----:R-:W2:Y:S04]  /*51360*/  LDL.LU R155, [R1+0x70c] ;  /* 0x00070c00019b7983 */ /* 0x002ea80000300800 */
[----:B------:R1:W-:Y:S04]  /*51370*/  STL [R1+0x778], R156 ;  /* 0x0007789c01007387 */ /* 0x0003e80000100800 */
[----:B-1----:R-:W2:Y:S01]  /*51380*/  LDL.LU R156, [R1+0x730] ;  /* 0x00073000019c7983 */ /* 0x002ea20000300800 */
[----:B---3--:R-:W-:-:S05]  /*51390*/  IADD3 R250, P1, R250, R12, RZ ;  /* 0x0000000cfafa7210 */ /* 0x008fca0007f3e0ff */
[----:B------:R1:W-:Y:S04]  /*513a0*/  STL [R1+0x74c], R250 ;  /* 0x00074cfa01007387 */ /* 0x0003e80000100800 */
[----:B-1----:R0:W5:Y:S04]  /*513b0*/  LDL.LU R250, [R1+0x1e80] ;  /* 0x001e800001fa7983 */ /* 0x0021680000300800 */
[----:B------:R-:W3:Y:S01]  /*513c0*/  LDL.LU R12, [R1+0x770] ;  /* 0x00077000010c7983 */ /* 0x000ee20000300800 */
[--C-:B------:R-:W-:Y:S02]  /*513d0*/  IMAD.X R11, R11, 0x1, R0.reuse, P3 ;  /* 0x000000010b0b7824 */ /* 0x100fe400018e0600 */
[----:B----4-:R-:W-:-:S02]  /*513e0*/  IMAD.X R16, R16, 0x1, R0, P4 ;  /* 0x0000000110107824 */ /* 0x010fc400020e0600 */
[--C-:B------:R-:W-:Y:S02]  /*513f0*/  IMAD.X R18, R18, 0x1, R0.reuse, P5 ;  /* 0x0000000112127824 */ /* 0x100fe400028e0600 */
[--C-:B------:R-:W-:Y:S02]  /*51400*/  IMAD.X R20, R20, 0x1, R0.reuse, P6 ;  /* 0x0000000114147824 */ /* 0x100fe400030e0600 */
[--C-:B------:R-:W-:Y:S02]  /*51410*/  IMAD.X R152, R152, 0x1, R0.reuse, P1 ;  /* 0x0000000198987824 */ /* 0x100fe400008e0600 */
[----:B---3--:R-:W-:-:S05]  /*51420*/  IMAD.X R12, R12, 0x1, R0, P2 ;  /* 0x000000010c0c7824 */ /* 0x008fca00010e0600 */
[----:B------:R1:W-:Y:S02]  /*51430*/  STL [R1+0x770], R12 ;  /* 0x0007700c01007387 */ /* 0x0003e40000100800 */
[----:B-1----:R-:W1:Y:S02]  /*51440*/  LDC R12, c[0x0][0x23c] ;  /* 0x00008f00ff0c7b82 */ /* 0x002e640000000800 */
[----:B-1----:R-:W-:-:S04]  /*51450*/  IMAD.SHL.U32 R12, R12, 0x100, RZ ;  /* 0x000001000c0c7824 */ /* 0x002fc800078e00ff */
        /* <DEDUP_REMOVED lines=8> */
[----:B------:R-:W-:Y:S01]  /*514e0*/  STL [R1+0x760], R16 ;  /* 0x0007601001007387 */ /* 0x000fe20000100800 */
[----:B------:R-:W-:-:S03]  /*514f0*/  IADD3 R23, P6, R23, R12, RZ ;  /* 0x0000000c17177210 */ /* 0x000fc60007fde0ff */
[----:B------:R-:W-:Y:S01]  /*51500*/  STL [R1+0x734], R17 ;  /* 0x0007341101007387 */ /* 0x000fe20000100800 */
[----:B------:R-:W-:-:S03]  /*51510*/  IADD3 R7, P1, R7, R12, RZ ;  /* 0x0000000c07077210 */ /* 0x000fc60007f3e0ff */
[----:B------:R-:W-:Y:S04]  /*51520*/  STL [R1+0x758], R18 ;  /* 0x0007581201007387 */ /* 0x000fe80000100800 */
[----:B------:R-:W-:Y:S01]  /*51530*/  STL [R1+0x72c], R19 ;  /* 0x00072c1301007387 */ /* 0x000fe20000100800 */
[----:B------:R-:W-:-:S03]  /*51540*/  IMAD.X R153, R153, 0x1, R0, P2 ;  /* 0x0000000199997824 */ /* 0x000fc600010e0600 */
[----:B------:R-:W-:Y:S01]  /*51550*/  STL [R1+0x750], R20 ;  /* 0x0007501401007387 */ /* 0x000fe20000100800 */
[----:B------:R-:W-:-:S03]  /*51560*/  IADD3 R251, P2, R251, R12, RZ ;  /* 0x0000000cfbfb7210 */ /* 0x000fc60007f5e0ff */
[----:B------:R-:W-:Y:S04]  /*51570*/  STL [R1+0x724], R23 ;  /* 0x0007241701007387 */ /* 0x000fe80000100800 */
[----:B------:R1:W-:Y:S04]  /*51580*/  STL [R1+0x71c], R7 ;  /* 0x00071c0701007387 */ /* 0x0003e80000100800 */
[----:B------:R-:W-:Y:S04]  /*51590*/  STL [R1+0x748], R152 ;  /* 0x0007489801007387 */ /* 0x000fe80000100800 */
[----:B-1----:R-:W3:Y:S04]  /*515a0*/  LDL.LU R7, [R1+0x704] ;  /* 0x0007040001077983 */ /* 0x002ee80000300800 */
[----:B------:R1:W-:Y:S04]  /*515b0*/  STL [R1+0x714], R251 ;  /* 0x000714fb01007387 */ /* 0x0003e80000100800 */
[----:B------:R-:W-:Y:S04]  /*515c0*/  STL [R1+0x740], R153 ;  /* 0x0007409901007387 */ /* 0x000fe80000100800 */
[----:B-1----:R-:W4:Y:S01]  /*515d0*/  LDL.LU R251, [R1+0x6fc] ;  /* 0x0006fc0001fb7983 */ /* 0x002f220000300800 */
[--C-:B------:R-:W-:Y:S01]  /*515e0*/  IMAD.X R154, R154, 0x1, R0.reuse, P3 ;  /* 0x000000019a9a7824 */ /* 0x100fe200018e0600 */
[----:B--2---:R-:W-:Y:S01]  /*515f0*/  IADD3 R155, P3, R155, R12, RZ ;  /* 0x0000000c9b9b7210 */ /* 0x004fe20007f7e0ff */
[----:B------:R-:W-:-:S03]  /*51600*/  IMAD.X R156, R156, 0x1, R0, P4 ;  /* 0x000000019c9c7824 */ /* 0x000fc600020e0600 */
[----:B------:R-:W-:Y:S04]  /*51610*/  STL [R1+0x738], R154 ;  /* 0x0007389a01007387 */ /* 0x000fe80000100800 */
[----:B------:R1:W-:Y:S02]  /*51620*/  STL [R1+0x70c], R155 ;  /* 0x00070c9b01007387 */ /* 0x0003e40000100800 */
[----:B-1----:R-:W-:Y:S02]  /*51630*/  IMAD.MOV.U32 R155, RZ, RZ, R3 ;  /* 0x000000ffff9b7224 */ /* 0x002fe400078e0003 */
[----:B------:R-:W2:Y:S04]  /*51640*/  LDL.LU R3, [R1+0x6ec] ;  /* 0x0006ec0001037983 */ /* 0x000ea80000300800 */
[----:B------:R-:W2:Y:S04]  /*51650*/  LDL.LU R14, [R1+0x708] ;  /* 0x00070800010e7983 */ /* 0x000ea80000300800 */
[----:B------:R-:W2:Y:S04]  /*51660*/  LDL.LU R11, [R1+0x6dc] ;  /* 0x0006dc00010b7983 */ /* 0x000ea80000300800 */
[----:B------:R1:W-:Y:S04]  /*51670*/  STL [R1+0x730], R156 ;  /* 0x0007309c01007387 */ /* 0x0003e80000100800 */
[----:B------:R-:W2:Y:S04]  /*51680*/  LDL.LU R15, [R1+0x700] ;  /* 0x00070000010f7983 */ /* 0x000ea80000300800 */
[----:B------:R-:W2:Y:S04]  /*51690*/  LDL.LU R16, [R1+0x6d4] ;  /* 0x0006d40001107983 */ /* 0x000ea80000300800 */
[----:B------:R-:W2:Y:S04]  /*516a0*/  LDL.LU R17, [R1+0x6f8] ;  /* 0x0006f80001117983 */ /* 0x000ea80000300800 */
[----:B------:R-:W2:Y:S04]  /*516b0*/  LDL.LU R18, [R1+0x6cc] ;  /* 0x0006cc0001127983 */ /* 0x000ea80000300800 */
[----:B------:R-:W2:Y:S04]  /*516c0*/  LDL.LU R19, [R1+0x6f0] ;  /* 0x0006f00001137983 */ /* 0x000ea80000300800 */
[----:B------:R-:W2:Y:S04]  /*516d0*/  LDL.LU R20, [R1+0x6c4] ;  /* 0x0006c40001147983 */ /* 0x000ea80000300800 */
[----:B------:R-:W2:Y:S01]  /*516e0*/  LDL.LU R23, [R1+0x6e8] ;  /* 0x0006e80001177983 */ /* 0x000ea20000300800 */
[----:B-1----:R-:W-:-:S03]  /*516f0*/  IMAD.MOV.U32 R156, RZ, RZ, R157 ;  /* 0x000000ffff9c7224 */ /* 0x002fc600078e009d */
[----:B------:R-:W2:Y:S01]  /*51700*/  LDL.LU R152, [R1+0x6bc] ;  /* 0x0006bc0001987983 */ /* 0x000ea20000300800 */
[----:B------:R-:W-:Y:S02]  /*51710*/  IMAD.X R8, R8, 0x1, R0, P5 ;  /* 0x0000000108087824 */ /* 0x000fe400028e0600 */
[----:B------:R-:W-:Y:S01]  /*51720*/  IMAD.MOV.U32 R157, RZ, RZ, R5 ;  /* 0x000000ffff9d7224 */ /* 0x000fe200078e0005 */
[----:B------:R-:W2:Y:S04]  /*51730*/  LDL.LU R153, [R1+0x6e0] ;  /* 0x0006e00001997983 */ /* 0x000ea80000300800 */
[----:B------:R-:W2:Y:S01]  /*51740*/  LDL.LU R154, [R1+0x6b4] ;  /* 0x0006b400019a7983 */ /* 0x000ea20000300800 */
[----:B------:R-:W-:-:S03]  /*51750*/  IMAD.MOV.U32 R5, RZ, RZ, R6 ;  /* 0x000000ffff057224 */ /* 0x000fc600078e0006 */
[----:B------:R-:W2:Y:S01]  /*51760*/  LDL.LU R6, [R1+0x6d8] ;  /* 0x0006d80001067983 */ /* 0x000ea20000300800 */
[----:B---3--:R-:W-:-:S05]  /*51770*/  IADD3 R7, P4, R7, R12, RZ ;  /* 0x0000000c07077210 */ /* 0x008fca0007f9e0ff */
[----:B------:R1:W-:Y:S01]  /*51780*/  STL [R1+0x704], R7 ;  /* 0x0007040701007387 */ /* 0x0003e20000100800 */
[----:B----4-:R-:W-:Y:S01]  /*51790*/  IADD3 R251, P5, R251, R12, RZ ;  /* 0x0000000cfbfb7210 */ /* 0x010fe20007fbe0ff */
[----:B------:R-:W-:Y:S02]  /*517a0*/  IMAD.MOV.U32 R12, RZ, RZ, R9 ;  /* 0x000000ffff0c7224 */ /* 0x000fe400078e0009 */
[----:B-1----:R-:W3:Y:S04]  /*517b0*/  LDL.LU R7, [R1+0x6ac] ;  /* 0x0006ac0001077983 */ /* 0x002ee80000300800 */
[----:B------:R1:W-:Y:S01]  /*517c0*/  STL [R1+0x728], R8 ;  /* 0x0007280801007387 */ /* 0x0003e20000100800 */
[----:B------:R-:W-:-:S03]  /*517d0*/  IMAD.X R12, R12, 0x1, R0, P6 ;  /* 0x000000010c0c7824 */ /* 0x000fc600030e0600 */
[----:B-1----:R-:W4:Y:S04]  /*517e0*/  LDL.LU R8, [R1+0x6d0] ;  /* 0x0006d00001087983 */ /* 0x002f280000300800 */
[----:B------:R1:W-:Y:S04]  /*517f0*/  STL [R1+0x6fc], R251 ;  /* 0x0006fcfb01007387 */ /* 0x0003e80000100800 */
[----:B-1----:R0:W5:Y:S04]  /*51800*/  LDL.LU R251, [R1+0x1e7c] ;  /* 0x001e7c0001fb7983 */ /* 0x0021680000300800 */
[----:B------:R-:W4:Y:S04]  /*51810*/  LDL.LU R9, [R1+0x6a4] ;  /* 0x0006a40001097983 */ /* 0x000f280000300800 */
[----:B------:R1:W-:Y:S02]  /*51820*/  STL [R1+0x720], R12 ;  /* 0x0007200c01007387 */ /* 0x0003e40000100800 */
[----:B-1----:R-:W1:Y:S02]  /*51830*/  LDC R12, c[0x0][0x23c] ;  /* 0x00008f00ff0c7b82 */ /* 0x002e640000000800 */
[----:B-1----:R-:W-:-:S04]  /*51840*/  IMAD.SHL.U32 R12, R12, 0x100, RZ ;  /* 0x000001000c0c7824 */ /* 0x002fc800078e00ff */
[----:B------:R-:W-:-:S05]  /*51850*/  IMAD.SHL.U32 R12, R12, 0x2, RZ ;  /* 0x000000020c0c7824 */ /* 0x000fca00078e00ff */
[----:B------:R-:W-:-:S05]  /*51860*/  IADD3 R252, P6, R252, R12, RZ ;  /* 0x0000000cfcfc7210 */ /* 0x000fca0007fde0ff */
[----:B------:R1:W-:Y:S04]  /*51870*/  STL [R1+0x6f4], R252 ;  /* 0x0006f4fc01007387 */ /* 0x0003e80000100800 */
[----:B-1----:R0:W5:Y:S04]  /*51880*/  LDL.LU R252, [R1+0x1e78] ;  /* 0x001e780001fc7983 */ /* 0x0021680000300800 */
[----:B------:R-:W2:Y:S02]  /*51890*/  LDL.LU R12, [R1+0x718] ;  /* 0x00071800010c7983 */ /* 0x000ea40000300800 */
[----:B--2---:R-:W-:-:S05]  /*518a0*/  IMAD.X R12, R12, 0x1, R0, P1 ;  /* 0x000000010c0c7824 */ /* 0x004fca00008e0600 */
[----:B------:R1:W-:Y:S02]  /*518b0*/  STL [R1+0x718], R12 ;  /* 0x0007180c01007387 */ /* 0x0003e40000100800 */
[----:B-1----:R-:W1:Y:S02]  /*518c0*/  LDC R12, c[0x0][0x23c] ;  /* 0x00008f00ff0c7b82 */ /* 0x002e640000000800 */
[----:B-1----:R-:W-:-:S04]  /*518d0*/  IMAD.SHL.U32 R12, R12, 0x100, RZ ;  /* 0x000001000c0c7824 */ /* 0x002fc800078e00ff */
[----:B------:R-:W-:-:S05]  /*518e0*/  IMAD.SHL.U32 R12, R12, 0x2, RZ ;  /* 0x000000020c0c7824 */ /* 0x000fca00078e00ff */
[----:B------:R-:W-:-:S05]  /*518f0*/  IADD3 R3, P1, R3, R12, RZ ;  /* 0x0000000c03037210 */ /* 0x000fca0007f3e0ff */
[----:B------:R1:W-:Y:S04]  /*51900*/  STL [R1+0x6ec], R3 ;  /* 0x0006ec0301007387 */ /* 0x0003e80000100800 */
[----:B-1----:R0:W5:Y:S04]  /*51910*/  LDL.LU R3, [R1+0x1e74] ;  /* 0x001e740001037983 */ /* 0x0021680000300800 */
[----:B------:R-:W2:Y:S01]  /*51920*/  LDL.LU R12, [R1+0x710] ;  /* 0x00071000010c7983 */ /* 0x000ea20000300800 */
[--C-:B------:R-:W-:Y:S02]  /*51930*/  IMAD.X R14, R14, 0x1, R0.reuse, P3 ;  /* 0x000000010e0e7824 */ /* 0x100fe400018e0600 */
[----:B------:R-:W-:-:S02]  /*51940*/  IMAD.X R15, R15, 0x1, R0, P4 ;  /* 0x000000010f0f7824 */ /* 0x000fc400020e0600 */
[--C-:B------:R-:W-:Y:S02]  /*51950*/  IMAD.X R17, R17, 0x1, R0.reuse, P5 ;  /* 0x0000000111117824 */ /* 0x100fe400028e0600 */
[--C-:B------:R-:W-:Y:S02]  /*51960*/  IMAD.X R19, R19, 0x1, R0.reuse, P6 ;  /* 0x0000000113137824 */ /* 0x100fe400030e0600 */
[--C-:B------:R-:W-:Y:S02]  /*51970*/  IMAD.X R23, R23, 0x1, R0.reuse, P1 ;  /* 0x0000000117177824 */ /* 0x100fe400008e0600 */
[----:B--2---:R-:W-:-:S05]  /*51980*/  IMAD.X R12, R12, 0x1, R0, P2 ;  /* 0x000000010c0c7824 */ /* 0x004fca00010e0600 */
        /* <DEDUP_REMOVED lines=8> */
[----:B------:R1:W-:Y:S01]  /*51a10*/  STL [R1+0x6e4], R4 ;  /* 0x0006e40401007387 */ /* 0x0003e20000100800 */
[-C--:B------:R-:W-:Y:S02]  /*51a20*/  IADD3 R20, P6, R20, R12.reuse, RZ ;  /* 0x0000000c14147210 */ /* 0x080fe40007fde0ff */
[----:B------:R-:W-:Y:S01]  /*51a30*/  IADD3 R152, P1, R152, R12, RZ ;  /* 0x0000000c98987210 */ /* 0x000fe20007f3e0ff */
[--C-:B------:R-:W-:Y:S01]  /*51a40*/  IMAD.X R153, R153, 0x1, R0.reuse, P2 ;  /* 0x0000000199997824 */ /* 0x100fe200010e0600 */
[----:B-1----:R0:W5:Y:S04]  /*51a50*/  LDL.LU R4, [R1+0x1e70] ;  /* 0x001e700001047983 */ /* 0x0021680000300800 */
[----:B------:R-:W-:Y:S04]  /*51a60*/  STL [R1+0x708], R14 ;  /* 0x0007080e01007387 */ /* 0x000fe80000100800 */
[----:B------:R-:W-:Y:S04]  /*51a70*/  STL [R1+0x6dc], R11 ;  /* 0x0006dc0b01007387 */ /* 0x000fe80000100800 */
[----:B------:R-:W-:Y:S04]  /*51a80*/  STL [R1+0x700], R15 ;  /* 0x0007000f01007387 */ /* 0x000fe80000100800 */
        /* <DEDUP_REMOVED lines=8> */
[----:B------:R-:W-:Y:S01]  /*51b10*/  STL [R1+0x6bc], R152 ;  /* 0x0006bc9801007387 */ /* 0x000fe20000100800 */
[----:B---3--:R-:W-:-:S03]  /*51b20*/  IADD3 R7, P3, R7, R12, RZ ;  /* 0x0000000c07077210 */ /* 0x008fc60007f7e0ff */
[----:B------:R-:W-:Y:S04]  /*51b30*/  STL [R1+0x6e0], R153 ;  /* 0x0006e09901007387 */ /* 0x000fe80000100800 */
[----:B------:R1:W-:Y:S01]  /*51b40*/  STL [R1+0x6d8], R6 ;  /* 0x0006d80601007387 */ /* 0x0003e20000100800 */
[----:B----4-:R-:W-:-:S03]  /*51b50*/  IMAD.X R8, R8, 0x1, R0, P4 ;  /* 0x0000000108087824 */ /* 0x010fc600020e0600 */
[----:B------:R-:W-:Y:S01]  /*51b60*/  STL [R1+0x6b4], R154 ;  /* 0x0006b49a01007387 */ /* 0x000fe20000100800 */
[-C--:B------:R-:W-:Y:S01]  /*51b70*/  IADD3 R9, P4, R9, R12.reuse, RZ ;  /* 0x0000000c09097210 */ /* 0x080fe20007f9e0ff */
[--C-:B------:R-:W-:Y:S01]  /*51b80*/  IMAD.X R10, R10, 0x1, R0.reuse, P5 ;  /* 0x000000010a0a7824 */ /* 0x100fe200028e0600 */
[----:B------:R-:W-:Y:S01]  /*51b90*/  IADD3 R13, P5, R13, R12, RZ ;  /* 0x0000000c0d0d7210 */ /* 0x000fe20007fbe0ff */
[----:B-1----:R-:W2:Y:S04]  /*51ba0*/  LDL.LU R6, [R1+0x684] ;  /* 0x0006840001067983 */ /* 0x002ea80000300800 */
[----:B------:R1:W-:Y:S01]  /*51bb0*/  STL [R1+0x6ac], R7 ;  /* 0x0006ac0701007387 */ /* 0x0003e20000100800 */
[----:B------:R-:W-:-:S03]  /*51bc0*/  IMAD.X R155, R155, 0x1, R0, P6 ;  /* 0x000000019b9b7824 */ /* 0x000fc600030e0600 */
[----:B-1----:R-:W3:Y:S04]  /*51bd0*/  LDL.LU R7, [R1+0x67c] ;  /* 0x00067c0001077983 */ /* 0x002ee80000300800 */
[----:B------:R1:W-:Y:S04]  /*51be0*/  STL [R1+0x6d0], R8 ;  /* 0x0006d00801007387 */ /* 0x0003e80000100800 */
[----:B-1----:R-:W4:Y:S04]  /*51bf0*/  LDL.LU R8, [R1+0x674] ;  /* 0x0006740001087983 */ /* 0x002f280000300800 */
[----:B------:R1:W-:Y:S04]  /*51c00*/  STL [R1+0x6a4], R9 ;  /* 0x0006a40901007387 */ /* 0x0003e80000100800 */
[----:B-1----:R-:W4:Y:S04]  /*51c10*/  LDL.LU R9, [R1+0x66c] ;  /* 0x00066c0001097983 */ /* 0x002f280000300800 */
[----:B------:R1:W-:Y:S01]  /*51c20*/  STL [R1+0x6c8], R10 ;  /* 0x0006c80a01007387 */ /* 0x0003e20000100800 */
[----:B------:R-:W-:-:S03]  /*51c30*/  IADD3 R156, P6, R156, R12, RZ ;  /* 0x0000000c9c9c7210 */ /* 0x000fc60007fde0ff */
[----:B-1----:R-:W4:Y:S04]  /*51c40*/  LDL.LU R10, [R1+0x664] ;  /* 0x00066400010a7983 */ /* 0x002f280000300800 */
[----:B------:R1:W-:Y:S01]  /*51c50*/  STL [R1+0x69c], R13 ;  /* 0x00069c0d01007387 */ /* 0x0003e20000100800 */
[----:B------:R-:W-:-:S03]  /*51c60*/  IMAD.MOV.U32 R12, RZ, RZ, R157 ;  /* 0x000000ffff0c7224 */ /* 0x000fc600078e009d */
[----:B-1----:R-:W4:Y:S04]  /*51c70*/  LDL.LU R13, [R1+0x65c] ;  /* 0x00065c00010d7983 */ /* 0x002f280000300800 */
[----:B------:R-:W4:Y:S04]  /*51c80*/  LDL.LU R14, [R1+0x654] ;  /* 0x00065400010e7983 */ /* 0x000f280000300800 */
        /* <DEDUP_REMOVED lines=11> */
[----:B------:R-:W4:Y:S01]  /*51d40*/  LDL.LU R153, [R1+0x650] ;  /* 0x0006500001997983 */ /* 0x000f220000300800 */
[----:B------:R-:W-:-:S03]  /*51d50*/  IMAD.X R12, R12, 0x1, R0, P1 ;  /* 0x000000010c0c7824 */ /* 0x000fc600008e0600 */
[----:B------:R-:W4:Y:S04]  /*51d60*/  LDL.LU R154, [R1+0x624] ;  /* 0x00062400019a7983 */ /* 0x000f280000300800 */
[----:B-1----:R-:W4:Y:S04]  /*51d70*/  LDL.LU R155, [R1+0x648] ;  /* 0x00064800019b7983 */ /* 0x002f280000300800 */
[----:B0-----:R-:W4:Y:S04]  /*51d80*/  LDL.LU R156, [R1+0x61c] ;  /* 0x00061c00019c7983 */ /* 0x001f280000300800 */
[----:B------:R-:W4:Y:S04]  /*51d90*/  LDL.LU R157, [R1+0x640] ;  /* 0x00064000019d7983 */ /* 0x000f280000300800 */
[----:B------:R0:W-:Y:S02]  /*51da0*/  STL [R1+0x6b8], R12 ;  /* 0x0006b80c01007387 */ /* 0x0001e40000100800 */
[----:B0-----:R-:W0:Y:S02]  /*51db0*/  LDC R12, c[0x0][0x23c] ;  /* 0x00008f00ff0c7b82 */ /* 0x001e240000000800 */
[----:B0-----:R-:W-:-:S04]  /*51dc0*/  IMAD.SHL.U32 R12, R12, 0x100, RZ ;  /* 0x000001000c0c7824 */ /* 0x001fc800078e00ff */
[----:B------:R-:W-:-:S05]  /*51dd0*/  IMAD.SHL.U32 R12, R12, 0x2, RZ ;  /* 0x000000020c0c7824 */ /* 0x000fca00078e00ff */
[----:B------:R-:W-:-:S05]  /*51de0*/  IADD3 R5, P1, R5, R12, RZ ;  /* 0x0000000c05057210 */ /* 0x000fca0007f3e0ff */
[----:B------:R0:W-:Y:S04]  /*51df0*/  STL [R1+0x68c], R5 ;  /* 0x00068c0501007387 */ /* 0x0001e80000100800 */
[----:B0-----:R0:W5:Y:S04]  /*51e00*/  LDL.LU R5, [R1+0x1e6c] ;  /* 0x001e6c0001057983 */ /* 0x0011680000300800 */
        /* <DEDUP_REMOVED lines=15> */
[----:B---3--:R-:W-:-:S05]  /*51f00*/  IADD3 R7, P3, R7, R12, RZ ;  /* 0x0000000c07077210 */ /* 0x008fca0007f7e0ff */
        /* <DEDUP_REMOVED lines=8> */
[----:B----4-:R-:W-:-:S05]  /*51f90*/  IADD3 R8, P4, R8, R12, RZ ;  /* 0x0000000c08087210 */ /* 0x010fca0007f9e0ff */
        /* <DEDUP_REMOVED lines=10> */
[----:B-1----:R-:W2:Y:S04]  /*52040*/  LDL.LU R9, [R1+0x1e5c] ;  /* 0x001e5c0001097983 */ /* 0x002ea80000300800 */
[----:B------:R-:W3:Y:S02]  /*52050*/  LDL.LU R12, [R1+0x690] ;  /* 0x00069000010c7983 */ /* 0x000ee40000300800 */
[----:B---3--:R-:W-:-:S05]  /*52060*/  IMAD.X R12, R12, 0x1, R0, P6 ;  /* 0x000000010c0c7824 */ /* 0x008fca00030e0600 */
[----:B------:R1:W-:Y:S02]  /*52070*/  STL [R1+0x690], R12 ;  /* 0x0006900c01007387 */ /* 0x0003e40000100800 */
[----:B-1----:R-:W1:Y:S02]  /*52080*/  LDC R12, c[0x0][0x23c] ;  /* 0x00008f00ff0c7b82 */ /* 0x002e640000000800 */
[----:B-1----:R-:W-:-:S04]  /*52090*/  IMAD.SHL.U32 R12, R12, 0x100, RZ ;  /* 0x000001000c0c7824 */ /* 0x002fc800078e00ff */
[----:B------:R-:W-:-:S05]  /*520a0*/  IMAD.SHL.U32 R12, R12, 0x2, RZ ;  /* 0x000000020c0c7824 */ /* 0x000fca00078e00ff */
[----:B------:R-:W-:-:S05]  /*520b0*/  IADD3 R10, P6, R10, R12, RZ ;  /* 0x0000000c0a0a7210 */ /* 0x000fca0007fde0ff */
[----:B------:R1:W-:Y:S04]  /*520c0*/  STL [R1+0x664], R10 ;  /* 0x0006640a01007387 */ /* 0x0003e80000100800 */
[----:B-1----:R-:W3:Y:S04]  /*520d0*/  LDL.LU R10, [R1+0x1e58] ;  /* 0x001e5800010a7983 */ /* 0x002ee80000300800 */
[----:B------:R-:W4:Y:S02]  /*520e0*/  LDL.LU R12, [R1+0x688] ;  /* 0x00068800010c7983 */ /* 0x000f240000300800 */
[----:B----4-:R-:W-:-:S05]  /*520f0*/  IMAD.X R12, R12, 0x1, R0, P1 ;  /* 0x000000010c0c7824 */ /* 0x010fca00008e0600 */
[----:B------:R1:W-:Y:S02]  /*52100*/  STL [R1+0x688], R12 ;  /* 0x0006880c01007387 */ /* 0x0003e40000100800 */
[----:B-1----:R-:W1:Y:S02]  /*52110*/  LDC R12, c[0x0][0x23c] ;  /* 0x00008f00ff0c7b82 */ /* 0x002e640000000800 */
[----:B-1----:R-:W-:-:S04]  /*52120*/  IMAD.SHL.U32 R12, R12, 0x100, RZ ;  /* 0x000001000c0c7824 */ /* 0x002fc800078e00ff */
[----:B------:R-:W-:-:S05]  /*52130*/  IMAD.SHL.U32 R12, R12, 0x2, RZ ;  /* 0x000000020c0c7824 */ /* 0x000fca00078e00ff */
[----:B------:R-:W-:-:S05]  /*52140*/  IADD3 R13, P1, R13, R12, RZ ;  /* 0x0000000c0d0d7210 */ /* 0x000fca0007f3e0ff */
[----:B------:R1:W-:Y:S04]  /*52150*/  STL [R1+0x65c], R13 ;  /* 0x00065c0d01007387 */ /* 0x0003e80000100800 */
[----:B-1----:R-:W4:Y:S04]  /*52160*/  LDL.LU R13, [R1+0x1e54] ;  /* 0x001e5400010d7983 */ /* 0x002f280000300800 */
[----:B------:R-:W2:Y:S01]  /*52170*/  LDL.LU R12, [R1+0x680] ;  /* 0x00068000010c7983 */ /* 0x000ea20000300800 */
[--C-:B------:R-:W-:Y:S02]  /*52180*/  IMAD.X R11, R11, 0x1, R0.reuse, P3 ;  /* 0x000000010b0b7824 */ /* 0x100fe400018e0600 */
[----:B------:R-:W-:-:S02]  /*52190*/  IMAD.X R16, R16, 0x1, R0, P4 ;  /* 0x0000000110107824 */ /* 0x000fc400020e0600 */
        /* <DEDUP_REMOVED lines=11> */
[----:B------:R1:W-:Y:S04]  /*52250*/  STL [R1+0x654], R14 ;  /* 0x0006540e01007387 */ /* 0x0003e80000100800 */
        /* <DEDUP_REMOVED lines=8> */
[----:B------:R-:W-:-:S02]  /*522e0*/  IMAD.X R23, R23, 0x1, R0, P1 ;  /* 0x0000000117177824 */ /* 0x000fc400008e0600 */
[--C-:B------:R-:W-:Y:S02]  /*522f0*/  IMAD.X R153, R153, 0x1, R0.reuse, P2 ;  /* 0x0000000199997824 */ /* 0x100fe400010e0600 */
[--C-:B------:R-:W-:Y:S02]  /*52300*/  IMAD.X R155, R155, 0x1, R0.reuse, P3 ;  /* 0x000000019b9b7824 */ /* 0x100fe400018e0600 */
[--C-:B------:R-:W-:Y:S02]  /*52310*/  IMAD.X R157, R157, 0x1, R0.reuse, P4 ;  /* 0x000000019d9d7824 */ /* 0x100fe400020e0600 */
[----:B---3--:R-:W-:Y:S01]  /*52320*/  IMAD.X R10, R10, 0x1, R0, P6 ;  /* 0x000000010a0a7824 */ /* 0x008fe200030e0600 */
[----:B-1----:R-:W1:Y:S01]  /*52330*/  LDC R14, c[0x0][0x238] ;  /* 0x00008e00ff0e7b82 */ /* 0x002e620000000800 */
[----:B--2---:R-:W2:Y:S01]  /*52340*/  LDL.LU R9, [R1+0x1e50] ;  /* 0x001e500001097983 */ /* 0x004ea20000300800 */
[-C--:B------:R-:W-:Y:S02]  /*52350*/  IADD3 R152, P1, R152, R12.reuse, RZ ;  /* 0x0000000c98987210 */ /* 0x080fe40007f3e0ff */
[-C--:B------:R-:W-:Y:S01]  /*52360*/  IADD3 R154, P2, R154, R12.reuse, RZ ;  /* 0x0000000c9a9a7210 */ /* 0x080fe20007f5e0ff */
[----:B------:R-:W-:Y:S04]  /*52370*/  STL [R1+0x660], R20 ;  /* 0x0006601401007387 */ /* 0x000fe80000100800 */
[----:B------:R-:W-:Y:S04]  /*52380*/  STL [R1+0x658], R23 ;  /* 0x0006581701007387 */ /* 0x000fe80000100800 */
[----:B------:R-:W-:Y:S01]  /*52390*/  STL [R1+0x62c], R152 ;  /* 0x00062c9801007387 */ /* 0x000fe20000100800 */
[----:B------:R-:W-:-:S03]  /*523a0*/  IADD3 R156, P3, R156, R12, RZ ;  /* 0x0000000c9c9c7210 */ /* 0x000fc60007f7e0ff */
[----:B------:R-:W-:Y:S04]  /*523b0*/  STL [R1+0x650], R153 ;  /* 0x0006509901007387 */ /* 0x000fe80000100800 */
[----:B------:R-:W-:Y:S04]  /*523c0*/  STL [R1+0x624], R154 ;  /* 0x0006249a01007387 */ /* 0x000fe80000100800 */
[----:B------:R-:W-:Y:S01]  /*523d0*/  STL [R1+0x648], R155 ;  /* 0x0006489b01007387 */ /* 0x000fe20000100800 */
[--C-:B----4-:R-:W-:Y:S02]  /*523e0*/  IMAD.X R13, R13, 0x1, R0.reuse, P1 ;  /* 0x000000010d0d7824 */ /* 0x110fe400008e0600 */
[----:B--2---:R-:W-:-:S05]  /*523f0*/  IMAD.X R9, R9, 0x1, R0, P5 ;  /* 0x0000000109097824 */ /* 0x004fca00028e0600 */
[----:B------:R2:W-:Y:S04]  /*52400*/  STL [R1+0x638], R9 ;  /* 0x0006380901007387 */ /* 0x0005e80000100800 */
[----:B------:R-:W-:Y:S04]  /*52410*/  STL [R1+0x61c], R156 ;  /* 0x00061c9c01007387 */ /* 0x000fe80000100800 */
[----:B--2---:R0:W5:Y:S04]  /*52420*/  LDL.LU R9, [R1+0x1e4c] ;  /* 0x001e4c0001097983 */ /* 0x0041680000300800 */
[----:B------:R-:W-:Y:S04]  /*52430*/  STL [R1+0x640], R157 ;  /* 0x0006409d01007387 */ /* 0x000fe80000100800 */
[----:B------:R2:W-:Y:S04]  /*52440*/  STL [R1+0x630], R10 ;  /* 0x0006300a01007387 */ /* 0x0005e80000100800 */
[----:B--2---:R0:W5:Y:S04]  /*52450*/  LDL.LU R10, [R1+0x1e48] ;  /* 0x001e4800010a7983 */ /* 0x0041680000300800 */
[----:B------:R2:W-:Y:S04]  /*52460*/  STL [R1+0x628], R13 ;  /* 0x0006280d01007387 */ /* 0x0005e80000100800 */
[----:B--2---:R0:W5:Y:S01]  /*52470*/  LDL.LU R13, [R1+0x1e44] ;  /* 0x001e4400010d7983 */ /* 0x0041620000300800 */
[----:B-1----:R-:W-:Y:S01]  /*52480*/  IMAD.SHL.U32 R14, R14, 0x100, RZ ;  /* 0x000001000e0e7824 */ /* 0x002fe200078e00ff */
[----:B------:R-:W-:-:S03]  /*52490*/  WARPGROUP.DEPBAR.LE gsb0, 0x0 ;  /* 0x00008000000079c5 */ /* 0x000fc60000010000 */
[----:B------:R-:W-:Y:S01]  /*524a0*/  IMAD.SHL.U32 R14, R14, 0x2, RZ ;  /* 0x000000020e0e7824 */ /* 0x000fe200078e00ff */
[----:B------:R-:W2:Y:S04]  /*524b0*/  LDL.LU R156, [R1+0x620] ;  /* 0x00062000019c7983 */ /* 0x000ea80000300800 */
[----:B------:R-:W3:Y:S01]  /*524c0*/  LDL.LU R157, [R1+0x618] ;  /* 0x00061800019d7983 */ /* 0x000ee20000300800 */
[--C-:B--2---:R-:W-:Y:S02]  /*524d0*/  IMAD.X R156, R156, 0x1, R0.reuse, P2 ;  /* 0x000000019c9c7824 */ /* 0x104fe400010e0600 */
[----:B---3--:R-:W-:-:S05]  /*524e0*/  IMAD.X R157, R157, 0x1, R0, P3 ;  /* 0x000000019d9d7824 */ /* 0x008fca00018e0600 */
[----:B------:R0:W-:Y:S04]  /*524f0*/  STL [R1+0x618], R157 ;  /* 0x0006189d01007387 */ /* 0x0001e80000100800 */
[----:B------:R0:W-:Y:S01]  /*52500*/  STL [R1+0x620], R156 ;  /* 0x0006209c01007387 */ /* 0x0001e20000100800 */
[----:B------:R-:W-:Y:S05]  /*52510*/  @P0 BRA `(.L_x_1) ;  /* 0xfffffd14007c0947 */ /* 0x000fea000383ffff */
[----:B------:R1:W-:Y:S04]  /*52520*/  STL [R1+0x1e48], R161 ;  /* 0x001e48a101007387 */ /* 0x0003e80000100800 */
[----:B-1----:R-:W2:Y:S04]  /*52530*/  LDL.LU R161, [R1+0x1fc] ;  /* 0x0001fc0001a17983 */ /* 0x002ea80000300800 */
[----:B-----5:R1:W-:Y:S04]  /*52540*/  STL [R1+0x1e44], R13 ;  /* 0x001e440d01007387 */ /* 0x0203e80000100800 */
[----:B-1----:R-:W3:Y:S04]  /*52550*/  LDL.LU R13, [R1+0x1f4] ;  /* 0x0001f400010d7983 */ /* 0x002ee80000300800 */
        /* <DEDUP_REMOVED lines=23> */
[----:B------:R-:W-:-:S03]  /*526d0*/  F2FP.BF16.F32.PACK_AB R151, R151, R150 ;  /* 0x000000969797723e */ /* 0x000fc600000010ff */
[----:B------:R-:W4:Y:S01]  /*526e0*/  LDL.LU R153, [R1+0x18c] ;  /* 0x00018c0001997983 */ /* 0x000f220000300800 */
[----:B------:R-:W-:-:S03]  /*526f0*/  F2FP.BF16.F32.PACK_AB R150, R149, R148 ;  /* 0x000000949596723e */ /* 0x000fc600000010ff */
[----:B------:R-:W4:Y:S04]  /*52700*/  LDL.LU R154, [R1+0x188] ;  /* 0x00018800019a7983 */ /* 0x000f280000300800 */
[----:B------:R-:W4:Y:S04]  /*52710*/  LDL.LU R155, [R1+0x184] ;  /* 0x00018400019b7983 */ /* 0x000f280000300800 */
[----:B0-----:R-:W4:Y:S04]  /*52720*/  LDL.LU R156, [R1+0x180] ;  /* 0x00018000019c7983 */ /* 0x001f280000300800 */
[----:B------:R-:W4:Y:S04]  /*52730*/  LDL.LU R157, [R1+0x17c] ;  /* 0x00017c00019d7983 */ /* 0x000f280000300800 */
[----:B------:R-:W2:Y:S04]  /*52740*/  LDL.LU R149, [R1+0x1f8] ;  /* 0x0001f80001957983 */ /* 0x000ea80000300800 */
[----:B------:R-:W3:Y:S01]  /*52750*/  LDL.LU R148, [R1+0x1f0] ;  /* 0x0001f00001947983 */ /* 0x000ee20000300800 */
[----:B------:R-:W-:-:S02]  /*52760*/  F2FP.BF16.F32.PACK_AB R147, R147, R146 ;  /* 0x000000929393723e */ /* 0x000fc400000010ff */
[----:B------:R-:W-:Y:S02]  /*52770*/  F2FP.BF16.F32.PACK_AB R146, R145, R144 ;  /* 0x000000909192723e */ /* 0x000fe400000010ff */
[----:B--2---:R-:W-:Y:S02]  /*52780*/  F2FP.BF16.F32.PACK_AB R149, R161, R149 ;  /* 0x00000095a195723e */ /* 0x004fe400000010ff */
[----:B------:R-:W2:Y:S01]  /*52790*/  LDL.LU R161, [R1+0x1e48] ;  /* 0x001e480001a17983 */ /* 0x000ea20000300800 */
[----:B---3--:R-:W-:-:S03]  /*527a0*/  F2FP.BF16.F32.PACK_AB R148, R13, R148 ;  /* 0x000000940d94723e */ /* 0x008fc600000010ff */
[----:B------:R0:W5:Y:S04]  /*527b0*/  LDL.LU R13, [R1+0x1e44] ;  /* 0x001e4400010d7983 */ /* 0x0001680000300800 */
[----:B------:R-:W3:Y:S01]  /*527c0*/  LDL.LU R145, [R1+0x1ec] ;  /* 0x0001ec0001917983 */ /* 0x000ee20000300800 */
[----:B------:R-:W-:Y:S02]  /*527d0*/  F2FP.BF16.F32.PACK_AB R127, R127, R126 ;  /* 0x0000007e7f7f723e */ /* 0x000fe400000010ff */
[----:B------:R-:W-:Y:S02]  /*527e0*/  F2FP.BF16.F32.PACK_AB R123, R123, R122 ;  /* 0x0000007a7b7b723e */ /* 0x000fe400000010ff */
[----:B------:R-:W-:Y:S02]  /*527f0*/  F2FP.BF16.F32.PACK_AB R119, R119, R118 ;  /* 0x000000767777723e */ /* 0x000fe400000010ff */
[----:B------:R-:W-:-:S02]  /*52800*/  F2FP.BF16.F32.PACK_AB R126, R125, R124 ;  /* 0x0000007c7d7e723e */ /* 0x000fc400000010ff */
[----:B------:R-:W-:Y:S02]  /*52810*/  F2FP.BF16.F32.PACK_AB R122, R121, R120 ;  /* 0x00000078797a723e */ /* 0x000fe400000010ff */
[----:B------:R-:W-:Y:S02]  /*52820*/  F2FP.BF16.F32.PACK_AB R118, R117, R116 ;  /* 0x000000747576723e */ /* 0x000fe400000010ff */
[----:B------:R-:W-:Y:S02]  /*52830*/  F2FP.BF16.F32.PACK_AB R143, R143, R142 ;  /* 0x0000008e8f8f723e */ /* 0x000fe400000010ff */
[----:B------:R-:W-:Y:S02]  /*52840*/  F2FP.BF16.F32.PACK_AB R139, R139, R138 ;  /* 0x0000008a8b8b723e */ /* 0x000fe400000010ff */
[----:B------:R-:W-:Y:S02]  /*52850*/  F2FP.BF16.F32.PACK_AB R135, R135, R134 ;  /* 0x000000868787723e */ /* 0x000fe400000010ff */
[----:B------:R-:W-:-:S02]  /*52860*/  F2FP.BF16.F32.PACK_AB R131, R131, R130 ;  /* 0x000000828383723e */ /* 0x000fc400000010ff */
[----:B----4-:R-:W-:Y:S02]  /*52870*/  F2FP.BF16.F32.PACK_AB R124, R23, R152 ;  /* 0x00000098177c723e */ /* 0x010fe400000010ff */
[----:B------:R-:W-:Y:S02]  /*52880*/  F2FP.BF16.F32.PACK_AB R120, R155, R156 ;  /* 0x0000009c9b78723e */ /* 0x000fe400000010ff */
        /* <DEDUP_REMOVED lines=108> */
[----:B--2---:R-:W-:Y:S02]  /*52f50*/  F2FP.BF16.F32.PACK_AB R164, R161, R160 ;  /* 0x000000a0a1a4723e */ /* 0x004fe400000010ff */
[----:B0--3--:R-:W-:-:S07]  /*52f60*/  F2FP.BF16.F32.PACK_AB R145, R145, R22 ;  /* 0x000000169191723e */ /* 0x009fce00000010ff */
.L_x_0:
[----:B------:R-:W0:Y:S01]  /*52f70*/  S2R R2, SR_TID.X ;  /* 0x0000000000027919 */ /* 0x000e220000002100 */
[----:B------:R-:W-:Y:S01]  /*52f80*/  MOV R5, 0x400 ;  /* 0x0000040000057802 */ /* 0x000fe20000000f00 */
[----:B------:R-:W1:Y:S01]  /*52f90*/  LDC.64 R14, c[0x0][0x228] ;  /* 0x00008a00ff0e7b82 */ /* 0x000e620000000a00 */
[----:B------:R-:W2:Y:S01]  /*52fa0*/  S2R R6, SR_CgaCtaId ;  /* 0x0000000000067919 */ /* 0x000ea20000008800 */
[----:B------:R-:W3:Y:S06]  /*52fb0*/  S2R R4, SR_TID.X ;  /* 0x0000000000047919 */ /* 0x000eec0000002100 */
[----:B------:R-:W4:Y:S01]  /*52fc0*/  LDC R12, c[0x0][0x248] ;  /* 0x00009200ff0c7b82 */ /* 0x000f220000000800 */
[----:B------:R-:W4:Y:S01]  /*52fd0*/  LDL.LU R160, [R1+0x1e40] ;  /* 0x001e400001a07983 */ /* 0x000f220000300800 */
[----:B0-----:R-:W-:-:S02]  /*52fe0*/  IMAD.SHL.U32 R0, R2, 0x10, RZ ;  /* 0x0000001002007824 */ /* 0x001fc400078e00ff */
[C---:B------:R-:W-:Y:S02]  /*52ff0*/  IMAD.SHL.U32 R3, R2.reuse, 0x40, RZ ;  /* 0x0000004002037824 */ /* 0x040fe400078e00ff */
[----:B------:R-:W-:Y:S01]  /*53000*/  IMAD.SHL.U32 R2, R2, 0x8, RZ ;  /* 0x0000000802027824 */ /* 0x000fe200078e00ff */
[----:B------:R-:W-:Y:S02]  /*53010*/  LOP3.LUT R0, R0, 0xf0, RZ, 0xc0, !PT ;  /* 0x000000f000007812 */ /* 0x000fe400078ec0ff */
[----:B--2---:R-:W-:Y:S02]  /*53020*/  LEA R5, R6, R5, 0x18 ;  /* 0x0000000506057211 */ /* 0x004fe400078ec0ff */
[----:B------:R-:W-:Y:S02]  /*53030*/  LOP3.LUT R3, R3, 0x400, RZ, 0xc0, !PT ;  /* 0x0000040003037812 */ /* 0x000fe400078ec0ff */
[----:B------:R-:W-:Y:S02]  /*53040*/  LOP3.LUT R2, R2, 0x300, RZ, 0xc0, !PT ;  /* 0x0000030002027812 */ /* 0x000fe400078ec0ff */
[----:B------:R-:W-:-:S02]  /*53050*/  IADD3 R3, R3, R5, R0 ;  /* 0x0000000503037210 */ /* 0x000fc40007ffe000 */
[----:B---3--:R-:W-:-:S03]  /*53060*/  LOP3.LUT R4, R4, 0x7f, RZ, 0xc0, !PT ;  /* 0x0000007f04047812 */ /* 0x008fc600078ec0ff */
[----:B------:R-:W-:Y:S01]  /*53070*/  IMAD.IADD R0, R2, 0x1, R3 ;  /* 0x0000000102007824 */ /* 0x000fe200078e0203 */
[----:B------:R-:W-:Y:S01]  /*53080*/  BAR.SYNC.DEFER_BLOCKING 0x0 ;  /* 0x0000000000007b1d */ /* 0x000fe20000010000 */
[----:B------:R-:W-:-:S07]  /*53090*/  IMAD R2, R4, 0x10, R5 ;  /* 0x0000001004027824 */ /* 0x000fce00078e0205 */
[----:B------:R-:W4:Y:S01]  /*530a0*/  LDC R3, c[0x0][0x244] ;  /* 0x00009100ff037b82 */ /* 0x000f220000000800 */
[----:B------:R-:W-:Y:S07]  /*530b0*/  STSM.16.M88.4 [R0], R164 ;  /* 0x000000a400007844 */ /* 0x000fee0000000200 */
[----:B------:R-:W-:Y:S06]  /*530c0*/  BAR.SYNC.DEFER_BLOCKING 0x0 ;  /* 0x0000000000007b1d */ /* 0x000fec0000010000 */
[----:B------:R-:W0:Y:S02]  /*530d0*/  LDS.128 R4, [R2] ;  /* 0x0000000002047984 */ /* 0x000e240000000c00 */
[----:B------:R-:W-:Y:S06]  /*530e0*/  BAR.SYNC.DEFER_BLOCKING 0x0 ;  /* 0x0000000000007b1d */ /* 0x000fec0000010000 */
[----:B------:R2:W-:Y:S02]  /*530f0*/  STSM.16.M88.4 [R0], R156 ;  /* 0x0000009c00007844 */ /* 0x0005e40000000200 */
[----:B------:R-:W-:Y:S08]  /*53100*/  BAR.SYNC.DEFER_BLOCKING 0x0 ;  /* 0x0000000000007b1d */ /* 0x000ff00000010000 */
[----:B--2---:R-:W2:Y:S08]  /*53110*/  LDC R156, c[0x0][0x22c] ;  /* 0x00008b00ff9c7b82 */ /* 0x004eb00000000800 */
[----:B------:R-:W3:Y:S01]  /*53120*/  LDC R157, c[0x0][0x22c] ;  /* 0x00008b00ff9d7b82 */ /* 0x000ee20000000800 */
[----:B------:R-:W3:Y:S07]  /*53130*/  LDS.128 R8, [R2] ;  /* 0x0000000002087984 */ /* 0x000eee0000000c00 */
[----:B------:R-:W-:Y:S06]  /*53140*/  BAR.SYNC.DEFER_BLOCKING 0x0 ;  /* 0x0000000000007b1d */ /* 0x000fec0000010000 */
[----:B------:R1:W-:Y:S02]  /*53150*/  STSM.16.M88.4 [R0], R152 ;  /* 0x0000009800007844 */ /* 0x0003e40000000200 */
[----:B------:R-:W-:Y:S08]  /*53160*/  BAR.SYNC.DEFER_BLOCKING 0x0 ;  /* 0x0000000000007b1d */ /* 0x000ff00000010000 */
[----:B-1----:R-:W1:Y:S08]  /*53170*/  LDC.64 R154, c[0x0][0x220] ;  /* 0x00008800ff9a7b82 */ /* 0x002e700000000a00 */
[----:B------:R-:W2:Y:S01]  /*53180*/  LDC R152, c[0x0][0x22c] ;  /* 0x00008b00ff987b82 */ /* 0x000ea20000000800 */
[----:B------:R-:W3:Y:S07]  /*53190*/  LDS.128 R16, [R2] ;  /* 0x0000000002107984 */ /* 0x000eee0000000c00 */
[----:B------:R-:W-:Y:S06]  /*531a0*/  BAR.SYNC.DEFER_BLOCKING 0x0 ;  /* 0x0000000000007b1d */ /* 0x000fec0000010000 */
[----:B------:R-:W-:Y:S02]  /*531b0*/  STSM.16.M88.4 [R0], R36 ;  /* 0x0000002400007844 */ /* 0x000fe40000000200 */
[----:B------:R-:W-:Y:S06]  /*531c0*/  BAR.SYNC.DEFER_BLOCKING 0x0 ;  /* 0x0000000000007b1d */ /* 0x000fec0000010000 */
[----:B------:R-:W3:Y:S02]  /*531d0*/  LDS.128 R20, [R2] ;  /* 0x0000000002147984 */ /* 0x000ee40000000c00 */
        /* <DEDUP_REMOVED lines=85> */
[----:B------:R4:W-:Y:S02]  /*53730*/  STSM.16.M88.4 [R0], R124 ;  /* 0x0000007c00007844 */ /* 0x0009e40000000200 */
        /* <DEDUP_REMOVED lines=8> */
[----:B------:R-:W-:Y:S01]  /*537c0*/  BAR.SYNC.DEFER_BLOCKING 0x0 ;  /* 0x0000000000007b1d */ /* 0x000fe20000010000 */
[C---:B----4-:R-:W-:Y:S01]  /*537d0*/  IMAD R124, R160.reuse, R3, RZ ;  /* 0x00000003a07c7224 */ /* 0x050fe200078e02ff */
[----:B------:R-:W-:Y:S01]  /*537e0*/  ISETP.GE.AND P0, PT, R160, R14, PT ;  /* 0x0000000ea000720c */ /* 0x000fe20003f06270 */
[----:B-----5:R-:W-:-:S05]  /*537f0*/  IMAD R153, R13, R12, RZ ;  /* 0x0000000c0d997224 */ /* 0x020fca00078e02ff */
[----:B0-----:R-:W0:Y:S01]  /*53800*/  LDC R134, c[0x0][0x22c] ;  /* 0x00008b00ff867b82 */ /* 0x001e220000000800 */
[----:B------:R-:W4:Y:S07]  /*53810*/  LDS.128 R116, [R2] ;  /* 0x0000000002747984 */ /* 0x000f2e0000000c00 */
[----:B------:R-:W-:Y:S06]  /*53820*/  BAR.SYNC.DEFER_BLOCKING 0x0 ;  /* 0x0000000000007b1d */ /* 0x000fec0000010000 */
[----:B------:R2:W-:Y:S02]  /*53830*/  STSM.16.M88.4 [R0], R136 ;  /* 0x0000008800007844 */ /* 0x0005e40000000200 */
[----:B------:R-:W-:Y:S06]  /*53840*/  BAR.SYNC.DEFER_BLOCKING 0x0 ;  /* 0x0000000000007b1d */ /* 0x000fec0000010000 */
[----:B------:R-:W4:Y:S02]  /*53850*/  LDS.128 R120, [R2] ;  /* 0x0000000002787984 */ /* 0x000f240000000c00 */
[----:B------:R-:W-:Y:S06]  /*53860*/  BAR.SYNC.DEFER_BLOCKING 0x0 ;  /* 0x0000000000007b1d */ /* 0x000fec0000010000 */
[----:B------:R3:W-:Y:S02]  /*53870*/  STSM.16.M88.4 [R0], R140 ;  /* 0x0000008c00007844 */ /* 0x0007e40000000200 */
[----:B------:R-:W-:Y:S01]  /*53880*/  BAR.SYNC.DEFER_BLOCKING 0x0 ;  /* 0x0000000000007b1d */ /* 0x000fe20000010000 */
[----:B-1----:R-:W-:-:S02]  /*53890*/  LEA R3, P2, R124, R154, 0x1 ;  /* 0x0000009a7c037211 */ /* 0x002fc400078408ff */
[C---:B------:R-:W-:Y:S01]  /*538a0*/  ISETP.LT.AND P1, PT, R13.reuse, R15, !P0 ;  /* 0x0000000f0d00720c */ /* 0x040fe20004721270 */
[C---:B------:R-:W-:Y:S02]  /*538b0*/  VIADD R135, R13.reuse, 0x2 ;  /* 0x000000020d877836 */ /* 0x040fe40000000000 */
[----:B--2---:R-:W-:Y:S02]  /*538c0*/  VIADD R136, R13, 0x3 ;  /* 0x000000030d887836 */ /* 0x004fe40000000000 */
[----:B---3--:R-:W1:Y:S01]  /*538d0*/  LDC R141, c[0x0][0x22c] ;  /* 0x00008b00ff8d7b82 */ /* 0x008e620000000800 */
[----:B------:R-:W-:-:S07]  /*538e0*/  PRMT R139, R4, 0x7632, R139 ;  /* 0x00007632048b7816 */ /* 0x000fce000000008b */
[----:B------:R-:W2:Y:S01]  /*538f0*/  LDC R140, c[0x0][0x22c] ;  /* 0x00008b00ff8c7b82 */ /* 0x000ea20000000800 */
[----:B------:R-:W3:Y:S07]  /*53900*/  LDS.128 R128, [R2] ;  /* 0x0000000002807984 */ /* 0x000eee0000000c00 */
[----:B------:R-:W-:Y:S06]  /*53910*/  BAR.SYNC.DEFER_BLOCKING 0x0 ;  /* 0x0000000000007b1d */ /* 0x000fec0000010000 */
[----:B------:R-:W-:Y:S01]  /*53920*/  STSM.16.M88.4 [R0], R144 ;  /* 0x0000009000007844 */ /* 0x000fe20000000200 */
[----:B------:R-:W-:Y:S01]  /*53930*/  LEA.HI.X.SX32 R14, R124, R155, 0x1, P2 ;  /* 0x0000009b7c0e7211 */ /* 0x000fe200010f0eff */
[----:B------:R-:W-:Y:S06]  /*53940*/  BAR.SYNC.DEFER_BLOCKING 0x0 ;  /* 0x0000000000007b1d */ /* 0x000fec0000010000 */
[----:B------:R-:W3:Y:S02]  /*53950*/  LDS.128 R124, [R2] ;  /* 0x00000000027c7984 */ /* 0x000ee40000000c00 */
[----:B------:R-:W-:Y:S01]  /*53960*/  BAR.SYNC.DEFER_BLOCKING 0x0 ;  /* 0x0000000000007b1d */ /* 0x000fe20000010000 */
[----:B------:R-:W-:Y:S01]  /*53970*/  VIADD R15, R13, 0x1 ;  /* 0x000000010d0f7836 */ /* 0x000fe20000000000 */
[----:B------:R-:W-:-:S04]  /*53980*/  LEA R132, P2, R153, R3, 0x1 ;  /* 0x0000000399847211 */ /* 0x000fc800078408ff */
[----:B------:R0:W-:Y:S01]  /*53990*/  STSM.16.M88.4 [R0], R148 ;  /* 0x0000009400007844 */ /* 0x0001e20000000200 */
[----:B------:R-:W-:Y:S01]  /*539a0*/  LEA.HI.X.SX32 R133, R153, R14, 0x1, P2 ;  /* 0x0000000e99857211 */ /* 0x000fe200010f0eff */
[----:B------:R-:W-:Y:S01]  /*539b0*/  BAR.SYNC.DEFER_BLOCKING 0x0 ;  /* 0x0000000000007b1d */ /* 0x000fe20000010000 */
[----:B------:R-:W-:Y:S01]  /*539c0*/  ISETP.LT.AND P4, PT, R15, R152, !P0 ;  /* 0x000000980f00720c */ /* 0x000fe20004781270 */
[----:B------:R-:W-:Y:S02]  /*539d0*/  VIADD R15, R13, 0x4 ;  /* 0x000000040d0f7836 */ /* 0x000fe40000000000 */
[----:B------:R-:W-:-:S04]  /*539e0*/  IMAD.IADD R153, R153, 0x1, R12 ;  /* 0x0000000199997824 */ /* 0x000fc800078e020c */
[----:B0-----:R-:W0:Y:S01]  /*539f0*/  LDC R0, c[0x0][0x22c] ;  /* 0x00008b00ff007b82 */ /* 0x001e220000000800 */
[----:B------:R-:W-:Y:S01]  /*53a00*/  ISETP.LT.AND P3, PT, R135, R156, !P0 ;  /* 0x0000009c8700720c */ /* 0x000fe20004761270 */
[----:B------:R4:W-:Y:S01]  /*53a10*/  @P1 STG.E.U16 desc[UR60][R132.64], R4 ;  /* 0x0000000484001986 */ /* 0x0009e2000c10153c */
[----:B------:R-:W-:Y:S01]  /*53a20*/  ISETP.LT.AND P1, PT, R15, R134, !P0 ;  /* 0x000000860f00720c */ /* 0x000fe20004721270 */
[----:B------:R-:W-:-:S04]  /*53a30*/  IMAD.IADD R15, R153, 0x1, R12 ;  /* 0x00000001990f7824 */ /* 0x000fc800078e020c */
[C-C-:B------:R-:W-:Y:S01]  /*53a40*/  IMAD.IADD R137, R15.reuse, 0x1, R12.reuse ;  /* 0x000000010f897824 */ /* 0x140fe200078e020c */
[-C--:B------:R-:W-:Y:S02]  /*53a50*/  LEA R134, P6, R15, R3.reuse, 0x1 ;  /* 0x000000030f867211 */ /* 0x080fe400078c08ff */
[----:B----4-:R-:W-:Y:S01]  /*53a60*/  LEA R132, P5, R153, R3, 0x1 ;  /* 0x0000000399847211 */ /* 0x010fe200078a08ff */
[----:B------:R-:W4:Y:S01]  /*53a70*/  LDC R4, c[0x0][0x22c] ;  /* 0x00008b00ff047b82 */ /* 0x000f220000000800 */
[-C--:B------:R-:W-:Y:S01]  /*53a80*/  LEA.HI.X.SX32 R135, R15, R14.reuse, 0x1, P6 ;  /* 0x0000000e0f877211 */ /* 0x080fe200030f0eff */
[----:B------:R-:W-:Y:S01]  /*53a90*/  IMAD.IADD R15, R137, 0x1, R12 ;  /* 0x00000001890f7824 */ /* 0x000fe200078e020c */
[----:B------:R-:W-:Y:S02]  /*53aa0*/  LEA.HI.X.SX32 R133, R153, R14, 0x1, P5 ;  /* 0x0000000e99857211 */ /* 0x000fe400028f0eff */
[----:B------:R-:W-:Y:S01]  /*53ab0*/  ISETP.LT.AND P2, PT, R136, R157, !P0 ;  /* 0x0000009d8800720c */ /* 0x000fe20004741270 */
[----:B------:R-:W-:Y:S01]  /*53ac0*/  VIADD R143, R13, 0x5 ;  /* 0x000000050d8f7836 */ /* 0x000fe20000000000 */
[-C--:B------:R-:W-:Y:S01]  /*53ad0*/  LEA R136, P5, R137, R3.reuse, 0x1 ;  /* 0x0000000389887211 */ /* 0x080fe200078a08ff */
[----:B------:R1:W-:Y:S01]  /*53ae0*/  @P4 STG.E.U16 desc[UR60][R132.64], R139 ;  /* 0x0000008b84004986 */ /* 0x0003e2000c10153c */
[----:B------:R-:W-:-:S02]  /*53af0*/  LEA R138, P4, R15, R3, 0x1 ;  /* 0x000000030f8a7211 */ /* 0x000fc400078808ff */
[-C--:B------:R-:W-:Y:S01]  /*53b00*/  LEA.HI.X.SX32 R137, R137, R14.reuse, 0x1, P5 ;  /* 0x0000000e89897211 */ /* 0x080fe200028f0eff */
[----:B------:R-:W-:Y:S01]  /*53b10*/  @P3 STG.E.U16 desc[UR60][R134.64], R5 ;  /* 0x0000000586003986 */ /* 0x000fe2000c10153c */
[----:B-1----:R-:W-:Y:S02]  /*53b20*/  PRMT R133, R5, 0x7632, R133 ;  /* 0x0000763205857816 */ /* 0x002fe40000000085 */
[----:B------:R-:W-:Y:S02]  /*53b30*/  LEA.HI.X.SX32 R139, R15, R14, 0x1, P4 ;  /* 0x0000000e0f8b7211 */ /* 0x000fe400020f0eff */
[----:B0-----:R-:W-:Y:S01]  /*53b40*/  ISETP.LT.AND P4, PT, R143, R0, !P0 ;  /* 0x000000008f00720c */ /* 0x001fe20004781270 */
[----:B------:R-:W-:Y:S01]  /*53b50*/  VIADD R0, R13, 0x8 ;  /* 0x000000080d007836 */ /* 0x000fe20000000000 */
[----:B------:R0:W-:Y:S04]  /*53b60*/  @P2 STG.E.U16 desc[UR60][R136.64], R133 ;  /* 0x0000008588002986 */ /* 0x0001e8000c10153c */
[----:B------:R1:W-:Y:S01]  /*53b70*/  @P1 STG.E.U16 desc[UR60][R138.64], R6 ;  /* 0x000000068a001986 */ /* 0x0003e2000c10153c */
[----:B------:R-:W-:-:S02]  /*53b80*/  ISETP.LT.AND P1, PT, R0, R141, !P0 ;  /* 0x0000008d0000720c */ /* 0x000fc40004721270 */
[----:B------:R-:W3:Y:S01]  /*53b90*/  LDC R0, c[0x0][0x22c] ;  /* 0x00008b00ff007b82 */ /* 0x000ee20000000800 */
[--C-:B------:R-:W-:Y:S02]  /*53ba0*/  IMAD.IADD R15, R15, 0x1, R12.reuse ;  /* 0x000000010f0f7824 */ /* 0x100fe400078e020c */
[----:B------:R-:W-:Y:S02]  /*53bb0*/  VIADD R145, R13, 0x6 ;  /* 0x000000060d917836 */ /* 0x000fe40000000000 */
[----:B0-----:R-:W-:-:S03]  /*53bc0*/  IMAD.IADD R133, R15, 0x1, R12 ;  /* 0x000000010f857824 */ /* 0x001fc600078e020c */
[----:B-1----:R-:W0:Y:S01]  /*53bd0*/  LDC R139, c[0x0][0x22c] ;  /* 0x00008b00ff8b7b82 */ /* 0x002e220000000800 */
[----:B----4-:R-:W-:Y:S01]  /*53be0*/  ISETP.LT.AND P3, PT, R145, R4, !P0 ;  /* 0x000000049100720c */ /* 0x010fe20004761270 */
[----:B------:R-:W-:Y:S01]  /*53bf0*/  VIADD R147, R13, 0x7 ;  /* 0x000000070d937836 */ /* 0x000fe20000000000 */
[-C--:B------:R-:W-:Y:S01]  /*53c00*/  LEA R4, P5, R15, R3.reuse, 0x1 ;  /* 0x000000030f047211 */ /* 0x080fe200078a08ff */
[--C-:B------:R-:W-:Y:S01]  /*53c10*/  IMAD.IADD R135, R133, 0x1, R12.reuse ;  /* 0x0000000185877824 */ /* 0x100fe200078e020c */
[----:B------:R-:W-:Y:S02]  /*53c20*/  PRMT R137, R6, 0x7632, R137 ;  /* 0x0000763206897816 */ /* 0x000fe40000000089 */
[----:B------:R-:W-:Y:S01]  /*53c30*/  LEA.HI.X.SX32 R5, R15, R14, 0x1, P5 ;  /* 0x0000000e0f057211 */ /* 0x000fe200028f0eff */
[----:B------:R-:W-:Y:S01]  /*53c40*/  IMAD.IADD R15, R135, 0x1, R12 ;  /* 0x00000001870f7824 */ /* 0x000fe200078e020c */
[----:B--2---:R-:W-:Y:S01]  /*53c50*/  ISETP.LT.AND P2, PT, R147, R140, !P0 ;  /* 0x0000008c9300720c */ /* 0x004fe20004741270 */
[----:B------:R-:W-:Y:S01]  /*53c60*/  VIADD R141, R13, 0x9 ;  /* 0x000000090d8d7836 */ /* 0x000fe20000000000 */
[-C--:B------:R-:W-:Y:S01]  /*53c70*/  LEA R132, P6, R133, R3.reuse, 0x1 ;  /* 0x0000000385847211 */ /* 0x080fe200078c08ff */
[----:B------:R1:W-:Y:S01]  /*53c80*/  @P4 STG.E.U16 desc[UR60][R4.64], R137 ;  /* 0x0000008904004986 */ /* 0x0003e2000c10153c */
[-C--:B------:R-:W-:Y:S01]  /*53c90*/  LEA R134, P5, R135, R3.reuse, 0x1 ;  /* 0x0000000387867211 */ /* 0x080fe200078a08ff */
[----:B------:R-:W2:Y:S01]  /*53ca0*/  LDC R6, c[0x0][0x22c] ;  /* 0x00008b00ff067b82 */ /* 0x000ea20000000800 */
[----:B------:R-:W-:-:S02]  /*53cb0*/  LEA R136, P4, R15, R3, 0x1 ;  /* 0x000000030f887211 */ /* 0x000fc400078808ff */
[-C--:B------:R-:W-:Y:S02]  /*53cc0*/  LEA.HI.X.SX32 R133, R133, R14.reuse, 0x1, P6 ;  /* 0x0000000e85857211 */ /* 0x080fe400030f0eff */
[----:B------:R-:W-:-:S03]  /*53cd0*/  LEA.HI.X.SX32 R135, R135, R14, 0x1, P5 ;  /* 0x0000000e87877211 */ /* 0x000fc600028f0eff */
[----:B------:R-:W4:Y:S01]  /*53ce0*/  LDC R138, c[0x0][0x22c] ;  /* 0x00008b00ff8a7b82 */ /* 0x000f220000000800 */
[----:B-1----:R-:W-:Y:S02]  /*53cf0*/  PRMT R5, R7, 0x7632, R5 ;  /* 0x0000763207057816 */ /* 0x002fe40000000005 */
[----:B------:R-:W-:Y:S02]  /*53d00*/  LEA.HI.X.SX32 R137, R15, R14, 0x1, P4 ;  /* 0x0000000e0f897211 */ /* 0x000fe400020f0eff */
[----:B---3--:R-:W-:Y:S01]  /*53d10*/  ISETP.LT.AND P4, PT, R141, R0, !P0 ;  /* 0x000000008d00720c */ /* 0x008fe20004781270 */
[----:B------:R-:W-:Y:S01]  /*53d20*/  VIADD R0, R13, 0xc ;  /* 0x0000000c0d007836 */ /* 0x000fe20000000000 */
[----:B------:R1:W-:Y:S04]  /*53d30*/  @P3 STG.E.U16 desc[UR60][R132.64], R7 ;  /* 0x0000000784003986 */ /* 0x0003e8000c10153c */
[----:B------:R-:W-:Y:S04]  /*53d40*/  @P2 STG.E.U16 desc[UR60][R134.64], R5 ;  /* 0x0000000586002986 */ /* 0x000fe8000c10153c */
[----:B------:R3:W-:Y:S01]  /*53d50*/  @P1 STG.E.U16 desc[UR60][R136.64], R8 ;  /* 0x0000000888001986 */ /* 0x0007e2000c10153c */
[----:B0-----:R-:W-:-:S02]  /*53d60*/  ISETP.LT.AND P1, PT, R0, R139, !P0 ;  /* 0x0000008b0000720c */ /* 0x001fc40004721270 */
[----:B------:R-:W0:Y:S01]  /*53d70*/  LDC R0, c[0x0][0x22c] ;  /* 0x00008b00ff007b82 */ /* 0x000e220000000800 */
[----:B------:R-:W-:-:S04]  /*53d80*/  IMAD.IADD R15, R15, 0x1, R12 ;  /* 0x000000010f0f7824 */ /* 0x000fc800078e020c */
[C-C-:B-1----:R-:W-:Y:S01]  /*53d90*/  IMAD.IADD R7, R15.reuse, 0x1, R12.reuse ;  /* 0x000000010f077824 */ /* 0x142fe200078e020c */
[-C--:B------:R-:W-:Y:S02]  /*53da0*/  LEA R4, P5, R15, R3.reuse, 0x1 ;  /* 0x000000030f047211 */ /* 0x080fe400078a08ff */
[----:B---3--:R-:W1:Y:S01]  /*53db0*/  LDC R137, c[0x0][0x22c] ;  /* 0x00008b00ff897b82 */ /* 0x008e620000000800 */
[C---:B------:R-:W-:Y:S02]  /*53dc0*/  VIADD R143, R13.reuse, 0xa ;  /* 0x0000000a0d8f7836 */ /* 0x040fe40000000000 */
[----:B------:R-:W-:Y:S02]  /*53dd0*/  VIADD R145, R13, 0xb ;  /* 0x0000000b0d917836 */ /* 0x000fe40000000000 */
[--C-:B------:R-:W-:Y:S01]  /*53de0*/  IMAD.IADD R133, R7, 0x1, R12.reuse ;  /* 0x0000000107857824 */ /* 0x100fe200078e020c */
[----:B------:R-:W-:Y:S02]  /*53df0*/  PRMT R135, R8, 0x7632, R135 ;  /* 0x0000763208877816 */ /* 0x000fe40000000087 */
[----:B------:R-:W-:Y:S01]  /*53e00*/  LEA.HI.X.SX32 R5, R15, R14, 0x1, P5 ;  /* 0x0000000e0f057211 */ /* 0x000fe200028f0eff */
[----:B------:R-:W-:Y:S01]  /*53e10*/  IMAD.IADD R15, R133, 0x1, R12 ;  /* 0x00000001850f7824 */ /* 0x000fe200078e020c */
[----:B--2---:R-:W-:Y:S01]  /*53e20*/  ISETP.LT.AND P3, PT, R143, R6, !P0 ;  /* 0x000000068f00720c */ /* 0x004fe20004761270 */
[----:B------:R-:W-:Y:S01]  /*53e30*/  VIADD R139, R13, 0xd ;  /* 0x0000000d0d8b7836 */ /* 0x000fe20000000000 */
[----:B----4-:R-:W-:Y:S01]  /*53e40*/  ISETP.LT.AND P2, PT, R145, R138, !P0 ;  /* 0x0000008a9100720c */ /* 0x010fe20004741270 */
[----:B------:R2:W-:Y:S01]  /*53e50*/  @P4 STG.E.U16 desc[UR60][R4.64], R135 ;  /* 0x0000008704004986 */ /* 0x0005e2000c10153c */
[-C--:B------:R-:W-:Y:S01]  /*53e60*/  LEA R6, P6, R7, R3.reuse, 0x1 ;  /* 0x0000000307067211 */ /* 0x080fe200078c08ff */
[----:B------:R-:W3:Y:S01]  /*53e70*/  LDC R8, c[0x0][0x22c] ;  /* 0x00008b00ff087b82 */ /* 0x000ee20000000800 */
[----:B------:R-:W-:-:S02]  /*53e80*/  LEA R132, P5, R133, R3, 0x1 ;  /* 0x0000000385847211 */ /* 0x000fc400078a08ff */
[----:B------:R-:W-:Y:S02]  /*53e90*/  LEA R134, P4, R15, R3, 0x1 ;  /* 0x000000030f867211 */ /* 0x000fe400078808ff */
[-C--:B------:R-:W-:Y:S02]  /*53ea0*/  LEA.HI.X.SX32 R7, R7, R14.reuse, 0x1, P6 ;  /* 0x0000000e07077211 */ /* 0x080fe400030f0eff */
[-C--:B------:R-:W-:Y:S01]  /*53eb0*/  LEA.HI.X.SX32 R133, R133, R14.reuse, 0x1, P5 ;  /* 0x0000000e85857211 */ /* 0x080fe200028f0eff */
[----:B------:R-:W4:Y:S01]  /*53ec0*/  LDC R136, c[0x0][0x22c] ;  /* 0x00008b00ff887b82 */ /* 0x000f220000000800 */
[----:B--2---:R-:W-:Y:S02]  /*53ed0*/  PRMT R5, R9, 0x7632, R5 ;  /* 0x0000763209057816 */ /* 0x004fe40000000005 */
[----:B------:R-:W-:Y:S02]  /*53ee0*/  LEA.HI.X.SX32 R135, R15, R14, 0x1, P4 ;  /* 0x0000000e0f877211 */ /* 0x000fe400020f0eff */
[----:B0-----:R-:W-:Y:S01]  /*53ef0*/  ISETP.LT.AND P4, PT, R139, R0, !P0 ;  /* 0x000000008b00720c */ /* 0x001fe20004781270 */
[----:B------:R-:W-:Y:S01]  /*53f00*/  VIADD R0, R13, 0x10 ;  /* 0x000000100d007836 */ /* 0x000fe20000000000 */
[----:B------:R0:W-:Y:S04]  /*53f10*/  @P3 STG.E.U16 desc[UR60][R6.64], R9 ;  /* 0x0000000906003986 */ /* 0x0001e8000c10153c */
[----:B------:R-:W-:Y:S04]  /*53f20*/  @P2 STG.E.U16 desc[UR60][R132.64], R5 ;  /* 0x0000000584002986 */ /* 0x000fe8000c10153c */
[----:B------:R2:W-:Y:S01]  /*53f30*/  @P1 STG.E.U16 desc[UR60][R134.64], R10 ;  /* 0x0000000a86001986 */ /* 0x0005e2000c10153c */
[----:B-1----:R-:W-:-:S02]  /*53f40*/  ISETP.LT.AND P1, PT, R0, R137, !P0 ;  /* 0x000000890000720c */ /* 0x002fc40004721270 */
[----:B------:R-:W1:Y:S01]  /*53f50*/  LDC R0, c[0x0][0x22c] ;  /* 0x00008b00ff007b82 */ /* 0x000e620000000800 */
[----:B------:R-:W-:-:S04]  /*53f60*/  IMAD.IADD R15, R15, 0x1, R12 ;  /* 0x000000010f0f7824 */ /* 0x000fc800078e020c */
[C-C-:B0-----:R-:W-:Y:S01]  /*53f70*/  IMAD.IADD R7, R15.reuse, 0x1, R12.reuse ;  /* 0x000000010f077824 */ /* 0x141fe200078e020c */
[-C--:B------:R-:W-:Y:S02]  /*53f80*/  LEA R4, P5, R15, R3.reuse, 0x1 ;  /* 0x000000030f047211 */ /* 0x080fe400078a08ff */
[----:B--2---:R-:W0:Y:S01]  /*53f90*/  LDC R135, c[0x0][0x22c] ;  /* 0x00008b00ff877b82 */ /* 0x004e220000000800 */
[C---:B------:R-:W-:Y:S02]  /*53fa0*/  VIADD R141, R13.reuse, 0xe ;  /* 0x0000000e0d8d7836 */ /* 0x040fe40000000000 */
[----:B------:R-:W-:Y:S02]  /*53fb0*/  VIADD R143, R13, 0xf ;  /* 0x0000000f0d8f7836 */ /* 0x000fe40000000000 */
[--C-:B------:R-:W-:Y:S01]  /*53fc0*/  IMAD.IADD R9, R7, 0x1, R12.reuse ;  /* 0x0000000107097824 */ /* 0x100fe200078e020c */
[----:B------:R-:W-:Y:S02]  /*53fd0*/  PRMT R133, R10, 0x7632, R133 ;  /* 0x000076320a857816 */ /* 0x000fe40000000085 */
[----:B------:R-:W-:Y:S01]  /*53fe0*/  LEA.HI.X.SX32 R5, R15, R14, 0x1, P5 ;  /* 0x0000000e0f057211 */ /* 0x000fe200028f0eff */
[----:B------:R-:W-:Y:S01]  /*53ff0*/  IMAD.IADD R15, R9, 0x1, R12 ;  /* 0x00000001090f7824 */ /* 0x000fe200078e020c */
[----:B---3--:R-:W-:Y:S01]  /*54000*/  ISETP.LT.AND P3, PT, R141, R8, !P0 ;  /* 0x000000088d00720c */ /* 0x008fe20004761270 */
        /* <DEDUP_REMOVED lines=12> */
[----:B-1----:R-:W-:Y:S01]  /*540d0*/  ISETP.LT.AND P4, PT, R137, R0, !P0 ;  /* 0x000000008900720c */ /* 0x002fe20004781270 */
        /* <DEDUP_REMOVED lines=9> */
[----:B--2---:R-:W1:Y:S01]  /*54170*/  LDC R133, c[0x0][0x22c] ;  /* 0x00008b00ff857b82 */ /* 0x004e620000000800 */
        /* <DEDUP_REMOVED lines=22> */
[----:B------:R2:W-:Y:S04]  /*542e0*/  @P2 STG.E.U16 desc[UR60][R8.64], R5 ;  /* 0x0000000508002986 */ /* 0x0005e8000c10153c */
[----:B------:R2:W-:Y:S01]  /*542f0*/  @P1 STG.E.U16 desc[UR60][R10.64], R18 ;  /* 0x000000120a001986 */ /* 0x0005e2000c10153c */
[----:B-1----:R-:W-:-:S02]  /*54300*/  ISETP.LT.AND P1, PT, R0, R133, !P0 ;  /* 0x000000850000720c */ /* 0x002fc40004721270 */
[----:B------:R-:W1:Y:S01]  /*54310*/  LDC R0, c[0x0][0x22c] ;  /* 0x00008b00ff007b82 */ /* 0x000e620000000800 */
[----:B------:R-:W-:-:S04]  /*54320*/  IMAD.IADD R15, R15, 0x1, R12 ;  /* 0x000000010f0f7824 */ /* 0x000fc800078e020c */
[----:B0-----:R-:W-:-:S03]  /*54330*/  IMAD.IADD R7, R15, 0x1, R12 ;  /* 0x000000010f077824 */ /* 0x001fc600078e020c */
[----:B------:R-:W0:Y:S01]  /*54340*/  LDC R17, c[0x0][0x22c] ;  /* 0x00008b00ff117b82 */ /* 0x000e220000000800 */
[----:B------:R-:W-:Y:S01]  /*54350*/  LEA R4, P5, R15, R3, 0x1 ;  /* 0x000000030f047211 */ /* 0x000fe200078a08ff */
[----:B------:R-:W-:Y:S02]  /*54360*/  VIADD R137, R13, 0x16 ;  /* 0x000000160d897836 */ /* 0x000fe40000000000 */
[--C-:B--2---:R-:W-:Y:S01]  /*54370*/  IMAD.IADD R9, R7, 0x1, R12.reuse ;  /* 0x0000000107097824 */ /* 0x104fe200078e020c */
[----:B------:R-:W-:Y:S01]  /*54380*/  PRMT R11, R18, 0x7632, R11 ;  /* 0x00007632120b7816 */ /* 0x000fe2000000000b */
[----:B------:R-:W-:Y:S01]  /*54390*/  VIADD R139, R13, 0x17 ;  /* 0x000000170d8b7836 */ /* 0x000fe20000000000 */
[----:B------:R-:W-:Y:S01]  /*543a0*/  LEA.HI.X.SX32 R5, R15, R14, 0x1, P5 ;  /* 0x0000000e0f057211 */ /* 0x000fe200028f0eff */
[----:B------:R-:W2:Y:S01]  /*543b0*/  LDC R18, c[0x0][0x22c] ;  /* 0x00008b00ff127b82 */ /* 0x000ea20000000800 */
[----:B------:R-:W-:Y:S01]  /*543c0*/  IMAD.IADD R15, R9, 0x1, R12 ;  /* 0x00000001090f7824 */ /* 0x000fe200078e020c */
[----:B---3--:R-:W-:-:S02]  /*543d0*/  ISETP.LT.AND P3, PT, R137, R16, !P0 ;  /* 0x000000108900720c */ /* 0x008fc40004761270 */
[----:B----4-:R-:W-:Y:S01]  /*543e0*/  ISETP.LT.AND P2, PT, R139, R132, !P0 ;  /* 0x000000848b00720c */ /* 0x010fe20004741270 */
[----:B------:R3:W-:Y:S03]  /*543f0*/  @P4 STG.E.U16 desc[UR60][R4.64], R11 ;  /* 0x0000000b04004986 */ /* 0x0007e6000c10153c */
[----:B------:R-:W4:Y:S01]  /*54400*/  LDC R16, c[0x0][0x22c] ;  /* 0x00008b00ff107b82 */ /* 0x000f220000000800 */
[-C--:B------:R-:W-:Y:S01]  /*54410*/  LEA R6, P6, R7, R3.reuse, 0x1 ;  /* 0x0000000307067211 */ /* 0x080fe200078c08ff */
[----:B------:R-:W-:Y:S01]  /*54420*/  VIADD R133, R13, 0x19 ;  /* 0x000000190d857836 */ /* 0x000fe20000000000 */
[-C--:B------:R-:W-:Y:S02]  /*54430*/  LEA R10, P4, R15, R3.reuse, 0x1 ;  /* 0x000000030f0a7211 */ /* 0x080fe400078808ff */
[----:B------:R-:W-:Y:S02]  /*54440*/  LEA R8, P5, R9, R3, 0x1 ;  /* 0x0000000309087211 */ /* 0x000fe400078a08ff */
[----:B------:R-:W-:-:S02]  /*54450*/  LEA.HI.X.SX32 R7, R7, R14, 0x1, P6 ;  /* 0x0000000e07077211 */ /* 0x000fc400030f0eff */
[-C--:B---3--:R-:W-:Y:S01]  /*54460*/  LEA.HI.X.SX32 R11, R15, R14.reuse, 0x1, P4 ;  /* 0x0000000e0f0b7211 */ /* 0x088fe200020f0eff */
[----:B------:R-:W-:Y:S01]  /*54470*/  VIADD R132, R13, 0x1b ;  /* 0x0000001b0d847836 */ /* 0x000fe20000000000 */
[----:B------:R-:W-:Y:S02]  /*54480*/  LEA.HI.X.SX32 R9, R9, R14, 0x1, P5 ;  /* 0x0000000e09097211 */ /* 0x000fe400028f0eff */
[----:B------:R-:W-:Y:S02]  /*54490*/  PRMT R134, R19, 0x7632, R134 ;  /* 0x0000763213867816 */ /* 0x000fe40000000086 */
[----:B-1----:R-:W-:Y:S02]  /*544a0*/  ISETP.LT.AND P4, PT, R133, R0, !P0 ;  /* 0x000000008500720c */ /* 0x002fe40004781270 */
[----:B------:R-:W1:Y:S01]  /*544b0*/  LDC R0, c[0x0][0x22c] ;  /* 0x00008b00ff007b82 */ /* 0x000e620000000800 */
[----:B------:R-:W-:Y:S01]  /*544c0*/  IMAD.IADD R15, R15, 0x1, R12 ;  /* 0x000000010f0f7824 */ /* 0x000fe200078e020c */
[----:B------:R3:W-:Y:S01]  /*544d0*/  @P3 STG.E.U16 desc[UR60][R6.64], R19 ;  /* 0x0000001306003986 */ /* 0x0007e2000c10153c */
[----:B------:R-:W-:-:S03]  /*544e0*/  VIADD R5, R13, 0x1c ;  /* 0x0000001c0d057836 */ /* 0x000fc60000000000 */
[----:B------:R2:W-:Y:S01]  /*544f0*/  @P2 STG.E.U16 desc[UR60][R8.64], R134 ;  /* 0x0000008608002986 */ /* 0x0005e2000c10153c */
[----:B0-----:R-:W-:Y:S02]  /*54500*/  ISETP.LT.AND P2, PT, R132, R17, !P0 ;  /* 0x000000118400720c */ /* 0x001fe40004741270 */
[----:B------:R-:W0:Y:S01]  /*54510*/  LDC R17, c[0x0][0x22c] ;  /* 0x00008b00ff117b82 */ /* 0x000e220000000800 */
[C---:B------:R-:W-:Y:S01]  /*54520*/  LEA R4, P5, R15.reuse, R3, 0x1 ;  /* 0x000000030f047211 */ /* 0x040fe200078a08ff */
[--C-:B---3--:R-:W-:Y:S01]  /*54530*/  IMAD.IADD R7, R15, 0x1, R12.reuse ;  /* 0x000000010f077824 */ /* 0x108fe200078e020c */
[----:B------:R3:W-:Y:S01]  /*54540*/  @P1 STG.E.U16 desc[UR60][R10.64], R20 ;  /* 0x000000140a001986 */ /* 0x0007e2000c10153c */
[----:B------:R-:W-:Y:S02]  /*54550*/  VIADD R135, R13, 0x1a ;  /* 0x0000001a0d877836 */ /* 0x000fe40000000000 */
[----:B--2---:R-:W-:Y:S01]  /*54560*/  IMAD.IADD R9, R7, 0x1, R12 ;  /* 0x0000000107097824 */ /* 0x004fe200078e020c */
[----:B------:R-:W-:-:S02]  /*54570*/  ISETP.LT.AND P1, PT, R5, R18, !P0 ;  /* 0x000000120500720c */ /* 0x000fc40004721270 */
[----:B------:R-:W-:Y:S01]  /*54580*/  LEA.HI.X.SX32 R5, R15, R14, 0x1, P5 ;  /* 0x0000000e0f057211 */ /* 0x000fe200028f0eff */
[----:B------:R-:W2:Y:S01]  /*54590*/  LDC R18, c[0x0][0x22c] ;  /* 0x00008b00ff127b82 */ /* 0x000ea20000000800 */
[----:B------:R-:W-:Y:S01]  /*545a0*/  IMAD.IADD R15, R9, 0x1, R12 ;  /* 0x00000001090f7824 */ /* 0x000fe200078e020c */
[----:B----4-:R-:W-:Y:S02]  /*545b0*/  ISETP.LT.AND P3, PT, R135, R16, !P0 ;  /* 0x000000108700720c */ /* 0x010fe40004761270 */
[----:B---3--:R-:W-:-:S04]  /*545c0*/  PRMT R11, R20, 0x7632, R11 ;  /* 0x00007632140b7816 */ /* 0x008fc8000000000b */
[----:B------:R-:W3:Y:S01]  /*545d0*/  LDC R16, c[0x0][0x22c] ;  /* 0x00008b00ff107b82 */ /* 0x000ee20000000800 */
[-C--:B------:R-:W-:Y:S01]  /*545e0*/  LEA R6, P6, R7, R3.reuse, 0x1 ;  /* 0x0000000307067211 */ /* 0x080fe200078c08ff */
[----:B------:R4:W-:Y:S01]  /*545f0*/  @P4 STG.E.U16 desc[UR60][R4.64], R11 ;  /* 0x0000000b04004986 */ /* 0x0009e2000c10153c */
[-C--:B------:R-:W-:Y:S01]  /*54600*/  LEA R10, P4, R15, R3.reuse, 0x1 ;  /* 0x000000030f0a7211 */ /* 0x080fe200078808ff */
[----:B------:R-:W-:Y:S01]  /*54610*/  VIADD R19, R13, 0x1d ;  /* 0x0000001d0d137836 */ /* 0x000fe20000000000 */
[----:B------:R-:W-:Y:S02]  /*54620*/  LEA R8, P5, R9, R3, 0x1 ;  /* 0x0000000309087211 */ /* 0x000fe400078a08ff */
[-C--:B------:R-:W-:Y:S01]  /*54630*/  LEA.HI.X.SX32 R7, R7, R14.reuse, 0x1, P6 ;  /* 0x0000000e07077211 */ /* 0x080fe200030f0eff */
[----:B------:R-:W-:Y:S01]  /*54640*/  VIADD R20, R13, 0x1f ;  /* 0x0000001f0d147836 */ /* 0x000fe20000000000 */
[----:B------:R-:W-:Y:S02]  /*54650*/  LEA.HI.X.SX32 R9, R9, R14, 0x1, P5 ;  /* 0x0000000e09097211 */ /* 0x000fe400028f0eff */
[----:B------:R-:W-:-:S02]  /*54660*/  PRMT R132, R21, 0x7632, R132 ;  /* 0x0000763215847816 */ /* 0x000fc40000000084 */
[----:B----4-:R-:W-:Y:S02]  /*54670*/  LEA.HI.X.SX32 R11, R15, R14, 0x1, P4 ;  /* 0x0000000e0f0b7211 */ /* 0x010fe400020f0eff */
        /* <DEDUP_REMOVED lines=9> */
[--C-:B----4-:R-:W-:Y:S01]  /*54710*/  IMAD.IADD R7, R15, 0x1, R12.reuse ;  /* 0x000000010f077824 */ /* 0x110fe200078e020c */
[----:B------:R4:W-:Y:S01]  /*54720*/  @P1 STG.E.U16 desc[UR60][R10.64], R22 ;  /* 0x000000160a001986 */ /* 0x0009e2000c10153c */
[----:B------:R-:W-:Y:S02]  /*54730*/  VIADD R133, R13, 0x1e ;  /* 0x0000001e0d857836 */ /* 0x000fe40000000000 */
[----:B--2---:R-:W-:Y:S01]  /*54740*/  IMAD.IADD R9, R7, 0x1, R12 ;  /* 0x0000000107097824 */ /* 0x004fe200078e020c */
[----:B------:R-:W-:-:S02]  /*54750*/  ISETP.LT.AND P1, PT, R5, R18, !P0 ;  /* 0x000000120500720c */ /* 0x000fc40004721270 */
[----:B------:R-:W-:Y:S01]  /*54760*/  LEA.HI.X.SX32 R5, R15, R14, 0x1, P5 ;  /* 0x0000000e0f057211 */ /* 0x000fe200028f0eff */
[----:B------:R-:W2:Y:S01]  /*54770*/  LDC R18, c[0x0][0x22c] ;  /* 0x00008b00ff127b82 */ /* 0x000ea20000000800 */
[----:B------:R-:W-:Y:S01]  /*54780*/  IMAD.IADD R15, R9, 0x1, R12 ;  /* 0x00000001090f7824 */ /* 0x000fe200078e020c */
[----:B---3--:R-:W-:Y:S02]  /*54790*/  ISETP.LT.AND P3, PT, R133, R16, !P0 ;  /* 0x000000108500720c */ /* 0x008fe40004761270 */
[----:B----4-:R-:W-:-:S04]  /*547a0*/  PRMT R11, R22, 0x7632, R11 ;  /* 0x00007632160b7816 */ /* 0x010fc8000000000b */
        /* <DEDUP_REMOVED lines=716> */
[----:B------:R-:W-:Y:S01]  /*57470*/  IMAD.IADD R15, R9, 0x1, R12 ;  /* 0x00000001090f7824 */ /* 0x000fe200078e020c */
[----:B---3--:R-:W-:Y:S01]  /*57480*/  ISETP.LT.AND P3, PT, R21, R16, !P0 ;  /* 0x000000101500720c */ /* 0x008fe20004761270 */
[----:B------:R-:W2:Y:S01]  /*57490*/  LDC R18, c[0x0][0x22c] ;  /* 0x00008b00ff127b82 */ /* 0x000ea20000000800 */
[----:B----4-:R-:W-:Y:S01]  /*574a0*/  PRMT R11, R70, 0x7632, R11 ;  /* 0x00007632460b7816 */ /* 0x010fe2000000000b */
[----:B------:R-:W-:Y:S01]  /*574b0*/  VIADD R19, R13, 0x81 ;  /* 0x000000810d137836 */ /* 0x000fe20000000000 */
[----:B------:R-:W-:-:S05]  /*574c0*/  LEA R6, P6, R7, R3, 0x1 ;  /* 0x0000000307067211 */ /* 0x000fca00078c08ff */
[----:B------:R-:W3:Y:S01]  /*574d0*/  LDC R16, c[0x0][0x22c] ;  /* 0x00008b00ff107b82 */ /* 0x000ee20000000800 */
[----:B------:R4:W-:Y:S01]  /*574e0*/  @P4 STG.E.U16 desc[UR60][R4.64], R11 ;  /* 0x0000000b04004986 */ /* 0x0009e2000c10153c */
[-C--:B------:R-:W-:Y:S02]  /*574f0*/  LEA R10, P4, R15, R3.reuse, 0x1 ;  /* 0x000000030f0a7211 */ /* 0x080fe400078808ff */
[----:B------:R-:W-:Y:S02]  /*57500*/  LEA R8, P5, R9, R3, 0x1 ;  /* 0x0000000309087211 */ /* 0x000fe400078a08ff */
[-C--:B------:R-:W-:Y:S02]  /*57510*/  LEA.HI.X.SX32 R7, R7, R14.reuse, 0x1, P6 ;  /* 0x0000000e07077211 */ /* 0x080fe400030f0eff */
[----:B------:R-:W-:Y:S02]  /*57520*/  LEA.HI.X.SX32 R9, R9, R14, 0x1, P5 ;  /* 0x0000000e09097211 */ /* 0x000fe400028f0eff */
[----:B------:R-:W-:-:S02]  /*57530*/  PRMT R20, R71, 0x7632, R20 ;  /* 0x0000763247147816 */ /* 0x000fc40000000014 */
[----:B----4-:R-:W-:Y:S02]  /*57540*/  LEA.HI.X.SX32 R11, R15, R14, 0x1, P4 ;  /* 0x0000000e0f0b7211 */ /* 0x010fe400020f0eff */
[----:B-1----:R-:W-:Y:S01]  /*57550*/  ISETP.LT.AND P4, PT, R19, R0, !P0 ;  /* 0x000000001300720c */ /* 0x002fe20004781270 */
[----:B------:R-:W-:Y:S01]  /*57560*/  VIADD R0, R13, 0x83 ;  /* 0x000000830d007836 */ /* 0x000fe20000000000 */
[----:B------:R1:W-:Y:S04]  /*57570*/  @P3 STG.E.U16 desc[UR60][R6.64], R71 ;  /* 0x0000004706003986 */ /* 0x0003e8000c10153c */
[----:B------:R4:W-:Y:S01]  /*57580*/  @P2 STG.E.U16 desc[UR60][R8.64], R20 ;  /* 0x0000001408002986 */ /* 0x0009e2000c10153c */
[----:B0-----:R-:W-:Y:S02]  /*57590*/  ISETP.LT.AND P2, PT, R0, R17, !P0 ;  /* 0x000000110000720c */ /* 0x001fe40004741270 */
[----:B------:R-:W0:Y:S01]  /*575a0*/  LDC R0, c[0x0][0x22c] ;  /* 0x00008b00ff007b82 */ /* 0x000e220000000800 */
[----:B------:R-:W-:-:S02]  /*575b0*/  IMAD.IADD R15, R15, 0x1, R12 ;  /* 0x000000010f0f7824 */ /* 0x000fc400078e020c */
[----:B------:R-:W-:Y:S02]  /*575c0*/  VIADD R21, R13, 0x82 ;  /* 0x000000820d157836 */ /* 0x000fe40000000000 */
[--C-:B-1----:R-:W-:Y:S02]  /*575d0*/  IMAD.IADD R7, R15, 0x1, R12.reuse ;  /* 0x000000010f077824 */ /* 0x102fe400078e020c */
[----:B------:R-:W-:Y:S01]  /*575e0*/  VIADD R5, R13, 0x84 ;  /* 0x000000840d057836 */ /* 0x000fe20000000000 */
[----:B------:R-:W1:Y:S01]  /*575f0*/  LDC R17, c[0x0][0x22c] ;  /* 0x00008b00ff117b82 */ /* 0x000e620000000800 */
[----:B------:R-:W-:Y:S01]  /*57600*/  LEA R4, P5, R15, R3, 0x1 ;  /* 0x000000030f047211 */ /* 0x000fe200078a08ff */
[----:B----4-:R-:W-:Y:S01]  /*57610*/  IMAD.IADD R9, R7, 0x1, R12 ;  /* 0x0000000107097824 */ /* 0x010fe200078e020c */
[----:B---3--:R-:W-:Y:S01]  /*57620*/  ISETP.LT.AND P3, PT, R21, R16, !P0 ;  /* 0x000000101500720c */ /* 0x008fe20004761270 */
[----:B------:R3:W-:Y:S01]  /*57630*/  @P1 STG.E.U16 desc[UR60][R10.64], R72 ;  /* 0x000000480a001986 */ /* 0x0007e2000c10153c */
[----:B--2---:R-:W-:-:S03]  /*57640*/  ISETP.LT.AND P1, PT, R5, R18, !P0 ;  /* 0x000000120500720c */ /* 0x004fc60004721270 */
[----:B------:R-:W2:Y:S01]  /*57650*/  LDC R16, c[0x0][0x22c] ;  /* 0x00008b00ff107b82 */ /* 0x000ea20000000800 */
[----:B------:R-:W-:Y:S01]  /*57660*/  LEA.HI.X.SX32 R5, R15, R14, 0x1, P5 ;  /* 0x0000000e0f057211 */ /* 0x000fe200028f0eff */
[----:B------:R-:W-:Y:S01]  /*57670*/  IMAD.IADD R15, R9, 0x1, R12 ;  /* 0x00000001090f7824 */ /* 0x000fe200078e020c */
[----:B------:R-:W-:Y:S02]  /*57680*/  LEA R6, P6, R7, R3, 0x1 ;  /* 0x0000000307067211 */ /* 0x000fe400078c08ff */
[----:B---3--:R-:W-:-:S03]  /*57690*/  PRMT R72, R72, 0x7632, R72 ;  /* 0x0000763248487816 */ /* 0x008fc60000000048 */
[----:B------:R-:W3:Y:S01]  /*576a0*/  LDC R18, c[0x0][0x22c] ;  /* 0x00008b00ff127b82 */ /* 0x000ee20000000800 */
[-C--:B------:R-:W-:Y:S01]  /*576b0*/  LEA R8, P5, R9, R3.reuse, 0x1 ;  /* 0x0000000309087211 */ /* 0x080fe200078a08ff */
[----:B------:R-:W-:Y:S01]  /*576c0*/  VIADD R19, R13, 0x85 ;  /* 0x000000850d137836 */ /* 0x000fe20000000000 */
[----:B------:R4:W-:Y:S01]  /*576d0*/  @P4 STG.E.U16 desc[UR60][R4.64], R72 ;  /* 0x0000004804004986 */ /* 0x0009e2000c10153c */
[----:B------:R-:W-:Y:S02]  /*576e0*/  LEA R10, P4, R15, R3, 0x1 ;  /* 0x000000030f0a7211 */ /* 0x000fe400078808ff */
[-C--:B------:R-:W-:Y:S02]  /*576f0*/  LEA.HI.X.SX32 R7, R7, R14.reuse, 0x1, P6 ;  /* 0x0000000e07077211 */ /* 0x080fe400030f0eff */
[-C--:B------:R-:W-:Y:S02]  /*57700*/  LEA.HI.X.SX32 R9, R9, R14.reuse, 0x1, P5 ;  /* 0x0000000e09097211 */ /* 0x080fe400028f0eff */
[----:B------:R-:W-:-:S02]  /*57710*/  LEA.HI.X.SX32 R11, R15, R14, 0x1, P4 ;  /* 0x0000000e0f0b7211 */ /* 0x000fc400020f0eff */
[----:B0-----:R-:W-:Y:S02]  /*57720*/  ISETP.LT.AND P4, PT, R19, R0, !P0 ;  /* 0x000000001300720c */ /* 0x001fe40004781270 */
[----:B------:R-:W0:Y:S01]  /*57730*/  LDC R0, c[0x0][0x22c] ;  /* 0x00008b00ff007b82 */ /* 0x000e220000000800 */
[----:B----4-:R-:W-:Y:S01]  /*57740*/  PRMT R5, R73, 0x7632, R5 ;  /* 0x0000763249057816 */ /* 0x010fe20000000005 */
[----:B------:R-:W-:Y:S01]  /*57750*/  VIADD R4, R13, 0x87 ;  /* 0x000000870d047836 */ /* 0x000fe20000000000 */
[----:B------:R4:W-:Y:S01]  /*57760*/  @P3 STG.E.U16 desc[UR60][R6.64], R73 ;  /* 0x0000004906003986 */ /* 0x0009e2000c10153c */
[----:B------:R-:W-:-:S03]  /*57770*/  IMAD.IADD R15, R15, 0x1, R12 ;  /* 0x000000010f0f7824 */ /* 0x000fc600078e020c */
[----:B------:R2:W-:Y:S01]  /*57780*/  @P2 STG.E.U16 desc[UR60][R8.64], R5 ;  /* 0x0000000508002986 */ /* 0x0005e2000c10153c */
[----:B------:R-:W-:-:S03]  /*57790*/  VIADD R21, R13, 0x86 ;  /* 0x000000860d157836 */ /* 0x000fc60000000000 */
[----:B------:R2:W-:Y:S01]  /*577a0*/  @P1 STG.E.U16 desc[UR60][R10.64], R74 ;  /* 0x0000004a0a001986 */ /* 0x0005e2000c10153c */
[----:B-1----:R-:W-:Y:S02]  /*577b0*/  ISETP.LT.AND P1, PT, R4, R17, !P0 ;  /* 0x000000110400720c */ /* 0x002fe40004721270 */
[----:B------:R-:W1:Y:S01]  /*577c0*/  LDC R17, c[0x0][0x22c] ;  /* 0x00008b00ff117b82 */ /* 0x000e620000000800 */
[C---:B------:R-:W-:Y:S01]  /*577d0*/  LEA R4, P3, R15.reuse, R3, 0x1 ;  /* 0x000000030f047211 */ /* 0x040fe200078608ff */
[----:B----4-:R-:W-:Y:S01]  /*577e0*/  IMAD.IADD R7, R15, 0x1, R12 ;  /* 0x000000010f077824 */ /* 0x010fe200078e020c */
[----:B--2---:R-:W-:Y:S01]  /*577f0*/  ISETP.LT.AND P2, PT, R21, R16, !P0 ;  /* 0x000000101500720c */ /* 0x004fe20004741270 */
[----:B------:R-:W-:Y:S01]  /*57800*/  VIADD R19, R13, 0x88 ;  /* 0x000000880d137836 */ /* 0x000fe20000000000 */
[----:B------:R-:W-:-:S03]  /*57810*/  LEA.HI.X.SX32 R5, R15, R14, 0x1, P3 ;  /* 0x0000000e0f057211 */ /* 0x000fc600018f0eff */
[----:B------:R-:W2:Y:S01]  /*57820*/  LDC R16, c[0x0][0x22c] ;  /* 0x00008b00ff107b82 */ /* 0x000ea20000000800 */
[----:B------:R-:W-:Y:S01]  /*57830*/  PRMT R11, R74, 0x7632, R11 ;  /* 0x000076324a0b7816 */ /* 0x000fe2000000000b */
[C---:B------:R-:W-:Y:S01]  /*57840*/  IMAD.IADD R9, R7.reuse, 0x1, R12 ;  /* 0x0000000107097824 */ /* 0x040fe200078e020c */
[----:B------:R-:W-:-:S03]  /*57850*/  LEA R6, P3, R7, R3, 0x1 ;  /* 0x0000000307067211 */ /* 0x000fc600078608ff */
[----:B------:R4:W-:Y:S01]  /*57860*/  @P4 STG.E.U16 desc[UR60][R4.64], R11 ;  /* 0x0000000b04004986 */ /* 0x0009e2000c10153c */
[----:B---3--:R-:W-:Y:S01]  /*57870*/  ISETP.LT.AND P4, PT, R19, R18, !P0 ;  /* 0x000000121300720c */ /* 0x008fe20004781270 */
[----:B------:R-:W-:Y:S01]  /*57880*/  VIADD R19, R13, 0x89 ;  /* 0x000000890d137836 */ /* 0x000fe20000000000 */
[-C--:B------:R-:W-:Y:S01]  /*57890*/  LEA.HI.X.SX32 R7, R7, R14.reuse, 0x1, P3 ;  /* 0x0000000e07077211 */ /* 0x080fe200018f0eff */
[C---:B------:R-:W-:Y:S01]  /*578a0*/  IMAD.IADD R15, R9.reuse, 0x1, R12 ;  /* 0x00000001090f7824 */ /* 0x040fe200078e020c */
[-C--:B------:R-:W-:Y:S01]  /*578b0*/  LEA R8, P3, R9, R3.reuse, 0x1 ;  /* 0x0000000309087211 */ /* 0x080fe200078608ff */
[----:B------:R-:W3:Y:S01]  /*578c0*/  LDC R18, c[0x0][0x22c] ;  /* 0x00008b00ff127b82 */ /* 0x000ee20000000800 */
[----:B------:R-:W-:Y:S01]  /*578d0*/  PRMT R20, R75, 0x7632, R20 ;  /* 0x000076324b147816 */ /* 0x000fe20000000014 */
[----:B------:R2:W-:Y:S01]  /*578e0*/  @P2 STG.E.U16 desc[UR60][R6.64], R75 ;  /* 0x0000004b06002986 */ /* 0x0005e2000c10153c */
[----:B------:R-:W-:Y:S02]  /*578f0*/  LEA.HI.X.SX32 R9, R9, R14, 0x1, P3 ;  /* 0x0000000e09097211 */ /* 0x000fe400018f0eff */
[----:B0-----:R-:W-:Y:S01]  /*57900*/  ISETP.LT.AND P5, PT, R19, R0, !P0 ;  /* 0x000000001300720c */ /* 0x001fe200047a1270 */
[----:B------:R-:W-:Y:S01]  /*57910*/  VIADD R0, R13, 0x8b ;  /* 0x0000008b0d007836 */ /* 0x000fe20000000000 */
[----:B------:R-:W-:Y:S01]  /*57920*/  LEA R10, P2, R15, R3, 0x1 ;  /* 0x000000030f0a7211 */ /* 0x000fe200078408ff */
[----:B------:R0:W-:Y:S01]  /*57930*/  @P1 STG.E.U16 desc[UR60][R8.64], R20 ;  /* 0x0000001408001986 */ /* 0x0001e2000c10153c */
[----:B----4-:R-:W-:-:S02]  /*57940*/  VIADD R5, R13, 0x8a ;  /* 0x0000008a0d057836 */ /* 0x010fc40000000000 */
[C---:B------:R-:W-:Y:S01]  /*57950*/  LEA.HI.X.SX32 R11, R15.reuse, R14, 0x1, P2 ;  /* 0x0000000e0f0b7211 */ /* 0x040fe200010f0eff */
[--C-:B------:R-:W-:Y:S01]  /*57960*/  IMAD.IADD R15, R15, 0x1, R12.reuse ;  /* 0x000000010f0f7824 */ /* 0x100fe200078e020c */
[----:B-1----:R-:W-:Y:S02]  /*57970*/  ISETP.LT.AND P1, PT, R0, R17, !P0 ;  /* 0x000000110000720c */ /* 0x002fe40004721270 */
[----:B------:R-:W1:Y:S01]  /*57980*/  LDC R0, c[0x0][0x22c] ;  /* 0x00008b00ff007b82 */ /* 0x000e620000000800 */
[----:B--2---:R-:W-:Y:S01]  /*57990*/  ISETP.LT.AND P3, PT, R5, R16, !P0 ;  /* 0x000000100500720c */ /* 0x004fe20004761270 */
[C-C-:B------:R-:W-:Y:S01]  /*579a0*/  IMAD.IADD R7, R15.reuse, 0x1, R12.reuse ;  /* 0x000000010f077824 */ /* 0x140fe200078e020c */
[CC--:B------:R-:W-:Y:S01]  /*579b0*/  LEA R4, P2, R15.reuse, R3.reuse, 0x1 ;  /* 0x000000030f047211 */ /* 0x0c0fe200078408ff */
[----:B------:R2:W-:Y:S04]  /*579c0*/  @P4 STG.E.U16 desc[UR60][R10.64], R76 ;  /* 0x0000004c0a004986 */ /* 0x0005e8000c10153c */
[----:B------:R-:W4:Y:S01]  /*579d0*/  LDC R16, c[0x0][0x22c] ;  /* 0x00008b00ff107b82 */ /* 0x000f220000000800 */
[----:B------:R-:W-:Y:S01]  /*579e0*/  LEA.HI.X.SX32 R5, R15, R14, 0x1, P2 ;  /* 0x0000000e0f057211 */ /* 0x000fe200010f0eff */
[----:B------:R-:W-:Y:S01]  /*579f0*/  VIADD R15, R13, 0x8c ;  /* 0x0000008c0d0f7836 */ /* 0x000fe20000000000 */
[C---:B------:R-:W-:Y:S01]  /*57a00*/  LEA R6, P4, R7.reuse, R3, 0x1 ;  /* 0x0000000307067211 */ /* 0x040fe200078808ff */
[----:B0-----:R-:W-:Y:S01]  /*57a10*/  IMAD.IADD R9, R7, 0x1, R12 ;  /* 0x0000000107097824 */ /* 0x001fe200078e020c */
[----:B------:R-:W-:-:S02]  /*57a20*/  PRMT R19, R76, 0x7632, R19 ;  /* 0x000076324c137816 */ /* 0x000fc40000000013 */
[----:B------:R-:W-:Y:S01]  /*57a30*/  LEA.HI.X.SX32 R7, R7, R14, 0x1, P4 ;  /* 0x0000000e07077211 */ /* 0x000fe200020f0eff */
[--C-:B--2---:R-:W-:Y:S01]  /*57a40*/  IMAD.IADD R11, R9, 0x1, R12.reuse ;  /* 0x00000001090b7824 */ /* 0x104fe200078e020c */
[----:B---3--:R-:W-:Y:S01]  /*57a50*/  ISETP.LT.AND P2, PT, R15, R18, !P0 ;  /* 0x000000120f00720c */ /* 0x008fe20004741270 */
[----:B------:R0:W-:Y:S01]  /*57a60*/  @P5 STG.E.U16 desc[UR60][R4.64], R19 ;  /* 0x0000001304005986 */ /* 0x0001e2000c10153c */
[----:B------:R-:W2:Y:S01]  /*57a70*/  LDC R18, c[0x0][0x22c] ;  /* 0x00008b00ff127b82 */ /* 0x000ea20000000800 */
[-C--:B------:R-:W-:Y:S01]  /*57a80*/  LEA R8, P4, R9, R3.reuse, 0x1 ;  /* 0x0000000309087211 */ /* 0x080fe200078808ff */
[----:B------:R-:W-:Y:S01]  /*57a90*/  VIADD R17, R13, 0x8d ;  /* 0x0000008d0d117836 */ /* 0x000fe20000000000 */
[----:B------:R3:W-:Y:S01]  /*57aa0*/  @P3 STG.E.U16 desc[UR60][R6.64], R77 ;  /* 0x0000004d06003986 */ /* 0x0007e2000c10153c */
[C---:B------:R-:W-:Y:S01]  /*57ab0*/  LEA R10, P3, R11.reuse, R3, 0x1 ;  /* 0x000000030b0a7211 */ /* 0x040fe200078608ff */
[----:B------:R-:W-:Y:S01]  /*57ac0*/  IMAD.IADD R15, R11, 0x1, R12 ;  /* 0x000000010b0f7824 */ /* 0x000fe200078e020c */
[----:B------:R-:W-:-:S02]  /*57ad0*/  PRMT R20, R77, 0x7632, R20 ;  /* 0x000076324d147816 */ /* 0x000fc40000000014 */
[-C--:B------:R-:W-:Y:S02]  /*57ae0*/  LEA.HI.X.SX32 R9, R9, R14.reuse, 0x1, P4 ;  /* 0x0000000e09097211 */ /* 0x080fe400020f0eff */
[----:B------:R-:W-:Y:S01]  /*57af0*/  LEA.HI.X.SX32 R11, R11, R14, 0x1, P3 ;  /* 0x0000000e0b0b7211 */ /* 0x000fe200018f0eff */
[----:B0-----:R-:W-:Y:S01]  /*57b00*/  VIADD R5, R13, 0x8e ;  /* 0x0000008e0d057836 */ /* 0x001fe20000000000 */
[----:B-1----:R-:W-:Y:S02]  /*57b10*/  ISETP.LT.AND P3, PT, R17, R0, !P0 ;  /* 0x000000001100720c */ /* 0x002fe40004761270 */
[----:B------:R-:W0:Y:S01]  /*57b20*/  LDC R0, c[0x0][0x22c] ;  /* 0x00008b00ff007b82 */ /* 0x000e220000000800 */
[----:B------:R1:W-:Y:S01]  /*57b30*/  @P1 STG.E.U16 desc[UR60][R8.64], R20 ;  /* 0x0000001408001986 */ /* 0x0003e2000c10153c */
[----:B------:R-:W-:-:S03]  /*57b40*/  LEA R4, P1, R15, R3, 0x1 ;  /* 0x000000030f047211 */ /* 0x000fc600078208ff */
[----:B------:R2:W-:Y:S01]  /*57b50*/  @P2 STG.E.U16 desc[UR60][R10.64], R78 ;  /* 0x0000004e0a002986 */ /* 0x0005e2000c10153c */
[----:B----4-:R-:W-:Y:S02]  /*57b60*/  ISETP.LT.AND P2, PT, R5, R16, !P0 ;  /* 0x000000100500720c */ /* 0x010fe40004741270 */
[----:B------:R-:W4:Y:S01]  /*57b70*/  LDC R16, c[0x0][0x22c] ;  /* 0x00008b00ff107b82 */ /* 0x000f220000000800 */
[C---:B------:R-:W-:Y:S01]  /*57b80*/  LEA.HI.X.SX32 R5, R15.reuse, R14, 0x1, P1 ;  /* 0x0000000e0f057211 */ /* 0x040fe200008f0eff */
[----:B------:R-:W-:Y:S01]  /*57b90*/  IMAD.IADD R15, R15, 0x1, R12 ;  /* 0x000000010f0f7824 */ /* 0x000fe200078e020c */
[----:B------:R-:W-:Y:S01]  /*57ba0*/  PRMT R21, R78, 0x7632, R21 ;  /* 0x000076324e157816 */ /* 0x000fe20000000015 */
[----:B---3--:R-:W-:-:S04]  /*57bb0*/  VIADD R7, R13, 0x8f ;  /* 0x0000008f0d077836 */ /* 0x008fc80000000000 */
[----:B------:R-:W3:Y:S01]  /*57bc0*/  LDC R17, c[0x0][0x248] ;  /* 0x00009200ff117b82 */ /* 0x000ee20000000800 */
[----:B------:R0:W-:Y:S01]  /*57bd0*/  @P3 STG.E.U16 desc[UR60][R4.64], R21 ;  /* 0x0000001504003986 */ /* 0x0001e2000c10153c */
[C---:B------:R-:W-:Y:S01]  /*57be0*/  LEA R6, P1, R15.reuse, R3, 0x1 ;  /* 0x000000030f067211 */ /* 0x040fe200078208ff */
[----:B-1----:R-:W-:Y:S01]  /*57bf0*/  IMAD.IADD R9, R15, 0x1, R12 ;  /* 0x000000010f097824 */ /* 0x002fe200078e020c */
[----:B--2---:R-:W-:-:S04]  /*57c00*/  ISETP.LT.AND P3, PT, R7, R18, !P0 ;  /* 0x000000120700720c */ /* 0x004fc80004761270 */
[----:B------:R-:W1:Y:S01]  /*57c10*/  LDC R11, c[0x0][0x248] ;  /* 0x00009200ff0b7b82 */ /* 0x000e620000000800 */
[----:B------:R-:W-:Y:S01]  /*57c20*/  LEA.HI.X.SX32 R7, R15, R14, 0x1, P1 ;  /* 0x0000000e0f077211 */ /* 0x000fe200008f0eff */
[----:B------:R-:W-:Y:S01]  /*57c30*/  VIADD R19, R13, 0x90 ;  /* 0x000000900d137836 */ /* 0x000fe20000000000 */
[----:B------:R-:W-:-:S05]  /*57c40*/  LEA R8, P1, R9, R3, 0x1 ;  /* 0x0000000309087211 */ /* 0x000fca00078208ff */
[----:B------:R-:W2:Y:S01]  /*57c50*/  LDC R18, c[0x0][0x22c] ;  /* 0x00008b00ff127b82 */ /* 0x000ea20000000800 */
[----:B------:R-:W-:Y:S01]  /*57c60*/  IMAD.IADD R12, R9, 0x1, R12 ;  /* 0x00000001090c7824 */ /* 0x000fe200078e020c */
[----:B0-----:R-:W-:Y:S01]  /*57c70*/  PRMT R5, R79, 0x7632, R5 ;  /* 0x000076324f057816 */ /* 0x001fe20000000005 */
[----:B------:R-:W-:Y:S01]  /*57c80*/  @P2 STG.E.U16 desc[UR60][R6.64], R79 ;  /* 0x0000004f06002986 */ /* 0x000fe2000c10153c */
[----:B------:R-:W-:Y:S01]  /*57c90*/  LEA.HI.X.SX32 R9, R9, R14, 0x1, P1 ;  /* 0x0000000e09097211 */ /* 0x000fe200008f0eff */
[----:B------:R-:W-:Y:S01]  /*57ca0*/  VIADD R15, R13, 0x91 ;  /* 0x000000910d0f7836 */ /* 0x000fe20000000000 */
[----:B------:R-:W-:Y:S02]  /*57cb0*/  ISETP.LT.AND P2, PT, R19, R0, !P0 ;  /* 0x000000001300720c */ /* 0x000fe40004741270 */
[----:B------:R-:W0:Y:S01]  /*57cc0*/  LDC R10, c[0x0][0x248] ;  /* 0x00009200ff0a7b82 */ /* 0x000e220000000800 */
[----:B------:R3:W-:Y:S01]  /*57cd0*/  @P3 STG.E.U16 desc[UR60][R8.64], R5 ;  /* 0x0000000508003986 */ /* 0x0007e2000c10153c */
[----:B----4-:R-:W-:-:S06]  /*57ce0*/  ISETP.LT.AND P3, PT, R15, R16, !P0 ;  /* 0x000000100f00720c */ /* 0x010fcc0004761270 */
[----:B------:R-:W4:Y:S01]  /*57cf0*/  LDC R19, c[0x0][0x22c] ;  /* 0x00008b00ff137b82 */ /* 0x000f220000000800 */
[C---:B------:R-:W-:Y:S01]  /*57d00*/  LEA R4, P1, R12.reuse, R3, 0x1 ;  /* 0x000000030c047211 */ /* 0x040fe200078208ff */
[----:B---3--:R-:W-:-:S06]  /*57d10*/  IMAD.IADD R0, R12, 0x1, R17 ;  /* 0x000000010c007824 */ /* 0x008fcc00078e0211 */
[----:B------:R-:W3:Y:S01]  /*57d20*/  LDC R16, c[0x0][0x22c] ;  /* 0x00008b00ff107b82 */ /* 0x000ee20000000800 */
[----:B------:R-:W-:Y:S01]  /*57d30*/  LEA.HI.X.SX32 R5, R12, R14, 0x1, P1 ;  /* 0x0000000e0c057211 */ /* 0x000fe200008f0eff */
[----:B------:R-:W-:-:S06]  /*57d40*/  VIADD R7, R13, 0x92 ;  /* 0x000000920d077836 */ /* 0x000fcc0000000000 */
[----:B------:R-:W3:Y:S01]  /*57d50*/  LDC R15, c[0x0][0x248] ;  /* 0x00009200ff0f7b82 */ /* 0x000ee20000000800 */
[----:B------:R4:W-:Y:S01]  /*57d60*/  @P2 STG.E.U16 desc[UR60][R4.64], R80 ;  /* 0x0000005004002986 */ /* 0x0009e2000c10153c */
[C---:B------:R-:W-:Y:S01]  /*57d70*/  LEA R6, P1, R0.reuse, R3, 0x1 ;  /* 0x0000000300067211 */ /* 0x040fe200078208ff */
[----:B-1----:R-:W-:Y:S01]  /*57d80*/  IMAD.IADD R9, R0, 0x1, R11 ;  /* 0x0000000100097824 */ /* 0x002fe200078e020b */
[----:B--2---:R-:W-:-:S04]  /*57d90*/  ISETP.LT.AND P2, PT, R7, R18, !P0 ;  /* 0x000000120700720c */ /* 0x004fc80004741270 */
[----:B------:R-:W1:Y:S01]  /*57da0*/  LDC R17, c[0x0][0x22c] ;  /* 0x00008b00ff117b82 */ /* 0x000e620000000800 */
[----:B------:R-:W-:Y:S01]  /*57db0*/  PRMT R20, R80, 0x7632, R20 ;  /* 0x0000763250147816 */ /* 0x000fe20000000014 */
[----:B------:R-:W-:Y:S01]  /*57dc0*/  VIADD R18, R13, 0x93 ;  /* 0x000000930d127836 */ /* 0x000fe20000000000 */
[----:B------:R-:W-:-:S05]  /*57dd0*/  LEA.HI.X.SX32 R7, R0, R14, 0x1, P1 ;  /* 0x0000000e00077211 */ /* 0x000fca00008f0eff */
[----:B------:R-:W2:Y:S01]  /*57de0*/  LDC R12, c[0x0][0x248] ;  /* 0x00009200ff0c7b82 */ /* 0x000ea20000000800 */
[C---:B------:R-:W-:Y:S01]  /*57df0*/  LEA R8, P1, R9.reuse, R3, 0x1 ;  /* 0x0000000309087211 */ /* 0x040fe200078208ff */
[----:B0-----:R-:W-:Y:S01]  /*57e00*/  IMAD.IADD R0, R9, 0x1, R10 ;  /* 0x0000000109007824 */ /* 0x001fe200078e020a */
[----:B------:R0:W-:Y:S01]  /*57e10*/  @P3 STG.E.U16 desc[UR60][R6.64], R20 ;  /* 0x0000001406003986 */ /* 0x0001e2000c10153c */
[----:B----4-:R-:W-:Y:S01]  /*57e20*/  ISETP.LT.AND P3, PT, R18, R19, !P0 ;  /* 0x000000131200720c */ /* 0x010fe20004761270 */
[----:B------:R-:W-:Y:S01]  /*57e30*/  VIADD R5, R13, 0x94 ;  /* 0x000000940d057836 */ /* 0x000fe20000000000 */
[----:B------:R-:W-:Y:S02]  /*57e40*/  LEA.HI.X.SX32 R9, R9, R14, 0x1, P1 ;  /* 0x0000000e09097211 */ /* 0x000fe400008f0eff */
[----:B------:R-:W4:Y:S01]  /*57e50*/  LDC R10, c[0x0][0x22c] ;  /* 0x00008b00ff0a7b82 */ /* 0x000f220000000800 */
[C---:B------:R-:W-:Y:S02]  /*57e60*/  LEA R4, P1, R0.reuse, R3, 0x1 ;  /* 0x0000000300047211 */ /* 0x040fe400078208ff */
[----:B------:R2:W-:Y:S05]  /*57e70*/  @P2 STG.E.U16 desc[UR60][R8.64], R81 ;  /* 0x0000005108002986 */ /* 0x0005ea000c10153c */
[----:B------:R-:W4:Y:S01]  /*57e80*/  LDC R11, c[0x0][0x248] ;  /* 0x00009200ff0b7b82 */ /* 0x000f220000000800 */
[----:B---3--:R-:W-:Y:S01]  /*57e90*/  ISETP.LT.AND P2, PT, R5, R16, !P0 ;  /* 0x000000100500720c */ /* 0x008fe20004741270 */
[----:B0-----:R-:W-:Y:S01]  /*57ea0*/  IMAD.IADD R7, R0, 0x1, R15 ;  /* 0x0000000100077824 */ /* 0x001fe200078e020f */
[----:B------:R-:W-:-:S02]  /*57eb0*/  PRMT R19, R81, 0x7632, R19 ;  /* 0x0000763251137816 */ /* 0x000fc40000000013 */
[----:B------:R-:W-:-:S03]  /*57ec0*/  LEA.HI.X.SX32 R5, R0, R14, 0x1, P1 ;  /* 0x0000000e00057211 */ /* 0x000fc600008f0eff */
[----:B------:R-:W0:Y:S01]  /*57ed0*/  LDC R16, c[0x0][0x22c] ;  /* 0x00008b00ff107b82 */ /* 0x000e220000000800 */
[----:B------:R-:W-:Y:S01]  /*57ee0*/  VIADD R0, R13, 0x95 ;  /* 0x000000950d007836 */ /* 0x000fe20000000000 */
[----:B------:R-:W-:-:S06]  /*57ef0*/  LEA R6, P1, R7, R3, 0x1 ;  /* 0x0000000307067211 */ /* 0x000fcc00078208ff */
[----:B------:R-:W3:Y:S01]  /*57f00*/  LDC R15, c[0x0][0x248] ;  /* 0x00009200ff0f7b82 */ /* 0x000ee20000000800 */
[----:B------:R4:W-:Y:S01]  /*57f10*/  @P3 STG.E.U16 desc[UR60][R4.64], R19 ;  /* 0x0000001304003986 */ /* 0x0009e2000c10153c */
[----:B-1----:R-:W-:Y:S01]  /*57f20*/  ISETP.LT.AND P3, PT, R0, R17, !P0 ;  /* 0x000000110000720c */ /* 0x002fe20004761270 */
[C---:B--2---:R-:W-:Y:S01]  /*57f30*/  IMAD.IADD R0, R7.reuse, 0x1, R12 ;  /* 0x0000000107007824 */ /* 0x044fe200078e020c */
[----:B------:R-:W-:Y:S01]  /*57f40*/  LEA.HI.X.SX32 R7, R7, R14, 0x1, P1 ;  /* 0x0000000e07077211 */ /* 0x000fe200008f0eff */
[----:B------:R-:W-:-:S03]  /*57f50*/  VIADD R9, R13, 0x96 ;  /* 0x000000960d097836 */ /* 0x000fc60000000000 */
[----:B------:R-:W1:Y:S01]  /*57f60*/  LDC R18, c[0x0][0x22c] ;  /* 0x00008b00ff127b82 */ /* 0x000e620000000800 */
[C---:B------:R-:W-:Y:S01]  /*57f70*/  LEA R8, P1, R0.reuse, R3, 0x1 ;  /* 0x0000000300087211 */ /* 0x040fe200078208ff */
[----:B------:R2:W-:Y:S06]  /*57f80*/  @P2 STG.E.U16 desc[UR60][R6.64], R82 ;  /* 0x0000005206002986 */ /* 0x0005ec000c10153c */
[----:B------:R-:W1:Y:S01]  /*57f90*/  LDC R17, c[0x0][0x248] ;  /* 0x00009200ff117b82 */ /* 0x000e620000000800 */
[----:B----4-:R-:W-:Y:S01]  /*57fa0*/  ISETP.LT.AND P2, PT, R9, R10, !P0 ;  /* 0x0000000a0900720c */ /* 0x010fe20004741270 */
[C---:B------:R-:W-:Y:S01]  /*57fb0*/  IMAD.IADD R10, R0.reuse, 0x1, R11 ;  /* 0x00000001000a7824 */ /* 0x040fe200078e020b */
[----:B------:R-:W-:Y:S01]  /*57fc0*/  LEA.HI.X.SX32 R9, R0, R14, 0x1, P1 ;  /* 0x0000000e00097211 */ /* 0x000fe200008f0eff */
[----:B------:R-:W-:Y:S01]  /*57fd0*/  VIADD R5, R13, 0x97 ;  /* 0x000000970d057836 */ /* 0x000fe20000000000 */
[----:B------:R-:W-:-:S03]  /*57fe0*/  PRMT R20, R82, 0x7632, R20 ;  /* 0x0000763252147816 */ /* 0x000fc60000000014 */
[----:B------:R-:W4:Y:S01]  /*57ff0*/  LDC R19, c[0x0][0x22c] ;  /* 0x00008b00ff137b82 */ /* 0x000f220000000800 */
[C---:B------:R-:W-:Y:S01]  /*58000*/  LEA R4, P1, R10.reuse, R3, 0x1 ;  /* 0x000000030a047211 */ /* 0x040fe200078208ff */
[----:B------:R1:W-:Y:S06]  /*58010*/  @P3 STG.E.U16 desc[UR60][R8.64], R20 ;  /* 0x0000001408003986 */ /* 0x0003ec000c10153c */
[----:B------:R-:W4:Y:S01]  /*58020*/  LDC R12, c[0x0][0x248] ;  /* 0x00009200ff0c7b82 */ /* 0x000f220000000800 */
[----:B0-----:R-:W-:Y:S01]  /*58030*/  ISETP.LT.AND P3, PT, R5, R16, !P0 ;  /* 0x000000100500720c */ /* 0x001fe20004761270 */
[C---:B---3--:R-:W-:Y:S01]  /*58040*/  IMAD.IADD R0, R10.reuse, 0x1, R15 ;  /* 0x000000010a007824 */ /* 0x048fe200078e020f */
[----:B------:R-:W-:Y:S01]  /*58050*/  LEA.HI.X.SX32 R5, R10, R14, 0x1, P1 ;  /* 0x0000000e0a057211 */ /* 0x000fe200008f0eff */
[----:B--2---:R-:W-:-:S04]  /*58060*/  VIADD R7, R13, 0x98 ;  /* 0x000000980d077836 */ /* 0x004fc80000000000 */
[----:B------:R-:W0:Y:S01]  /*58070*/  LDC R16, c[0x0][0x22c] ;  /* 0x00008b00ff107b82 */ /* 0x000e220000000800 */
[C---:B------:R-:W-:Y:S01]  /*58080*/  LEA R6, P1, R0.reuse, R3, 0x1 ;  /* 0x0000000300067211 */ /* 0x040fe200078208ff */
[----:B------:R2:W-:Y:S06]  /*58090*/  @P2 STG.E.U16 desc[UR60][R4.64], R83 ;  /* 0x0000005304002986 */ /* 0x0005ec000c10153c */
[----:B------:R-:W3:Y:S01]  /*580a0*/  LDC R11, c[0x0][0x248] ;  /* 0x00009200ff0b7b82 */ /* 0x000ee20000000800 */
[----:B-1----:R-:W-:Y:S01]  /*580b0*/  ISETP.LT.AND P2, PT, R7, R18, !P0 ;  /* 0x000000120700720c */ /* 0x002fe20004741270 */
[C---:B------:R-:W-:Y:S01]  /*580c0*/  IMAD.IADD R9, R0.reuse, 0x1, R17 ;  /* 0x0000000100097824 */ /* 0x040fe200078e0211 */
[----:B------:R-:W-:Y:S01]  /*580d0*/  PRMT R21, R83, 0x7632, R21 ;  /* 0x0000763253157816 */ /* 0x000fe20000000015 */
[----:B------:R-:W-:Y:S01]  /*580e0*/  VIADD R18, R13, 0x99 ;  /* 0x000000990d127836 */ /* 0x000fe20000000000 */
[----:B------:R-:W-:-:S03]  /*580f0*/  LEA.HI.X.SX32 R7, R0, R14, 0x1, P1 ;  /* 0x0000000e00077211 */ /* 0x000fc600008f0eff */
[----:B------:R-:W1:Y:S01]  /*58100*/  LDC R10, c[0x0][0x248] ;  /* 0x00009200ff0a7b82 */ /* 0x000e620000000800 */
[----:B------:R-:W-:Y:S01]  /*58110*/  LEA R8, P1, R9, R3, 0x1 ;  /* 0x0000000309087211 */ /* 0x000fe200078208ff */
[----:B------:R3:W-:Y:S01]  /*58120*/  @P3 STG.E.U16 desc[UR60][R6.64], R21 ;  /* 0x0000001506003986 */ /* 0x0007e2000c10153c */
[----:B----4-:R-:W-:-:S05]  /*58130*/  ISETP.LT.AND P3, PT, R18, R19, !P0 ;  /* 0x000000131200720c */ /* 0x010fca0004761270 */
[----:B------:R-:W4:Y:S01]  /*58140*/  LDC R17, c[0x0][0x22c] ;  /* 0x00008b00ff117b82 */ /* 0x000f220000000800 */
[C---:B------:R-:W-:Y:S01]  /*58150*/  IMAD.IADD R0, R9.reuse, 0x1, R12 ;  /* 0x0000000109007824 */ /* 0x040fe200078e020c */
[----:B------:R-:W-:Y:S01]  /*58160*/  LEA.HI.X.SX32 R9, R9, R14, 0x1, P1 ;  /* 0x0000000e09097211 */ /* 0x000fe200008f0eff */
[----:B--2---:R-:W-:-:S05]  /*58170*/  VIADD R5, R13, 0x9a ;  /* 0x0000009a0d057836 */ /* 0x004fca0000000000 */
[----:B------:R-:W2:Y:S01]  /*58180*/  LDC R18, c[0x0][0x22c] ;  /* 0x00008b00ff127b82 */ /* 0x000ea20000000800 */
[----:B------:R1:W-:Y:S01]  /*58190*/  @P2 STG.E.U16 desc[UR60][R8.64], R84 ;  /* 0x0000005408002986 */ /* 0x0003e2000c10153c */
[----:B------:R-:W-:-:S06]  /*581a0*/  LEA R4, P1, R0, R3, 0x1 ;  /* 0x0000000300047211 */ /* 0x000fcc00078208ff */
[----:B------:R-:W2:Y:S01]  /*581b0*/  LDC R15, c[0x0][0x248] ;  /* 0x00009200ff0f7b82 */ /* 0x000ea20000000800 */
[----:B0-----:R-:W-:Y:S01]  /*581c0*/  ISETP.LT.AND P2, PT, R5, R16, !P0 ;  /* 0x000000100500720c */ /* 0x001fe20004741270 */
[C---:B---3--:R-:W-:Y:S01]  /*581d0*/  IMAD.IADD R7, R0.reuse, 0x1, R11 ;  /* 0x0000000100077824 */ /* 0x048fe200078e020b */
[----:B------:R-:W-:-:S05]  /*581e0*/  LEA.HI.X.SX32 R5, R0, R14, 0x1, P1 ;  /* 0x0000000e00057211 */ /* 0x000fca00008f0eff */
[----:B------:R-:W0:Y:S01]  /*581f0*/  LDC R16, c[0x0][0x22c] ;  /* 0x00008b00ff107b82 */ /* 0x000e220000000800 */
[----:B------:R-:W-:Y:S01]  /*58200*/  PRMT R19, R84, 0x7632, R19 ;  /* 0x0000763254137816 */ /* 0x000fe20000000013 */
[----:B------:R-:W-:Y:S01]  /*58210*/  VIADD R20, R13, 0x9b ;  /* 0x0000009b0d147836 */ /* 0x000fe20000000000 */
[----:B------:R-:W-:-:S05]  /*58220*/  LEA R6, P1, R7, R3, 0x1 ;  /* 0x0000000307067211 */ /* 0x000fca00078208ff */
[----:B------:R-:W3:Y:S01]  /*58230*/  LDC R12, c[0x0][0x248] ;  /* 0x00009200ff0c7b82 */ /* 0x000ee20000000800 */
[C---:B-1----:R-:W-:Y:S01]  /*58240*/  IMAD.IADD R0, R7.reuse, 0x1, R10 ;  /* 0x0000000107007824 */ /* 0x042fe200078e020a */
[----:B------:R-:W-:Y:S01]  /*58250*/  LEA.HI.X.SX32 R7, R7, R14, 0x1, P1 ;  /* 0x0000000e07077211 */ /* 0x000fe200008f0eff */
[----:B------:R1:W-:Y:S01]  /*58260*/  @P3 STG.E.U16 desc[UR60][R4.64], R19 ;  /* 0x0000001304003986 */ /* 0x0003e2000c10153c */
[----:B------:R-:W-:Y:S01]  /*58270*/  VIADD R9, R13, 0x9c ;  /* 0x0000009c0d097836 */ /* 0x000fe20000000000 */
[----:B----4-:R-:W-:-:S03]  /*58280*/  ISETP.LT.AND P3, PT, R20, R17, !P0 ;  /* 0x000000111400720c */ /* 0x010fc60004761270 */
[----:B------:R-:W4:Y:S01]  /*58290*/  LDC R10, c[0x0][0x22c] ;  /* 0x00008b00ff0a7b82 */ /* 0x000f220000000800 */
[----:B------:R3:W-:Y:S01]  /*582a0*/  @P2 STG.E.U16 desc[UR60][R6.64], R85 ;  /* 0x0000005506002986 */ /* 0x0007e2000c10153c */
[----:B------:R-:W-:Y:S02]  /*582b0*/  LEA R8, P1, R0, R3, 0x1 ;  /* 0x0000000300087211 */ /* 0x000fe400078208ff */
[----:B--2---:R-:W-:-:S04]  /*582c0*/  ISETP.LT.AND P2, PT, R9, R18, !P0 ;  /* 0x000000120900720c */ /* 0x004fc80004741270 */
[----:B------:R-:W2:Y:S01]  /*582d0*/  LDC R11, c[0x0][0x248] ;  /* 0x00009200ff0b7b82 */ /* 0x000ea20000000800 */
[C---:B-1----:R-:W-:Y:S01]  /*582e0*/  IMAD.IADD R5, R0.reuse, 0x1, R15 ;  /* 0x0000000100057824 */ /* 0x042fe200078e020f */
[----:B------:R-:W-:Y:S01]  /*582f0*/  PRMT R20, R85, 0x7632, R20 ;  /* 0x0000763255147816 */ /* 0x000fe20000000014 */
[----:B------:R-:W-:Y:S01]  /*58300*/  VIADD R17, R13, 0x9d ;  /* 0x0000009d0d117836 */ /* 0x000fe20000000000 */
[----:B------:R-:W-:-:S04]  /*58310*/  LEA.HI.X.SX32 R9, R0, R14, 0x1, P1 ;  /* 0x0000000e00097211 */ /* 0x000fc800008f0eff */
[----:B------:R-:W1:Y:S01]  /*58320*/  LDC R18, c[0x0][0x22c] ;  /* 0x00008b00ff127b82 */ /* 0x000e620000000800 */
[----:B------:R-:W-:Y:S01]  /*58330*/  LEA R4, P1, R5, R3, 0x1 ;  /* 0x0000000305047211 */ /* 0x000fe200078208ff */
[----:B------:R2:W-:Y:S01]  /*58340*/  @P3 STG.E.U16 desc[UR60][R8.64], R20 ;  /* 0x0000001408003986 */ /* 0x0005e2000c10153c */
[----:B0-----:R-:W-:Y:S01]  /*58350*/  ISETP.LT.AND P3, PT, R17, R16, !P0 ;  /* 0x000000101100720c */ /* 0x001fe20004761270 */
[----:B---3--:R-:W-:-:S04]  /*58360*/  IMAD.IADD R0, R5, 0x1, R12 ;  /* 0x0000000105007824 */ /* 0x008fc800078e020c */
[----:B------:R-:W0:Y:S01]  /*58370*/  LDC R15, c[0x0][0x248] ;  /* 0x00009200ff0f7b82 */ /* 0x000e220000000800 */
[----:B------:R-:W-:Y:S01]  /*58380*/  LEA.HI.X.SX32 R5, R5, R14, 0x1, P1 ;  /* 0x0000000e05057211 */ /* 0x000fe200008f0eff */
[----:B------:R-:W-:Y:S01]  /*58390*/  VIADD R7, R13, 0x9e ;  /* 0x0000009e0d077836 */ /* 0x000fe20000000000 */
[----:B------:R-:W-:-:S05]  /*583a0*/  LEA R6, P1, R0, R3, 0x1 ;  /* 0x0000000300067211 */ /* 0x000fca00078208ff */
[----:B------:R-:W3:Y:S01]  /*583b0*/  LDC R17, c[0x0][0x248] ;  /* 0x00009200ff117b82 */ /* 0x000ee20000000800 */
[----:B------:R1:W-:Y:S07]  /*583c0*/  @P2 STG.E.U16 desc[UR60][R4.64], R86 ;  /* 0x0000005604002986 */ /* 0x0003ee000c10153c */
[----:B------:R-:W3:Y:S01]  /*583d0*/  LDC R16, c[0x0][0x22c] ;  /* 0x00008b00ff107b82 */ /* 0x000ee20000000800 */
[----:B----4-:R-:W-:Y:S01]  /*583e0*/  ISETP.LT.AND P2, PT, R7, R10, !P0 ;  /* 0x0000000a0700720c */ /* 0x010fe20004741270 */
[C---:B--2---:R-:W-:Y:S01]  /*583f0*/  IMAD.IADD R10, R0.reuse, 0x1, R11 ;  /* 0x00000001000a7824 */ /* 0x044fe200078e020b */
[----:B------:R-:W-:Y:S01]  /*58400*/  LEA.HI.X.SX32 R7, R0, R14, 0x1, P1 ;  /* 0x0000000e00077211 */ /* 0x000fe200008f0eff */
[----:B------:R-:W-:Y:S01]  /*58410*/  VIADD R9, R13, 0x9f ;  /* 0x0000009f0d097836 */ /* 0x000fe20000000000 */
[----:B------:R-:W-:-:S03]  /*58420*/  PRMT R20, R86, 0x7632, R20 ;  /* 0x0000763256147816 */ /* 0x000fc60000000014 */
[----:B------:R-:W2:Y:S01]  /*58430*/  LDC R12, c[0x0][0x248] ;  /* 0x00009200ff0c7b82 */ /* 0x000ea20000000800 */
[----:B------:R-:W-:Y:S01]  /*58440*/  LEA R8, P1, R10, R3, 0x1 ;  /* 0x000000030a087211 */ /* 0x000fe200078208ff */
[----:B------:R3:W-:Y:S01]  /*58450*/  @P3 STG.E.U16 desc[UR60][R6.64], R20 ;  /* 0x0000001406003986 */ /* 0x0007e2000c10153c */
[----:B-1----:R-:W-:-:S05]  /*58460*/  ISETP.LT.AND P3, PT, R9, R18, !P0 ;  /* 0x000000120900720c */ /* 0x002fca0004761270 */
[----:B------:R-:W1:Y:S01]  /*58470*/  LDC R19, c[0x0][0x22c] ;  /* 0x00008b00ff137b82 */ /* 0x000e620000000800 */
[C---:B------:R-:W-:Y:S01]  /*58480*/  LEA.HI.X.SX32 R9, R10.reuse, R14, 0x1, P1 ;  /* 0x0000000e0a097211 */ /* 0x040fe200008f0eff */
[----:B------:R-:W-:Y:S02]  /*58490*/  VIADD R5, R13, 0xa0 ;  /* 0x000000a00d057836 */ /* 0x000fe40000000000 */
[----:B0-----:R-:W-:-:S04]  /*584a0*/  IMAD.IADD R0, R10, 0x1, R15 ;  /* 0x000000010a007824 */ /* 0x001fc800078e020f */
[----:B------:R-:W0:Y:S01]  /*584b0*/  LDC R18, c[0x0][0x22c] ;  /* 0x00008b00ff127b82 */ /* 0x000e220000000800 */
[----:B------:R4:W-:Y:S07]  /*584c0*/  @P2 STG.E.U16 desc[UR60][R8.64], R87 ;  /* 0x0000005708002986 */ /* 0x0009ee000c10153c */
[----:B------:R-:W0:Y:S01]  /*584d0*/  LDC R11, c[0x0][0x248] ;  /* 0x00009200ff0b7b82 */ /* 0x000e220000000800 */
[C---:B------:R-:W-:Y:S01]  /*584e0*/  LEA R4, P1, R0.reuse, R3, 0x1 ;  /* 0x0000000300047211 */ /* 0x040fe200078208ff */
[----:B---3--:R-:W-:Y:S01]  /*584f0*/  IMAD.IADD R7, R0, 0x1, R17 ;  /* 0x0000000100077824 */ /* 0x008fe200078e0211 */
[----:B------:R-:W-:-:S05]  /*58500*/  ISETP.LT.AND P2, PT, R5, R16, !P0 ;  /* 0x000000100500720c */ /* 0x000fca0004741270 */
[----:B------:R-:W3:Y:S01]  /*58510*/  LDC R10, c[0x0][0x248] ;  /* 0x00009200ff0a7b82 */ /* 0x000ee20000000800 */
[----:B------:R-:W-:Y:S01]  /*58520*/  LEA.HI.X.SX32 R5, R0, R14, 0x1, P1 ;  /* 0x0000000e00057211 */ /* 0x000fe200008f0eff */
[----:B------:R-:W-:Y:S01]  /*58530*/  VIADD R20, R13, 0xa1 ;  /* 0x000000a10d147836 */ /* 0x000fe20000000000 */
[----:B------:R-:W-:-:S05]  /*58540*/  PRMT R21, R87, 0x7632, R21 ;  /* 0x0000763257157816 */ /* 0x000fca0000000015 */
[----:B------:R-:W3:Y:S01]  /*58550*/  LDC R16, c[0x0][0x22c] ;  /* 0x00008b00ff107b82 */ /* 0x000ee20000000800 */
[C---:B------:R-:W-:Y:S01]  /*58560*/  LEA R6, P1, R7.reuse, R3, 0x1 ;  /* 0x0000000307067211 */ /* 0x040fe200078208ff */
[----:B--2---:R-:W-:Y:S01]  /*58570*/  IMAD.IADD R0, R7, 0x1, R12 ;  /* 0x0000000107007824 */ /* 0x004fe200078e020c */
[----:B------:R2:W-:Y:S01]  /*58580*/  @P3 STG.E.U16 desc[UR60][R4.64], R21 ;  /* 0x0000001504003986 */ /* 0x0005e2000c10153c */
[----:B----4-:R-:W-:Y:S01]  /*58590*/  VIADD R9, R13, 0xa2 ;  /* 0x000000a20d097836 */ /* 0x010fe20000000000 */
[----:B------:R-:W-:-:S03]  /*585a0*/  LEA.HI.X.SX32 R7, R7, R14, 0x1, P1 ;  /* 0x0000000e07077211 */ /* 0x000fc600008f0eff */
[----:B------:R-:W4:Y:S01]  /*585b0*/  LDC R17, c[0x0][0x22c] ;  /* 0x00008b00ff117b82 */ /* 0x000f220000000800 */
[----:B-1----:R-:W-:Y:S01]  /*585c0*/  ISETP.LT.AND P3, PT, R20, R19, !P0 ;  /* 0x000000131400720c */ /* 0x002fe20004761270 */
[----:B------:R1:W-:Y:S06]  /*585d0*/  @P2 STG.E.U16 desc[UR60][R6.64], R88 ;  /* 0x0000005806002986 */ /* 0x0003ec000c10153c */
[----:B------:R-:W4:Y:S01]  /*585e0*/  LDC R15, c[0x0][0x248] ;  /* 0x00009200ff0f7b82 */ /* 0x000f220000000800 */
[C---:B------:R-:W-:Y:S02]  /*585f0*/  LEA R8, P1, R0.reuse, R3, 0x1 ;  /* 0x0000000300087211 */ /* 0x040fe400078208ff */
[----:B0-----:R-:W-:Y:S01]  /*58600*/  ISETP.LT.AND P2, PT, R9, R18, !P0 ;  /* 0x000000120900720c */ /* 0x001fe20004741270 */
[C---:B--2---:R-:W-:Y:S01]  /*58610*/  IMAD.IADD R5, R0.reuse, 0x1, R11 ;  /* 0x0000000100057824 */ /* 0x044fe200078e020b */
[----:B------:R-:W-:-:S03]  /*58620*/  LEA.HI.X.SX32 R9, R0, R14, 0x1, P1 ;  /* 0x0000000e00097211 */ /* 0x000fc600008f0eff */
[----:B------:R-:W0:Y:S01]  /*58630*/  LDC R18, c[0x0][0x22c] ;  /* 0x00008b00ff127b82 */ /* 0x000e220000000800 */
[----:B-1----:R-:W-:Y:S01]  /*58640*/  PRMT R7, R88, 0x7632, R7 ;  /* 0x0000763258077816 */ /* 0x002fe20000000007 */
[----:B------:R-:W-:Y:S01]  /*58650*/  VIADD R11, R13, 0xa3 ;  /* 0x000000a30d0b7836 */ /* 0x000fe20000000000 */
[----:B------:R-:W-:-:S05]  /*58660*/  LEA R4, P1, R5, R3, 0x1 ;  /* 0x0000000305047211 */ /* 0x000fca00078208ff */
[----:B------:R-:W1:Y:S01]  /*58670*/  LDC R12, c[0x0][0x248] ;  /* 0x00009200ff0c7b82 */ /* 0x000e620000000800 */
[----:B------:R2:W-:Y:S01]  /*58680*/  @P3 STG.E.U16 desc[UR60][R8.64], R7 ;  /* 0x0000000708003986 */ /* 0x0005e2000c10153c */
[----:B---3--:R-:W-:Y:S01]  /*58690*/  IMAD.IADD R0, R5, 0x1, R10 ;  /* 0x0000000105007824 */ /* 0x008fe200078e020a */
[----:B------:R-:W-:Y:S01]  /*586a0*/  ISETP.LT.AND P3, PT, R11, R16, !P0 ;  /* 0x000000100b00720c */ /* 0x000fe20004761270 */
[----:B------:R-:W-:Y:S01]  /*586b0*/  VIADD R16, R13, 0xa4 ;  /* 0x000000a40d107836 */ /* 0x000fe20000000000 */
[----:B------:R-:W-:-:S03]  /*586c0*/  LEA.HI.X.SX32 R5, R5, R14, 0x1, P1 ;  /* 0x0000000e05057211 */ /* 0x000fc600008f0eff */
[----:B------:R-:W3:Y:S01]  /*586d0*/  LDC R10, c[0x0][0x22c] ;  /* 0x00008b00ff0a7b82 */ /* 0x000ee20000000800 */
[----:B------:R-:W-:Y:S01]  /*586e0*/  LEA R6, P1, R0, R3, 0x1 ;  /* 0x0000000300067211 */ /* 0x000fe200078208ff */
[----:B------:R1:W-:Y:S06]  /*586f0*/  @P2 STG.E.U16 desc[UR60][R4.64], R89 ;  /* 0x0000005904002986 */ /* 0x0003ec000c10153c */
[----:B------:R-:W3:Y:S01]  /*58700*/  LDC R11, c[0x0][0x248] ;  /* 0x00009200ff0b7b82 */ /* 0x000ee20000000800 */
[----:B----4-:R-:W-:Y:S01]  /*58710*/  ISETP.LT.AND P2, PT, R16, R17, !P0 ;  /* 0x000000111000720c */ /* 0x010fe20004741270 */
[C---:B--2---:R-:W-:Y:S01]  /*58720*/  IMAD.IADD R9, R0.reuse, 0x1, R15 ;  /* 0x0000000100097824 */ /* 0x044fe200078e020f */
[----:B------:R-:W-:Y:S01]  /*58730*/  PRMT R19, R89, 0x7632, R19 ;  /* 0x0000763259137816 */ /* 0x000fe20000000013 */
[----:B------:R-:W-:Y:S01]  /*58740*/  VIADD R17, R13, 0xa5 ;  /* 0x000000a50d117836 */ /* 0x000fe20000000000 */
[----:B------:R-:W-:-:S03]  /*58750*/  LEA.HI.X.SX32 R7, R0, R14, 0x1, P1 ;  /* 0x0000000e00077211 */ /* 0x000fc600008f0eff */
[----:B------:R-:W2:Y:S01]  /*58760*/  LDC R16, c[0x0][0x22c] ;  /* 0x00008b00ff107b82 */ /* 0x000ea20000000800 */
[----:B------:R-:W-:Y:S01]  /*58770*/  LEA R8, P1, R9, R3, 0x1 ;  /* 0x0000000309087211 */ /* 0x000fe200078208ff */
[----:B------:R4:W-:Y:S06]  /*58780*/  @P3 STG.E.U16 desc[UR60][R6.64], R19 ;  /* 0x0000001306003986 */ /* 0x0009ec000c10153c */
[----:B------:R-:W2:Y:S01]  /*58790*/  LDC R15, c[0x0][0x248] ;  /* 0x00009200ff0f7b82 */ /* 0x000ea20000000800 */
[----:B0-----:R-:W-:Y:S01]  /*587a0*/  ISETP.LT.AND P3, PT, R17, R18, !P0 ;  /* 0x000000121100720c */ /* 0x001fe20004761270 */
[C---:B-1----:R-:W-:Y:S01]  /*587b0*/  IMAD.IADD R0, R9.reuse, 0x1, R12 ;  /* 0x0000000109007824 */ /* 0x042fe200078e020c */
[----:B------:R-:W-:Y:S01]  /*587c0*/  LEA.HI.X.SX32 R9, R9, R14, 0x1, P1 ;  /* 0x0000000e09097211 */ /* 0x000fe200008f0eff */
[----:B------:R-:W-:-:S04]  /*587d0*/  VIADD R5, R13, 0xa6 ;  /* 0x000000a60d057836 */ /* 0x000fc80000000000 */
[----:B------:R-:W0:Y:S01]  /*587e0*/  LDC R18, c[0x0][0x22c] ;  /* 0x00008b00ff127b82 */ /* 0x000e220000000800 */
[C---:B------:R-:W-:Y:S01]  /*587f0*/  LEA R4, P1, R0.reuse, R3, 0x1 ;  /* 0x0000000300047211 */ /* 0x040fe200078208ff */
[----:B------:R1:W-:Y:S06]  /*58800*/  @P2 STG.E.U16 desc[UR60][R8.64], R90 ;  /* 0x0000005a08002986 */ /* 0x0003ec000c10153c */
[----:B------:R-:W0:Y:S01]  /*58810*/  LDC R17, c[0x0][0x248] ;  /* 0x00009200ff117b82 */ /* 0x000e220000000800 */
[----:B---3--:R-:W-:Y:S01]  /*58820*/  ISETP.LT.AND P2, PT, R5, R10, !P0 ;  /* 0x0000000a0500720c */ /* 0x008fe20004741270 */
[C---:B------:R-:W-:Y:S01]  /*58830*/  IMAD.IADD R10, R0.reuse, 0x1, R11 ;  /* 0x00000001000a7824 */ /* 0x040fe200078e020b */
[----:B------:R-:W-:Y:S01]  /*58840*/  LEA.HI.X.SX32 R5, R0, R14, 0x1, P1 ;  /* 0x0000000e00057211 */ /* 0x000fe200008f0eff */
[----:B----4-:R-:W-:Y:S01]  /*58850*/  VIADD R7, R13, 0xa7 ;  /* 0x000000a70d077836 */ /* 0x010fe20000000000 */
[----:B------:R-:W-:-:S03]  /*58860*/  PRMT R20, R90, 0x7632, R20 ;  /* 0x000076325a147816 */ /* 0x000fc60000000014 */
[----:B------:R-:W3:Y:S01]  /*58870*/  LDC R19, c[0x0][0x22c] ;  /* 0x00008b00ff137b82 */ /* 0x000ee20000000800 */
[C---:B------:R-:W-:Y:S01]  /*58880*/  LEA R6, P1, R10.reuse, R3, 0x1 ;  /* 0x000000030a067211 */ /* 0x040fe200078208ff */
[----:B------:R4:W-:Y:S06]  /*58890*/  @P3 STG.E.U16 desc[UR60][R4.64], R20 ;  /* 0x0000001404003986 */ /* 0x0009ec000c10153c */
[----:B------:R-:W3:Y:S01]  /*588a0*/  LDC R12, c[0x0][0x248] ;  /* 0x00009200ff0c7b82 */ /* 0x000ee20000000800 */
[----:B--2---:R-:W-:Y:S01]  /*588b0*/  ISETP.LT.AND P3, PT, R7, R16, !P0 ;  /* 0x000000100700720c */ /* 0x004fe20004761270 */
[C---:B------:R-:W-:Y:S01]  /*588c0*/  IMAD.IADD R0, R10.reuse, 0x1, R15 ;  /* 0x000000010a007824 */ /* 0x040fe200078e020f */
[----:B------:R-:W-:Y:S01]  /*588d0*/  LEA.HI.X.SX32 R7, R10, R14, 0x1, P1 ;  /* 0x0000000e0a077211 */ /* 0x000fe200008f0eff */
[----:B-1----:R-:W-:-:S04]  /*588e0*/  VIADD R9, R13, 0xa8 ;  /* 0x000000a80d097836 */ /* 0x002fc80000000000 */
[----:B------:R-:W1:Y:S01]  /*588f0*/  LDC R16, c[0x0][0x22c] ;  /* 0x00008b00ff107b82 */ /* 0x000e620000000800 */
[C---:B------:R-:W-:Y:S01]  /*58900*/  LEA R8, P1, R0.reuse, R3, 0x1 ;  /* 0x0000000300087211 */ /* 0x040fe200078208ff */
[----:B------:R2:W-:Y:S06]  /*58910*/  @P2 STG.E.U16 desc[UR60][R6.64], R91 ;  /* 0x0000005b06002986 */ /* 0x0005ec000c10153c */
[----:B------:R-:W1:Y:S01]  /*58920*/  LDC R11, c[0x0][0x248] ;  /* 0x00009200ff0b7b82 */ /* 0x000e620000000800 */
[----:B0-----:R-:W-:Y:S01]  /*58930*/  ISETP.LT.AND P2, PT, R9, R18, !P0 ;  /* 0x000000120900720c */ /* 0x001fe20004741270 */
[C---:B----4-:R-:W-:Y:S01]  /*58940*/  IMAD.IADD R5, R0.reuse, 0x1, R17 ;  /* 0x0000000100057824 */ /* 0x050fe200078e0211 */
[----:B------:R-:W-:Y:S01]  /*58950*/  PRMT R21, R91, 0x7632, R21 ;  /* 0x000076325b157816 */ /* 0x000fe20000000015 */
[----:B------:R-:W-:Y:S01]  /*58960*/  VIADD R18, R13, 0xa9 ;  /* 0x000000a90d127836 */ /* 0x000fe20000000000 */
[----:B------:R-:W-:-:S03]  /*58970*/  LEA.HI.X.SX32 R9, R0, R14, 0x1, P1 ;  /* 0x0000000e00097211 */ /* 0x000fc600008f0eff */
[----:B------:R-:W0:Y:S01]  /*58980*/  LDC R10, c[0x0][0x248] ;  /* 0x00009200ff0a7b82 */ /* 0x000e220000000800 */
[----:B------:R-:W-:Y:S01]  /*58990*/  LEA R4, P1, R5, R3, 0x1 ;  /* 0x0000000305047211 */ /* 0x000fe200078208ff */
[----:B------:R4:W-:Y:S01]  /*589a0*/  @P3 STG.E.U16 desc[UR60][R8.64], R21 ;  /* 0x0000001508003986 */ /* 0x0009e2000c10153c */
[----:B---3--:R-:W-:-:S05]  /*589b0*/  ISETP.LT.AND P3, PT, R18, R19, !P0 ;  /* 0x000000131200720c */ /* 0x008fca0004761270 */
[----:B------:R-:W3:Y:S01]  /*589c0*/  LDC R17, c[0x0][0x22c] ;  /* 0x00008b00ff117b82 */ /* 0x000ee20000000800 */
[C---:B------:R-:W-:Y:S01]  /*589d0*/  IMAD.IADD R0, R5.reuse, 0x1, R12 ;  /* 0x0000000105007824 */ /* 0x040fe200078e020c */
[----:B------:R-:W-:Y:S01]  /*589e0*/  LEA.HI.X.SX32 R5, R5, R14, 0x1, P1 ;  /* 0x0000000e05057211 */ /* 0x000fe200008f0eff */
[----:B--2---:R-:W-:-:S05]  /*589f0*/  VIADD R7, R13, 0xaa ;  /* 0x000000aa0d077836 */ /* 0x004fca0000000000 */
[----:B------:R-:W2:Y:S01]  /*58a00*/  LDC R18, c[0x0][0x22c] ;  /* 0x00008b00ff127b82 */ /* 0x000ea20000000800 */
[----:B------:R0:W-:Y:S01]  /*58a10*/  @P2 STG.E.U16 desc[UR60][R4.64], R92 ;  /* 0x0000005c04002986 */ /* 0x0001e2000c10153c */
[----:B------:R-:W-:-:S06]  /*58a20*/  LEA R6, P1, R0, R3, 0x1 ;  /* 0x0000000300067211 */ /* 0x000fcc00078208ff */
[----:B------:R-:W2:Y:S01]  /*58a30*/  LDC R15, c[0x0][0x248] ;  /* 0x00009200ff0f7b82 */ /* 0x000ea20000000800 */
[----:B-1----:R-:W-:Y:S01]  /*58a40*/  ISETP.LT.AND P2, PT, R7, R16, !P0 ;  /* 0x000000100700720c */ /* 0x002fe20004741270 */
[C---:B----4-:R-:W-:Y:S01]  /*58a50*/  IMAD.IADD R9, R0.reuse, 0x1, R11 ;  /* 0x0000000100097824 */ /* 0x050fe200078e020b */
[----:B------:R-:W-:-:S05]  /*58a60*/  LEA.HI.X.SX32 R7, R0, R14, 0x1, P1 ;  /* 0x0000000e00077211 */ /* 0x000fca00008f0eff */
[----:B------:R-:W1:Y:S01]  /*58a70*/  LDC R16, c[0x0][0x22c] ;  /* 0x00008b00ff107b82 */ /* 0x000e620000000800 */
[----:B------:R-:W-:Y:S01]  /*58a80*/  PRMT R19, R92, 0x7632, R19 ;  /* 0x000076325c137816 */ /* 0x000fe20000000013 */
[----:B------:R-:W-:Y:S01]  /*58a90*/  VIADD R20, R13, 0xab ;  /* 0x000000ab0d147836 */ /* 0x000fe20000000000 */
[----:B------:R-:W-:-:S05]  /*58aa0*/  LEA R8, P1, R9, R3, 0x1 ;  /* 0x0000000309087211 */ /* 0x000fca00078208ff */
[----:B------:R-:W4:Y:S01]  /*58ab0*/  LDC R12, c[0x0][0x248] ;  /* 0x00009200ff0c7b82 */ /* 0x000f220000000800 */
[C---:B0-----:R-:W-:Y:S01]  /*58ac0*/  IMAD.IADD R0, R9.reuse, 0x1, R10 ;  /* 0x0000000109007824 */ /* 0x041fe200078e020a */
[----:B------:R-:W-:Y:S01]  /*58ad0*/  LEA.HI.X.SX32 R9, R9, R14, 0x1, P1 ;  /* 0x0000000e09097211 */ /* 0x000fe200008f0eff */
[----:B------:R0:W-:Y:S01]  /*58ae0*/  @P3 STG.E.U16 desc[UR60][R6.64], R19 ;  /* 0x0000001306003986 */ /* 0x0001e2000c10153c */
[----:B------:R-:W-:Y:S01]  /*58af0*/  VIADD R5, R13, 0xac ;  /* 0x000000ac0d057836 */ /* 0x000fe20000000000 */
[----:B---3--:R-:W-:-:S03]  /*58b00*/  ISETP.LT.AND P3, PT, R20, R17, !P0 ;  /* 0x000000111400720c */ /* 0x008fc60004761270 */
[----:B------:R-:W3:Y:S01]  /*58b10*/  LDC R10, c[0x0][0x22c] ;  /* 0x00008b00ff0a7b82 */ /* 0x000ee20000000800 */
[----:B------:R4:W-:Y:S01]  /*58b20*/  @P2 STG.E.U16 desc[UR60][R8.64], R93 ;  /* 0x0000005d08002986 */ /* 0x0009e2000c10153c */
[----:B------:R-:W-:Y:S02]  /*58b30*/  LEA R4, P1, R0, R3, 0x1 ;  /* 0x0000000300047211 */ /* 0x000fe400078208ff */
[----:B--2---:R-:W-:-:S04]  /*58b40*/  ISETP.LT.AND P2, PT, R5, R18, !P0 ;  /* 0x000000120500720c */ /* 0x004fc80004741270 */
[----:B------:R-:W2:Y:S01]  /*58b50*/  LDC R11, c[0x0][0x248] ;  /* 0x00009200ff0b7b82 */ /* 0x000ea20000000800 */
[C---:B0-----:R-:W-:Y:S01]  /*58b60*/  IMAD.IADD R7, R0.reuse, 0x1, R15 ;  /* 0x0000000100077824 */ /* 0x041fe200078e020f */
[----:B------:R-:W-:Y:S01]  /*58b70*/  PRMT R20, R93, 0x7632, R20 ;  /* 0x000076325d147816 */ /* 0x000fe20000000014 */
[----:B------:R-:W-:Y:S01]  /*58b80*/  VIADD R17, R13, 0xad ;  /* 0x000000ad0d117836 */ /* 0x000fe20000000000 */
[----:B------:R-:W-:-:S04]  /*58b90*/  LEA.HI.X.SX32 R5, R0, R14, 0x1, P1 ;  /* 0x0000000e00057211 */ /* 0x000fc800008f0eff */
[----:B------:R-:W0:Y:S01]  /*58ba0*/  LDC R18, c[0x0][0x22c] ;  /* 0x00008b00ff127b82 */ /* 0x000e220000000800 */
[----:B------:R-:W-:Y:S01]  /*58bb0*/  LEA R6, P1, R7, R3, 0x1 ;  /* 0x0000000307067211 */ /* 0x000fe200078208ff */
[----:B------:R2:W-:Y:S01]  /*58bc0*/  @P3 STG.E.U16 desc[UR60][R4.64], R20 ;  /* 0x0000001404003986 */ /* 0x0005e2000c10153c */
[----:B-1----:R-:W-:Y:S01]  /*58bd0*/  ISETP.LT.AND P3, PT, R17, R16, !P0 ;  /* 0x000000101100720c */ /* 0x002fe20004761270 */
[----:B----4-:R-:W-:-:S04]  /*58be0*/  IMAD.IADD R0, R7, 0x1, R12 ;  /* 0x0000000107007824 */ /* 0x010fc800078e020c */
[----:B------:R-:W1:Y:S01]  /*58bf0*/  LDC R15, c[0x0][0x248] ;  /* 0x00009200ff0f7b82 */ /* 0x000e620000000800 */
[----:B------:R-:W-:Y:S01]  /*58c00*/  LEA.HI.X.SX32 R7, R7, R14, 0x1, P1 ;  /* 0x0000000e07077211 */ /* 0x000fe200008f0eff */
[----:B------:R-:W-:Y:S01]  /*58c10*/  VIADD R9, R13, 0xae ;  /* 0x000000ae0d097836 */ /* 0x000fe20000000000 */
[----:B------:R-:W-:-:S05]  /*58c20*/  LEA R8, P1, R0, R3, 0x1 ;  /* 0x0000000300087211 */ /* 0x000fca00078208ff */
[----:B------:R-:W4:Y:S01]  /*58c30*/  LDC R17, c[0x0][0x248] ;  /* 0x00009200ff117b82 */ /* 0x000f220000000800 */
[----:B------:R0:W-:Y:S07]  /*58c40*/  @P2 STG.E.U16 desc[UR60][R6.64], R94 ;  /* 0x0000005e06002986 */ /* 0x0001ee000c10153c */
[----:B------:R-:W4:Y:S01]  /*58c50*/  LDC R16, c[0x0][0x22c] ;  /* 0x00008b00ff107b82 */ /* 0x000f220000000800 */
[----:B---3--:R-:W-:Y:S01]  /*58c60*/  ISETP.LT.AND P2, PT, R9, R10, !P0 ;  /* 0x0000000a0900720c */ /* 0x008fe20004741270 */
[C---:B--2---:R-:W-:Y:S01]  /*58c70*/  IMAD.IADD R10, R0.reuse, 0x1, R11 ;  /* 0x00000001000a7824 */ /* 0x044fe200078e020b */
[----:B------:R-:W-:Y:S01]  /*58c80*/  LEA.HI.X.SX32 R9, R0, R14, 0x1, P1 ;  /* 0x0000000e00097211 */ /* 0x000fe200008f0eff */
[----:B------:R-:W-:Y:S01]  /*58c90*/  VIADD R5, R13, 0xaf ;  /* 0x000000af0d057836 */ /* 0x000fe20000000000 */
[----:B------:R-:W-:-:S03]  /*58ca0*/  PRMT R20, R94, 0x7632, R20 ;  /* 0x000076325e147816 */ /* 0x000fc60000000014 */
[----:B------:R-:W2:Y:S01]  /*58cb0*/  LDC R12, c[0x0][0x248] ;  /* 0x00009200ff0c7b82 */ /* 0x000ea20000000800 */
[----:B------:R-:W-:Y:S01]  /*58cc0*/  LEA R4, P1, R10, R3, 0x1 ;  /* 0x000000030a047211 */ /* 0x000fe200078208ff */
[----:B------:R4:W-:Y:S01]  /*58cd0*/  @P3 STG.E.U16 desc[UR60][R8.64], R20 ;  /* 0x0000001408003986 */ /* 0x0009e2000c10153c */
[----:B0-----:R-:W-:-:S05]  /*58ce0*/  ISETP.LT.AND P3, PT, R5, R18, !P0 ;  /* 0x000000120500720c */ /* 0x001fca0004761270 */
[----:B------:R-:W0:Y:S01]  /*58cf0*/  LDC R19, c[0x0][0x22c] ;  /* 0x00008b00ff137b82 */ /* 0x000e220000000800 */
[C---:B------:R-:W-:Y:S01]  /*58d00*/  LEA.HI.X.SX32 R5, R10.reuse, R14, 0x1, P1 ;  /* 0x0000000e0a057211 */ /* 0x040fe200008f0eff */
[----:B------:R-:W-:Y:S02]  /*58d10*/  VIADD R7, R13, 0xb0 ;  /* 0x000000b00d077836 */ /* 0x000fe40000000000 */
[----:B-1----:R-:W-:-:S04]  /*58d20*/  IMAD.IADD R0, R10, 0x1, R15 ;  /* 0x000000010a007824 */ /* 0x002fc800078e020f */
[----:B------:R-:W1:Y:S01]  /*58d30*/  LDC R18, c[0x0][0x22c] ;  /* 0x00008b00ff127b82 */ /* 0x000e620000000800 */
[----:B------:R3:W-:Y:S07]  /*58d40*/  @P2 STG.E.U16 desc[UR60][R4.64], R95 ;  /* 0x0000005f04002986 */ /* 0x0007ee000c10153c */
[----:B------:R-:W1:Y:S01]  /*58d50*/  LDC R11, c[0x0][0x248] ;  /* 0x00009200ff0b7b82 */ /* 0x000e620000000800 */
[C---:B------:R-:W-:Y:S01]  /*58d60*/  LEA R6, P1, R0.reuse, R3, 0x1 ;  /* 0x0000000300067211 */ /* 0x040fe200078208ff */
[----:B----4-:R-:W-:Y:S01]  /*58d70*/  IMAD.IADD R9, R0, 0x1, R17 ;  /* 0x0000000100097824 */ /* 0x010fe200078e0211 */
[----:B------:R-:W-:-:S05]  /*58d80*/  ISETP.LT.AND P2, PT, R7, R16, !P0 ;  /* 0x000000100700720c */ /* 0x000fca0004741270 */
[----:B------:R-:W4:Y:S01]  /*58d90*/  LDC R10, c[0x0][0x248] ;  /* 0x00009200ff0a7b82 */ /* 0x000f220000000800 */
[----:B------:R-:W-:Y:S01]  /*58da0*/  LEA.HI.X.SX32 R7, R0, R14, 0x1, P1 ;  /* 0x0000000e00077211 */ /* 0x000fe200008f0eff */
[----:B------:R-:W-:Y:S01]  /*58db0*/  VIADD R20, R13, 0xb1 ;  /* 0x000000b10d147836 */ /* 0x000fe20000000000 */
[----:B------:R-:W-:-:S05]  /*58dc0*/  PRMT R21, R95, 0x7632, R21 ;  /* 0x000076325f157816 */ /* 0x000fca0000000015 */
[----:B------:R-:W4:Y:S01]  /*58dd0*/  LDC R16, c[0x0][0x22c] ;  /* 0x00008b00ff107b82 */ /* 0x000f220000000800 */
[C---:B------:R-:W-:Y:S01]  /*58de0*/  LEA R8, P1, R9.reuse, R3, 0x1 ;  /* 0x0000000309087211 */ /* 0x040fe200078208ff */
[----:B--2---:R-:W-:Y:S01]  /*58df0*/  IMAD.IADD R0, R9, 0x1, R12 ;  /* 0x0000000109007824 */ /* 0x004fe200078e020c */
[----:B------:R2:W-:Y:S01]  /*58e00*/  @P3 STG.E.U16 desc[UR60][R6.64], R21 ;  /* 0x0000001506003986 */ /* 0x0005e2000c10153c */
[----:B---3--:R-:W-:Y:S01]  /*58e10*/  VIADD R5, R13, 0xb2 ;  /* 0x000000b20d057836 */ /* 0x008fe20000000000 */
[----:B------:R-:W-:-:S03]  /*58e20*/  LEA.HI.X.SX32 R9, R9, R14, 0x1, P1 ;  /* 0x0000000e09097211 */ /* 0x000fc600008f0eff */
[----:B------:R-:W3:Y:S01]  /*58e30*/  LDC R17, c[0x0][0x22c] ;  /* 0x00008b00ff117b82 */ /* 0x000ee20000000800 */
[----:B0-----:R-:W-:Y:S01]  /*58e40*/  ISETP.LT.AND P3, PT, R20, R19, !P0 ;  /* 0x000000131400720c */ /* 0x001fe20004761270 */
[----:B------:R0:W-:Y:S06]  /*58e50*/  @P2 STG.E.U16 desc[UR60][R8.64], R96 ;  /* 0x0000006008002986 */ /* 0x0001ec000c10153c */
[----:B------:R-:W3:Y:S01]  /*58e60*/  LDC R15, c[0x0][0x248] ;  /* 0x00009200ff0f7b82 */ /* 0x000ee20000000800 */
[C---:B------:R-:W-:Y:S02]  /*58e70*/  LEA R4, P1, R0.reuse, R3, 0x1 ;  /* 0x0000000300047211 */ /* 0x040fe400078208ff */
[----:B-1----:R-:W-:Y:S01]  /*58e80*/  ISETP.LT.AND P2, PT, R5, R18, !P0 ;  /* 0x000000120500720c */ /* 0x002fe20004741270 */
[C---:B--2---:R-:W-:Y:S01]  /*58e90*/  IMAD.IADD R7, R0.reuse, 0x1, R11 ;  /* 0x0000000100077824 */ /* 0x044fe200078e020b */
[----:B------:R-:W-:-:S03]  /*58ea0*/  LEA.HI.X.SX32 R5, R0, R14, 0x1, P1 ;  /* 0x0000000e00057211 */ /* 0x000fc600008f0eff */
[----:B------:R-:W1:Y:S01]  /*58eb0*/  LDC R18, c[0x0][0x22c] ;  /* 0x00008b00ff127b82 */ /* 0x000e620000000800 */
[----:B0-----:R-:W-:Y:S01]  /*58ec0*/  PRMT R9, R96, 0x7632, R9 ;  /* 0x0000763260097816 */ /* 0x001fe20000000009 */
[----:B------:R-:W-:Y:S01]  /*58ed0*/  VIADD R11, R13, 0xb3 ;  /* 0x000000b30d0b7836 */ /* 0x000fe20000000000 */
[----:B------:R-:W-:-:S05]  /*58ee0*/  LEA R6, P1, R7, R3, 0x1 ;  /* 0x0000000307067211 */ /* 0x000fca00078208ff */
[----:B------:R-:W0:Y:S01]  /*58ef0*/  LDC R12, c[0x0][0x248] ;  /* 0x00009200ff0c7b82 */ /* 0x000e220000000800 */
[----:B------:R2:W-:Y:S01]  /*58f00*/  @P3 STG.E.U16 desc[UR60][R4.64], R9 ;  /* 0x0000000904003986 */ /* 0x0005e2000c10153c */
[----:B----4-:R-:W-:Y:S01]  /*58f10*/  IMAD.IADD R0, R7, 0x1, R10 ;  /* 0x0000000107007824 */ /* 0x010fe200078e020a */
[----:B------:R-:W-:Y:S01]  /*58f20*/  ISETP.LT.AND P3, PT, R11, R16, !P0 ;  /* 0x000000100b00720c */ /* 0x000fe20004761270 */
[----:B------:R-:W-:Y:S01]  /*58f30*/  VIADD R16, R13, 0xb4 ;  /* 0x000000b40d107836 */ /* 0x000fe20000000000 */
[----:B------:R-:W-:-:S03]  /*58f40*/  LEA.HI.X.SX32 R7, R7, R14, 0x1, P1 ;  /* 0x0000000e07077211 */ /* 0x000fc600008f0eff */
[----:B------:R-:W4:Y:S01]  /*58f50*/  LDC R10, c[0x0][0x22c] ;  /* 0x00008b00ff0a7b82 */ /* 0x000f220000000800 */
[----:B------:R-:W-:Y:S01]  /*58f60*/  LEA R8, P1, R0, R3, 0x1 ;  /* 0x0000000300087211 */ /* 0x000fe200078208ff */
[----:B------:R0:W-:Y:S06]  /*58f70*/  @P2 STG.E.U16 desc[UR60][R6.64], R97 ;  /* 0x0000006106002986 */ /* 0x0001ec000c10153c */
[----:B------:R-:W4:Y:S01]  /*58f80*/  LDC R11, c[0x0][0x248] ;  /* 0x00009200ff0b7b82 */ /* 0x000f220000000800 */
[----:B---3--:R-:W-:Y:S01]  /*58f90*/  ISETP.LT.AND P2, PT, R16, R17, !P0 ;  /* 0x000000111000720c */ /* 0x008fe20004741270 */
        /* <DEDUP_REMOVED lines=8> */
[----:B-1----:R-:W-:Y:S01]  /*59020*/  ISETP.LT.AND P3, PT, R17, R18, !P0 ;  /* 0x000000121100720c */ /* 0x002fe20004761270 */
[C---:B0-----:R-:W-:Y:S01]  /*59030*/  IMAD.IADD R0, R5.reuse, 0x1, R12 ;  /* 0x0000000105007824 */ /* 0x041fe200078e020c */
[----:B------:R-:W-:Y:S01]  /*59040*/  LEA.HI.X.SX32 R5, R5, R14, 0x1, P1 ;  /* 0x0000000e05057211 */ /* 0x000fe200008f0eff */
[----:B------:R-:W-:-:S04]  /*59050*/  VIADD R7, R13, 0xb6 ;  /* 0x000000b60d077836 */ /* 0x000fc80000000000 */
[----:B------:R-:W0:Y:S01]  /*59060*/  LDC R18, c[0x0][0x22c] ;  /* 0x00008b00ff127b82 */ /* 0x000e220000000800 */
[C---:B------:R-:W-:Y:S01]  /*59070*/  LEA R6, P1, R0.reuse, R3, 0x1 ;  /* 0x0000000300067211 */ /* 0x040fe200078208ff */
[----:B------:R1:W-:Y:S06]  /*59080*/  @P2 STG.E.U16 desc[UR60][R4.64], R98 ;  /* 0x0000006204002986 */ /* 0x0003ec000c10153c */
[----:B------:R-:W0:Y:S01]  /*59090*/  LDC R17, c[0x0][0x248] ;  /* 0x00009200ff117b82 */ /* 0x000e220000000800 */
[----:B----4-:R-:W-:Y:S01]  /*590a0*/  ISETP.LT.AND P2, PT, R7, R10, !P0 ;  /* 0x0000000a0700720c */ /* 0x010fe20004741270 */
[C---:B------:R-:W-:Y:S01]  /*590b0*/  IMAD.IADD R10, R0.reuse, 0x1, R11 ;  /* 0x00000001000a7824 */ /* 0x040fe200078e020b */
[----:B------:R-:W-:Y:S01]  /*590c0*/  LEA.HI.X.SX32 R7, R0, R14, 0x1, P1 ;  /* 0x0000000e00077211 */ /* 0x000fe200008f0eff */
[----:B---3--:R-:W-:Y:S01]  /*590d0*/  VIADD R9, R13, 0xb7 ;  /* 0x000000b70d097836 */ /* 0x008fe20000000000 */
        /* <DEDUP_REMOVED lines=93> */
[----:B------:R-:W2:Y:S01]  /*596b0*/  LDC R17, c[0x0][0x22c] ;  /* 0x00008b00ff117b82 */ /* 0x000ea20000000800 */
[----:B0-----:R-:W-:Y:S01]  /*596c0*/  ISETP.LT.AND P3, PT, R20, R19, !P0 ;  /* 0x000000131400720c */ /* 0x001fe20004761270 */
[----:B------:R0:W-:Y:S06]  /*596d0*/  @P2 STG.E.U16 desc[UR60][R4.64], R104 ;  /* 0x0000006804002986 */ /* 0x0001ec000c10153c */
[----:B------:R-:W3:Y:S01]  /*596e0*/  LDC R15, c[0x0][0x248] ;  /* 0x00009200ff0f7b82 */ /* 0x000ee20000000800 */
[C---:B------:R-:W-:Y:S01]  /*596f0*/  LEA R6, P1, R0.reuse, R3, 0x1 ;  /* 0x0000000300067211 */ /* 0x040fe200078208ff */
[C---:B-1----:R-:W-:Y:S01]  /*59700*/  IMAD.IADD R9, R0.reuse, 0x1, R11 ;  /* 0x0000000100097824 */ /* 0x042fe200078e020b */
[----:B------:R-:W-:Y:S01]  /*59710*/  ISETP.LT.AND P2, PT, R7, R18, !P0 ;  /* 0x000000120700720c */ /* 0x000fe20004741270 */
[----:B------:R-:W-:Y:S01]  /*59720*/  VIADD R11, R13, 0xc3 ;  /* 0x000000c30d0b7836 */ /* 0x000fe20000000000 */
[----:B------:R-:W-:-:S03]  /*59730*/  LEA.HI.X.SX32 R7, R0, R14, 0x1, P1 ;  /* 0x0000000e00077211 */ /* 0x000fc600008f0eff */
[----:B------:R-:W1:Y:S01]  /*59740*/  LDC R18, c[0x0][0x22c] ;  /* 0x00008b00ff127b82 */ /* 0x000e620000000800 */
[----:B0-----:R-:W-:Y:S02]  /*59750*/  PRMT R5, R104, 0x7632, R5 ;  /* 0x0000763268057816 */ /* 0x001fe40000000005 */
[----:B------:R-:W-:-:S05]  /*59760*/  LEA R8, P1, R9, R3, 0x1 ;  /* 0x0000000309087211 */ /* 0x000fca00078208ff */
[----:B------:R-:W0:Y:S01]  /*59770*/  LDC R12, c[0x0][0x248] ;  /* 0x00009200ff0c7b82 */ /* 0x000e220000000800 */
[----:B------:R3:W-:Y:S01]  /*59780*/  @P3 STG.E.U16 desc[UR60][R6.64], R5 ;  /* 0x0000000506003986 */ /* 0x0007e2000c10153c */
[C---:B----4-:R-:W-:Y:S01]  /*59790*/  IMAD.IADD R0, R9.reuse, 0x1, R10 ;  /* 0x0000000109007824 */ /* 0x050fe200078e020a */
[----:B------:R-:W-:Y:S02]  /*597a0*/  LEA.HI.X.SX32 R9, R9, R14, 0x1, P1 ;  /* 0x0000000e09097211 */ /* 0x000fe400008f0eff */
[----:B------:R-:W-:Y:S01]  /*597b0*/  ISETP.LT.AND P3, PT, R11, R16, !P0 ;  /* 0x000000100b00720c */ /* 0x000fe20004761270 */
[----:B------:R-:W-:Y:S02]  /*597c0*/  VIADD R16, R13, 0xc4 ;  /* 0x000000c40d107836 */ /* 0x000fe40000000000 */
[----:B------:R-:W4:Y:S01]  /*597d0*/  LDC R10, c[0x0][0x22c] ;  /* 0x00008b00ff0a7b82 */ /* 0x000f220000000800 */
[----:B------:R0:W-:Y:S01]  /*597e0*/  @P2 STG.E.U16 desc[UR60][R8.64], R105 ;  /* 0x0000006908002986 */ /* 0x0001e2000c10153c */
[----:B------:R-:W-:-:S06]  /*597f0*/  LEA R4, P1, R0, R3, 0x1 ;  /* 0x0000000300047211 */ /* 0x000fcc00078208ff */
[----:B------:R-:W4:Y:S01]  /*59800*/  LDC R11, c[0x0][0x248] ;  /* 0x00009200ff0b7b82 */ /* 0x000f220000000800 */
[----:B--2---:R-:W-:Y:S01]  /*59810*/  ISETP.LT.AND P2, PT, R16, R17, !P0 ;  /* 0x000000111000720c */ /* 0x004fe20004741270 */
[C---:B---3--:R-:W-:Y:S01]  /*59820*/  IMAD.IADD R7, R0.reuse, 0x1, R15 ;  /* 0x0000000100077824 */ /* 0x048fe200078e020f */
        /* <DEDUP_REMOVED lines=47> */
[----:B-1----:R-:W-:-:S06]  /*59b20*/  ISETP.LT.AND P2, PT, R5, R16, !P0 ;  /* 0x000000100500720c */ /* 0x002fcc0004741270 */
[----:B------:R-:W1:Y:S01]  /*59b30*/  LDC R15, c[0x0][0x248] ;  /* 0x00009200ff0f7b82 */ /* 0x000e620000000800 */
[C---:B------:R-:W-:Y:S01]  /*59b40*/  LEA R4, P1, R0.reuse, R3, 0x1 ;  /* 0x0000000300047211 */ /* 0x040fe200078208ff */
[----:B----4-:R-:W-:Y:S01]  /*59b50*/  IMAD.IADD R7, R0, 0x1, R11 ;  /* 0x0000000100077824 */ /* 0x010fe200078e020b */
[----:B------:R-:W-:-:S05]  /*59b60*/  PRMT R19, R108, 0x7632, R19 ;  /* 0x000076326c137816 */ /* 0x000fca0000000013 */
[----:B------:R-:W4:Y:S01]  /*59b70*/  LDC R16, c[0x0][0x22c] ;  /* 0x00008b00ff107b82 */ /* 0x000f220000000800 */
[----:B------:R-:W-:Y:S01]  /*59b80*/  LEA.HI.X.SX32 R5, R0, R14, 0x1, P1 ;  /* 0x0000000e00057211 */ /* 0x000fe200008f0eff */
[----:B------:R-:W-:Y:S01]  /*59b90*/  VIADD R20, R13, 0xcb ;  /* 0x000000cb0d147836 */ /* 0x000fe20000000000 */
[----:B------:R-:W-:-:S05]  /*59ba0*/  LEA R6, P1, R7, R3, 0x1 ;  /* 0x0000000307067211 */ /* 0x000fca00078208ff */
[----:B------:R-:W4:Y:S01]  /*59bb0*/  LDC R12, c[0x0][0x248] ;  /* 0x00009200ff0c7b82 */ /* 0x000f220000000800 */
[C---:B0-----:R-:W-:Y:S01]  /*59bc0*/  IMAD.IADD R0, R7.reuse, 0x1, R10 ;  /* 0x0000000107007824 */ /* 0x041fe200078e020a */
[----:B------:R1:W-:Y:S01]  /*59bd0*/  @P3 STG.E.U16 desc[UR60][R4.64], R19 ;  /* 0x0000001304003986 */ /* 0x0003e2000c10153c */
[----:B------:R-:W-:Y:S01]  /*59be0*/  LEA.HI.X.SX32 R7, R7, R14, 0x1, P1 ;  /* 0x0000000e07077211 */ /* 0x000fe200008f0eff */
[----:B------:R-:W-:Y:S01]  /*59bf0*/  VIADD R9, R13, 0xcc ;  /* 0x000000cc0d097836 */ /* 0x000fe20000000000 */
[----:B---3--:R-:W-:-:S03]  /*59c00*/  ISETP.LT.AND P3, PT, R20, R17, !P0 ;  /* 0x000000111400720c */ /* 0x008fc60004761270 */
[----:B------:R-:W0:Y:S01]  /*59c10*/  LDC R10, c[0x0][0x22c] ;  /* 0x00008b00ff0a7b82 */ /* 0x000e220000000800 */
[----:B------:R3:W-:Y:S01]  /*59c20*/  @P2 STG.E.U16 desc[UR60][R6.64], R109 ;  /* 0x0000006d06002986 */ /* 0x0007e2000c10153c */
[----:B------:R-:W-:-:S06]  /*59c30*/  LEA R8, P1, R0, R3, 0x1 ;  /* 0x0000000300087211 */ /* 0x000fcc00078208ff */
[----:B------:R-:W0:Y:S01]  /*59c40*/  LDC R11, c[0x0][0x248] ;  /* 0x00009200ff0b7b82 */ /* 0x000e220000000800 */
[----:B--2---:R-:W-:Y:S01]  /*59c50*/  ISETP.LT.AND P2, PT, R9, R18, !P0 ;  /* 0x000000120900720c */ /* 0x004fe20004741270 */
[C---:B-1----:R-:W-:Y:S01]  /*59c60*/  IMAD.IADD R5, R0.reuse, 0x1, R15 ;  /* 0x0000000100057824 */ /* 0x042fe200078e020f */
[----:B------:R-:W-:Y:S01]  /*59c70*/  PRMT R20, R109, 0x7632, R20 ;  /* 0x000076326d147816 */ /* 0x000fe20000000014 */
[----:B------:R-:W-:Y:S01]  /*59c80*/  VIADD R17, R13, 0xcd ;  /* 0x000000cd0d117836 */ /* 0x000fe20000000000 */
[----:B------:R-:W-:-:S03]  /*59c90*/  LEA.HI.X.SX32 R9, R0, R14, 0x1, P1 ;  /* 0x0000000e00097211 */ /* 0x000fc600008f0eff */
[----:B------:R-:W1:Y:S01]  /*59ca0*/  LDC R18, c[0x0][0x22c] ;  /* 0x00008b00ff127b82 */ /* 0x000e620000000800 */
[----:B------:R-:W-:Y:S01]  /*59cb0*/  LEA R4, P1, R5, R3, 0x1 ;  /* 0x0000000305047211 */ /* 0x000fe200078208ff */
[----:B------:R2:W-:Y:S01]  /*59cc0*/  @P3 STG.E.U16 desc[UR60][R8.64], R20 ;  /* 0x0000001408003986 */ /* 0x0005e2000c10153c */
[----:B----4-:R-:W-:Y:S01]  /*59cd0*/  ISETP.LT.AND P3, PT, R17, R16, !P0 ;  /* 0x000000101100720c */ /* 0x010fe20004761270 */
[----:B------:R-:W-:-:S04]  /*59ce0*/  IMAD.IADD R0, R5, 0x1, R12 ;  /* 0x0000000105007824 */ /* 0x000fc800078e020c */
[----:B------:R-:W4:Y:S01]  /*59cf0*/  LDC R15, c[0x0][0x248] ;  /* 0x00009200ff0f7b82 */ /* 0x000f220000000800 */
[----:B------:R-:W-:Y:S01]  /*59d00*/  LEA.HI.X.SX32 R5, R5, R14, 0x1, P1 ;  /* 0x0000000e05057211 */ /* 0x000fe200008f0eff */
[----:B---3--:R-:W-:Y:S01]  /*59d10*/  VIADD R7, R13, 0xce ;  /* 0x000000ce0d077836 */ /* 0x008fe20000000000 */
[----:B------:R-:W-:-:S05]  /*59d20*/  LEA R6, P1, R0, R3, 0x1 ;  /* 0x0000000300067211 */ /* 0x000fca00078208ff */
[----:B------:R-:W3:Y:S01]  /*59d30*/  LDC R16, c[0x0][0x22c] ;  /* 0x00008b00ff107b82 */ /* 0x000ee20000000800 */
[----:B------:R1:W-:Y:S07]  /*59d40*/  @P2 STG.E.U16 desc[UR60][R4.64], R110 ;  /* 0x0000006e04002986 */ /* 0x0003ee000c10153c */
[----:B------:R-:W3:Y:S01]  /*59d50*/  LDC R17, c[0x0][0x248] ;  /* 0x00009200ff117b82 */ /* 0x000ee20000000800 */
[----:B0-----:R-:W-:Y:S01]  /*59d60*/  ISETP.LT.AND P2, PT, R7, R10, !P0 ;  /* 0x0000000a0700720c */ /* 0x001fe20004741270 */
[C---:B------:R-:W-:Y:S01]  /*59d70*/  IMAD.IADD R10, R0.reuse, 0x1, R11 ;  /* 0x00000001000a7824 */ /* 0x040fe200078e020b */
[----:B------:R-:W-:Y:S01]  /*59d80*/  LEA.HI.X.SX32 R7, R0, R14, 0x1, P1 ;  /* 0x0000000e00077211 */ /* 0x000fe200008f0eff */
[----:B--2---:R-:W-:Y:S01]  /*59d90*/  VIADD R9, R13, 0xcf ;  /* 0x000000cf0d097836 */ /* 0x004fe20000000000 */
[----:B------:R-:W-:-:S03]  /*59da0*/  PRMT R20, R110, 0x7632, R20 ;  /* 0x000076326e147816 */ /* 0x000fc60000000014 */
[----:B------:R-:W0:Y:S01]  /*59db0*/  LDC R12, c[0x0][0x248] ;  /* 0x00009200ff0c7b82 */ /* 0x000e220000000800 */
[----:B------:R-:W-:Y:S01]  /*59dc0*/  LEA R8, P1, R10, R3, 0x1 ;  /* 0x000000030a087211 */ /* 0x000fe200078208ff */
[----:B------:R2:W-:Y:S01]  /*59dd0*/  @P3 STG.E.U16 desc[UR60][R6.64], R20 ;  /* 0x0000001406003986 */ /* 0x0005e2000c10153c */
[----:B-1----:R-:W-:-:S05]  /*59de0*/  ISETP.LT.AND P3, PT, R9, R18, !P0 ;  /* 0x000000120900720c */ /* 0x002fca0004761270 */
[----:B------:R-:W1:Y:S01]  /*59df0*/  LDC R19, c[0x0][0x22c] ;  /* 0x00008b00ff137b82 */ /* 0x000e620000000800 */
[C---:B------:R-:W-:Y:S01]  /*59e00*/  LEA.HI.X.SX32 R9, R10.reuse, R14, 0x1, P1 ;  /* 0x0000000e0a097211 */ /* 0x040fe200008f0eff */
[----:B------:R-:W-:Y:S02]  /*59e10*/  VIADD R5, R13, 0xd0 ;  /* 0x000000d00d057836 */ /* 0x000fe40000000000 */
[----:B----4-:R-:W-:-:S04]  /*59e20*/  IMAD.IADD R0, R10, 0x1, R15 ;  /* 0x000000010a007824 */ /* 0x010fc800078e020f */
[----:B------:R-:W4:Y:S01]  /*59e30*/  LDC R18, c[0x0][0x22c] ;  /* 0x00008b00ff127b82 */ /* 0x000f220000000800 */
[----:B------:R1:W-:Y:S07]  /*59e40*/  @P2 STG.E.U16 desc[UR60][R8.64], R111 ;  /* 0x0000006f08002986 */ /* 0x0003ee000c10153c */
[----:B------:R-:W4:Y:S01]  /*59e50*/  LDC R11, c[0x0][0x248] ;  /* 0x00009200ff0b7b82 */ /* 0x000f220000000800 */
[----:B---3--:R-:W-:Y:S01]  /*59e60*/  ISETP.LT.AND P2, PT, R5, R16, !P0 ;  /* 0x000000100500720c */ /* 0x008fe20004741270 */
[C---:B--2---:R-:W-:Y:S01]  /*59e70*/  IMAD.IADD R7, R0.reuse, 0x1, R17 ;  /* 0x0000000100077824 */ /* 0x044fe200078e0211 */
[----:B------:R-:W-:-:S05]  /*59e80*/  LEA R4, P1, R0, R3, 0x1 ;  /* 0x0000000300047211 */ /* 0x000fca00078208ff */
[----:B------:R-:W2:Y:S01]  /*59e90*/  LDC R10, c[0x0][0x248] ;  /* 0x00009200ff0a7b82 */ /* 0x000ea20000000800 */
[----:B------:R-:W-:Y:S01]  /*59ea0*/  PRMT R21, R111, 0x7632, R21 ;  /* 0x000076326f157816 */ /* 0x000fe20000000015 */
[----:B------:R-:W-:Y:S01]  /*59eb0*/  VIADD R20, R13, 0xd1 ;  /* 0x000000d10d147836 */ /* 0x000fe20000000000 */
[----:B------:R-:W-:-:S05]  /*59ec0*/  LEA.HI.X.SX32 R5, R0, R14, 0x1, P1 ;  /* 0x0000000e00057211 */ /* 0x000fca00008f0eff */
[----:B------:R-:W3:Y:S01]  /*59ed0*/  LDC R16, c[0x0][0x22c] ;  /* 0x00008b00ff107b82 */ /* 0x000ee20000000800 */
[C---:B------:R-:W-:Y:S01]  /*59ee0*/  LEA R6, P1, R7.reuse, R3, 0x1 ;  /* 0x0000000307067211 */ /* 0x040fe200078208ff */
[----:B0-----:R-:W-:Y:S01]  /*59ef0*/  IMAD.IADD R0, R7, 0x1, R12 ;  /* 0x0000000107007824 */ /* 0x001fe200078e020c */
[----:B------:R4:W-:Y:S01]  /*59f00*/  @P3 STG.E.U16 desc[UR60][R4.64], R21 ;  /* 0x0000001504003986 */ /* 0x0009e2000c10153c */
[----:B-1----:R-:W-:-:S04]  /*59f10*/  ISETP.LT.AND P3, PT, R20, R19, !P0 ;  /* 0x000000131400720c */ /* 0x002fc80004761270 */
[----:B------:R-:W0:Y:S01]  /*59f20*/  LDC R17, c[0x0][0x22c] ;  /* 0x00008b00ff117b82 */ /* 0x000e220000000800 */
[----:B------:R-:W-:Y:S01]  /*59f30*/  LEA.HI.X.SX32 R7, R7, R14, 0x1, P1 ;  /* 0x0000000e07077211 */ /* 0x000fe200008f0eff */
[----:B------:R-:W-:-:S06]  /*59f40*/  VIADD R9, R13, 0xd2 ;  /* 0x000000d20d097836 */ /* 0x000fcc0000000000 */
[----:B------:R-:W1:Y:S01]  /*59f50*/  LDC R15, c[0x0][0x248] ;  /* 0x00009200ff0f7b82 */ /* 0x000e620000000800 */
[----:B------:R2:W-:Y:S01]  /*59f60*/  @P2 STG.E.U16 desc[UR60][R6.64], R112 ;  /* 0x0000007006002986 */ /* 0x0005e2000c10153c */
[CC--:B------:R-:W-:Y:S01]  /*59f70*/  LEA R8, P1, R0.reuse, R3.reuse, 0x1 ;  /* 0x0000000300087211 */ /* 0x0c0fe200078208ff */
[C---:B----4-:R-:W-:Y:S01]  /*59f80*/  IMAD.IADD R5, R0.reuse, 0x1, R11 ;  /* 0x0000000100057824 */ /* 0x050fe200078e020b */
[----:B------:R-:W-:Y:S01]  /*59f90*/  ISETP.LT.AND P2, PT, R9, R18, !P0 ;  /* 0x000000120900720c */ /* 0x000fe20004741270 */
[----:B------:R-:W-:Y:S01]  /*59fa0*/  VIADD R11, R13, 0xd3 ;  /* 0x000000d30d0b7836 */ /* 0x000fe20000000000 */
[----:B------:R-:W-:Y:S02]  /*59fb0*/  LEA.HI.X.SX32 R9, R0, R14, 0x1, P1 ;  /* 0x0000000e00097211 */ /* 0x000fe400008f0eff */
[----:B------:R-:W4:Y:S01]  /*59fc0*/  LDC R18, c[0x0][0x22c] ;  /* 0x00008b00ff127b82 */ /* 0x000f220000000800 */
[----:B------:R-:W-:Y:S02]  /*59fd0*/  LEA R4, P1, R5, R3, 0x1 ;  /* 0x0000000305047211 */ /* 0x000fe400078208ff */
[----:B--2---:R-:W-:-:S05]  /*59fe0*/  PRMT R7, R112, 0x7632, R7 ;  /* 0x0000763270077816 */ /* 0x004fca0000000007 */
[----:B------:R-:W2:Y:S01]  /*59ff0*/  LDC R12, c[0x0][0x248] ;  /* 0x00009200ff0c7b82 */ /* 0x000ea20000000800 */
[C---:B------:R-:W-:Y:S01]  /*5a000*/  IMAD.IADD R0, R5.reuse, 0x1, R10 ;  /* 0x0000000105007824 */ /* 0x040fe200078e020a */
[----:B------:R1:W-:Y:S01]  /*5a010*/  @P3 STG.E.U16 desc[UR60][R8.64], R7 ;  /* 0x0000000708003986 */ /* 0x0003e2000c10153c */
[----:B------:R-:W-:Y:S02]  /*5a020*/  LEA.HI.X.SX32 R5, R5, R14, 0x1, P1 ;  /* 0x0000000e05057211 */ /* 0x000fe400008f0eff */
[----:B---3--:R-:W-:Y:S01]  /*5a030*/  ISETP.LT.AND P3, PT, R11, R16, !P0 ;  /* 0x000000100b00720c */ /* 0x008fe20004761270 */
[----:B------:R-:W-:Y:S02]  /*5a040*/  VIADD R16, R13, 0xd4 ;  /* 0x000000d40d107836 */ /* 0x000fe40000000000 */
[----:B------:R-:W3:Y:S01]  /*5a050*/  LDC R10, c[0x0][0x22c] ;  /* 0x00008b00ff0a7b82 */ /* 0x000ee20000000800 */
[----:B------:R2:W-:Y:S01]  /*5a060*/  @P2 STG.E.U16 desc[UR60][R4.64], R113 ;  /* 0x0000007104002986 */ /* 0x0005e2000c10153c */
[----:B------:R-:W-:-:S02]  /*5a070*/  LEA R6, P1, R0, R3, 0x1 ;  /* 0x0000000300067211 */ /* 0x000fc400078208ff */
[----:B0-----:R-:W-:-:S04]  /*5a080*/  ISETP.LT.AND P2, PT, R16, R17, !P0 ;  /* 0x000000111000720c */ /* 0x001fc80004741270 */
[----:B------:R-:W0:Y:S01]  /*5a090*/  LDC R11, c[0x0][0x248] ;  /* 0x00009200ff0b7b82 */ /* 0x000e220000000800 */
[C---:B-1----:R-:W-:Y:S01]  /*5a0a0*/  IMAD.IADD R9, R0.reuse, 0x1, R15 ;  /* 0x0000000100097824 */ /* 0x042fe200078e020f */
[----:B------:R-:W-:Y:S01]  /*5a0b0*/  PRMT R19, R113, 0x7632, R19 ;  /* 0x0000763271137816 */ /* 0x000fe20000000013 */
[----:B------:R-:W-:Y:S01]  /*5a0c0*/  VIADD R17, R13, 0xd5 ;  /* 0x000000d50d117836 */ /* 0x000fe20000000000 */
[----:B------:R-:W-:-:S04]  /*5a0d0*/  LEA.HI.X.SX32 R7, R0, R14, 0x1, P1 ;  /* 0x0000000e00077211 */ /* 0x000fc800008f0eff */
[----:B------:R-:W1:Y:S01]  /*5a0e0*/  LDC R16, c[0x0][0x22c] ;  /* 0x00008b00ff107b82 */ /* 0x000e620000000800 */
[----:B------:R-:W-:Y:S01]  /*5a0f0*/  LEA R8, P1, R9, R3, 0x1 ;  /* 0x0000000309087211 */ /* 0x000fe200078208ff */
[----:B------:R0:W-:Y:S06]  /*5a100*/  @P3 STG.E.U16 desc[UR60][R6.64], R19 ;  /* 0x0000001306003986 */ /* 0x0001ec000c10153c */
[----:B------:R-:W1:Y:S01]  /*5a110*/  LDC R15, c[0x0][0x248] ;  /* 0x00009200ff0f7b82 */ /* 0x000e620000000800 */
[----:B----4-:R-:W-:Y:S01]  /*5a120*/  ISETP.LT.AND P3, PT, R17, R18, !P0 ;  /* 0x000000121100720c */ /* 0x010fe20004761270 */
[C---:B--2---:R-:W-:Y:S01]  /*5a130*/  IMAD.IADD R0, R9.reuse, 0x1, R12 ;  /* 0x0000000109007824 */ /* 0x044fe200078e020c */
[----:B------:R-:W-:Y:S01]  /*5a140*/  LEA.HI.X.SX32 R9, R9, R14, 0x1, P1 ;  /* 0x0000000e09097211 */ /* 0x000fe200008f0eff */
[----:B------:R-:W-:-:S04]  /*5a150*/  VIADD R5, R13, 0xd6 ;  /* 0x000000d60d057836 */ /* 0x000fc80000000000 */
[----:B------:R-:W2:Y:S01]  /*5a160*/  LDC R17, c[0x0][0x248] ;  /* 0x00009200ff117b82 */ /* 0x000ea20000000800 */
[C---:B------:R-:W-:Y:S01]  /*5a170*/  LEA R4, P1, R0.reuse, R3, 0x1 ;  /* 0x0000000300047211 */ /* 0x040fe200078208ff */
[----:B------:R4:W-:Y:S06]  /*5a180*/  @P2 STG.E.U16 desc[UR60][R8.64], R114 ;  /* 0x0000007208002986 */ /* 0x0009ec000c10153c */
[----:B------:R-:W2:Y:S01]  /*5a190*/  LDC R18, c[0x0][0x22c] ;  /* 0x00008b00ff127b82 */ /* 0x000ea20000000800 */
[----:B---3--:R-:W-:Y:S01]  /*5a1a0*/  ISETP.LT.AND P2, PT, R5, R10, !P0 ;  /* 0x0000000a0500720c */ /* 0x008fe20004741270 */
[C---:B0-----:R-:W-:Y:S01]  /*5a1b0*/  IMAD.IADD R10, R0.reuse, 0x1, R11 ;  /* 0x00000001000a7824 */ /* 0x041fe200078e020b */
[----:B------:R-:W-:Y:S01]  /*5a1c0*/  LEA.HI.X.SX32 R5, R0, R14, 0x1, P1 ;  /* 0x0000000e00057211 */ /* 0x000fe200008f0eff */
[----:B------:R-:W-:Y:S01]  /*5a1d0*/  VIADD R7, R13, 0xd7 ;  /* 0x000000d70d077836 */ /* 0x000fe20000000000 */
[----:B------:R-:W-:-:S03]  /*5a1e0*/  PRMT R20, R114, 0x7632, R20 ;  /* 0x0000763272147816 */ /* 0x000fc60000000014 */
[----:B------:R-:W0:Y:S01]  /*5a1f0*/  LDC R19, c[0x0][0x22c] ;  /* 0x00008b00ff137b82 */ /* 0x000e220000000800 */
[C---:B------:R-:W-:Y:S01]  /*5a200*/  LEA R6, P1, R10.reuse, R3, 0x1 ;  /* 0x000000030a067211 */ /* 0x040fe200078208ff */
[----:B------:R3:W-:Y:S06]  /*5a210*/  @P3 STG.E.U16 desc[UR60][R4.64], R20 ;  /* 0x0000001404003986 */ /* 0x0007ec000c10153c */
[----:B------:R-:W0:Y:S01]  /*5a220*/  LDC R12, c[0x0][0x248] ;  /* 0x00009200ff0c7b82 */ /* 0x000e220000000800 */
[----:B-1----:R-:W-:Y:S01]  /*5a230*/  ISETP.LT.AND P3, PT, R7, R16, !P0 ;  /* 0x000000100700720c */ /* 0x002fe20004761270 */
[C---:B------:R-:W-:Y:S01]  /*5a240*/  IMAD.IADD R0, R10.reuse, 0x1, R15 ;  /* 0x000000010a007824 */ /* 0x040fe200078e020f */
[----:B------:R-:W-:Y:S01]  /*5a250*/  LEA.HI.X.SX32 R7, R10, R14, 0x1, P1 ;  /* 0x0000000e0a077211 */ /* 0x000fe200008f0eff */
[----:B----4-:R-:W-:-:S04]  /*5a260*/  VIADD R9, R13, 0xd8 ;  /* 0x000000d80d097836 */ /* 0x010fc80000000000 */
[----:B------:R-:W1:Y:S01]  /*5a270*/  LDC R16, c[0x0][0x22c] ;  /* 0x00008b00ff107b82 */ /* 0x000e620000000800 */
[C---:B------:R-:W-:Y:S01]  /*5a280*/  LEA R8, P1, R0.reuse, R3, 0x1 ;  /* 0x0000000300087211 */ /* 0x040fe200078208ff */
[----:B------:R4:W-:Y:S06]  /*5a290*/  @P2 STG.E.U16 desc[UR60][R6.64], R115 ;  /* 0x0000007306002986 */ /* 0x0009ec000c10153c */
[----:B------:R-:W1:Y:S01]  /*5a2a0*/  LDC R11, c[0x0][0x248] ;  /* 0x00009200ff0b7b82 */ /* 0x000e620000000800 */
[----:B--2---:R-:W-:Y:S01]  /*5a2b0*/  ISETP.LT.AND P2, PT, R9, R18, !P0 ;  /* 0x000000120900720c */ /* 0x004fe20004741270 */
[C---:B---3--:R-:W-:Y:S01]  /*5a2c0*/  IMAD.IADD R5, R0.reuse, 0x1, R17 ;  /* 0x0000000100057824 */ /* 0x048fe200078e0211 */
[----:B------:R-:W-:Y:S01]  /*5a2d0*/  PRMT R21, R115, 0x7632, R21 ;  /* 0x0000763273157816 */ /* 0x000fe20000000015 */
[----:B------:R-:W-:Y:S01]  /*5a2e0*/  VIADD R18, R13, 0xd9 ;  /* 0x000000d90d127836 */ /* 0x000fe20000000000 */
[----:B------:R-:W-:-:S03]  /*5a2f0*/  LEA.HI.X.SX32 R9, R0, R14, 0x1, P1 ;  /* 0x0000000e00097211 */ /* 0x000fc600008f0eff */
[----:B------:R-:W2:Y:S01]  /*5a300*/  LDC R10, c[0x0][0x248] ;  /* 0x00009200ff0a7b82 */ /* 0x000ea20000000800 */
[----:B------:R-:W-:Y:S01]  /*5a310*/  LEA R4, P1, R5, R3, 0x1 ;  /* 0x0000000305047211 */ /* 0x000fe200078208ff */
[----:B------:R3:W-:Y:S01]  /*5a320*/  @P3 STG.E.U16 desc[UR60][R8.64], R21 ;  /* 0x0000001508003986 */ /* 0x0007e2000c10153c */
[----:B0-----:R-:W-:-:S05]  /*5a330*/  ISETP.LT.AND P3, PT, R18, R19, !P0 ;  /* 0x000000131200720c */ /* 0x001fca0004761270 */
[----:B------:R-:W0:Y:S01]  /*5a340*/  LDC R17, c[0x0][0x22c] ;  /* 0x00008b00ff117b82 */ /* 0x000e220000000800 */
[C---:B------:R-:W-:Y:S01]  /*5a350*/  IMAD.IADD R0, R5.reuse, 0x1, R12 ;  /* 0x0000000105007824 */ /* 0x040fe200078e020c */
[----:B------:R-:W-:Y:S01]  /*5a360*/  LEA.HI.X.SX32 R5, R5, R14, 0x1, P1 ;  /* 0x0000000e05057211 */ /* 0x000fe200008f0eff */
[----:B----4-:R-:W-:-:S05]  /*5a370*/  VIADD R7, R13, 0xda ;  /* 0x000000da0d077836 */ /* 0x010fca0000000000 */
[----:B------:R-:W4:Y:S01]  /*5a380*/  LDC R18, c[0x0][0x22c] ;  /* 0x00008b00ff127b82 */ /* 0x000f220000000800 */
[----:B------:R0:W-:Y:S07]  /*5a390*/  @P2 STG.E.U16 desc[UR60][R4.64], R116 ;  /* 0x0000007404002986 */ /* 0x0001ee000c10153c */
[----:B------:R-:W4:Y:S01]  /*5a3a0*/  LDC R15, c[0x0][0x248] ;  /* 0x00009200ff0f7b82 */ /* 0x000f220000000800 */
[----:B-1----:R-:W-:Y:S01]  /*5a3b0*/  ISETP.LT.AND P2, PT, R7, R16, !P0 ;  /* 0x000000100700720c */ /* 0x002fe20004741270 */
[C---:B---3--:R-:W-:Y:S01]  /*5a3c0*/  IMAD.IADD R9, R0.reuse, 0x1, R11 ;  /* 0x0000000100097824 */ /* 0x048fe200078e020b */
[----:B------:R-:W-:-:S05]  /*5a3d0*/  LEA R6, P1, R0, R3, 0x1 ;  /* 0x0000000300067211 */ /* 0x000fca00078208ff */
[----:B------:R-:W1:Y:S01]  /*5a3e0*/  LDC R16, c[0x0][0x22c] ;  /* 0x00008b00ff107b82 */ /* 0x000e620000000800 */
[----:B------:R-:W-:Y:S01]  /*5a3f0*/  PRMT R19, R116, 0x7632, R19 ;  /* 0x0000763274137816 */ /* 0x000fe20000000013 */
[----:B------:R-:W-:Y:S01]  /*5a400*/  VIADD R20, R13, 0xdb ;  /* 0x000000db0d147836 */ /* 0x000fe20000000000 */
[----:B------:R-:W-:-:S05]  /*5a410*/  LEA.HI.X.SX32 R7, R0, R14, 0x1, P1 ;  /* 0x0000000e00077211 */ /* 0x000fca00008f0eff */
[----:B------:R-:W3:Y:S01]  /*5a420*/  LDC R12, c[0x0][0x248] ;  /* 0x00009200ff0c7b82 */ /* 0x000ee20000000800 */
[C---:B------:R-:W-:Y:S01]  /*5a430*/  LEA R8, P1, R9.reuse, R3, 0x1 ;  /* 0x0000000309087211 */ /* 0x040fe200078208ff */
[----:B--2---:R-:W-:Y:S01]  /*5a440*/  IMAD.IADD R0, R9, 0x1, R10 ;  /* 0x0000000109007824 */ /* 0x004fe200078e020a */
[----:B------:R2:W-:Y:S01]  /*5a450*/  @P3 STG.E.U16 desc[UR60][R6.64], R19 ;  /* 0x0000001306003986 */ /* 0x0005e2000c10153c */
[----:B0-----:R-:W-:Y:S01]  /*5a460*/  ISETP.LT.AND P3, PT, R20, R17, !P0 ;  /* 0x000000111400720c */ /* 0x001fe20004761270 */
[----:B------:R-:W-:Y:S01]  /*5a470*/  VIADD R5, R13, 0xdc ;  /* 0x000000dc0d057836 */ /* 0x000fe20000000000 */
[----:B------:R-:W-:Y:S02]  /*5a480*/  LEA.HI.X.SX32 R9, R9, R14, 0x1, P1 ;  /* 0x0000000e09097211 */ /* 0x000fe400008f0eff */
[----:B------:R-:W0:Y:S01]  /*5a490*/  LDC R10, c[0x0][0x22c] ;  /* 0x00008b00ff0a7b82 */ /* 0x000e220000000800 */
[C---:B------:R-:W-:Y:S02]  /*5a4a0*/  LEA R4, P1, R0.reuse, R3, 0x1 ;  /* 0x0000000300047211 */ /* 0x040fe400078208ff */
[----:B------:R3:W-:Y:S05]  /*5a4b0*/  @P2 STG.E.U16 desc[UR60][R8.64], R117 ;  /* 0x0000007508002986 */ /* 0x0007ea000c10153c */
[----:B------:R-:W0:Y:S01]  /*5a4c0*/  LDC R11, c[0x0][0x248] ;  /* 0x00009200ff0b7b82 */ /* 0x000e220000000800 */
        /* <DEDUP_REMOVED lines=10> */
[C---:B---3--:R-:W-:Y:S01]  /*5a570*/  IMAD.IADD R0, R7.reuse, 0x1, R12 ;  /* 0x0000000107007824 */ /* 0x048fe200078e020c */
[----:B------:R-:W-:Y:S01]  /*5a580*/  LEA.HI.X.SX32 R7, R7, R14, 0x1, P1 ;  /* 0x0000000e07077211 */ /* 0x000fe200008f0eff */
[----:B------:R-:W-:-:S04]  /*5a590*/  VIADD R9, R13, 0xde ;  /* 0x000000de0d097836 */ /* 0x000fc80000000000 */
[----:B------:R-:W1:Y:S01]  /*5a5a0*/  LDC R17, c[0x0][0x248] ;  /* 0x00009200ff117b82 */ /* 0x000e620000000800 */
[----:B------:R-:W-:-:S07]  /*5a5b0*/  LEA R8, P1, R0, R3, 0x1 ;  /* 0x0000000300087211 */ /* 0x000fce00078208ff */
[----:B------:R-:W3:Y:S01]  /*5a5c0*/  LDC R12, c[0x0][0x22c] ;  /* 0x00008b00ff0c7b82 */ /* 0x000ee20000000800 */
[----:B------:R2:W-:Y:S01]  /*5a5d0*/  @P2 STG.E.U16 desc[UR60][R6.64], R118 ;  /* 0x0000007606002986 */ /* 0x0005e2000c10153c */
[----:B0-----:R-:W-:Y:S01]  /*5a5e0*/  ISETP.LT.AND P2, PT, R9, R10, !P0 ;  /* 0x0000000a0900720c */ /* 0x001fe20004741270 */
[C---:B------:R-:W-:Y:S01]  /*5a5f0*/  IMAD.IADD R10, R0.reuse, 0x1, R11 ;  /* 0x00000001000a7824 */ /* 0x040fe200078e020b */
[----:B------:R-:W-:-:S04]  /*5a600*/  LEA.HI.X.SX32 R9, R0, R14, 0x1, P1 ;  /* 0x0000000e00097211 */ /* 0x000fc800008f0eff */
[----:B------:R-:W0:Y:S01]  /*5a610*/  LDC R16, c[0x0][0x22c] ;  /* 0x00008b00ff107b82 */ /* 0x000e220000000800 */
[----:B------:R-:W-:Y:S01]  /*5a620*/  PRMT R19, R118, 0x7632, R19 ;  /* 0x0000763276137816 */ /* 0x000fe20000000013 */
[----:B----4-:R-:W-:Y:S01]  /*5a630*/  VIADD R5, R13, 0xdf ;  /* 0x000000df0d057836 */ /* 0x010fe20000000000 */
[----:B------:R-:W-:-:S05]  /*5a640*/  LEA R4, P1, R10, R3, 0x1 ;  /* 0x000000030a047211 */ /* 0x000fca00078208ff */
[----:B------:R-:W4:Y:S01]  /*5a650*/  LDC R11, c[0x0][0x248] ;  /* 0x00009200ff0b7b82 */ /* 0x000f220000000800 */
[----:B------:R1:W-:Y:S01]  /*5a660*/  @P3 STG.E.U16 desc[UR60][R8.64], R19 ;  /* 0x0000001308003986 */ /* 0x0003e2000c10153c */
[----:B--2---:R-:W-:Y:S01]  /*5a670*/  ISETP.LT.AND P3, PT, R5, R18, !P0 ;  /* 0x000000120500720c */ /* 0x004fe20004761270 */
[C---:B------:R-:W-:Y:S01]  /*5a680*/  IMAD.IADD R0, R10.reuse, 0x1, R15 ;  /* 0x000000010a007824 */ /* 0x040fe200078e020f */
[----:B------:R-:W-:Y:S01]  /*5a690*/  LEA.HI.X.SX32 R5, R10, R14, 0x1, P1 ;  /* 0x0000000e0a057211 */ /* 0x000fe200008f0eff */
[----:B------:R-:W-:-:S03]  /*5a6a0*/  VIADD R7, R13, 0xe0 ;  /* 0x000000e00d077836 */ /* 0x000fc60000000000 */
[----:B------:R-:W2:Y:S01]  /*5a6b0*/  LDC R18, c[0x0][0x22c] ;  /* 0x00008b00ff127b82 */ /* 0x000ea20000000800 */
[C---:B------:R-:W-:Y:S01]  /*5a6c0*/  LEA R6, P1, R0.reuse, R3, 0x1 ;  /* 0x0000000300067211 */ /* 0x040fe200078208ff */
[----:B------:R0:W-:Y:S06]  /*5a6d0*/  @P2 STG.E.U16 desc[UR60][R4.64], R119 ;  /* 0x0000007704002986 */ /* 0x0001ec000c10153c */
[----:B------:R-:W2:Y:S01]  /*5a6e0*/  LDC R15, c[0x0][0x248] ;  /* 0x00009200ff0f7b82 */ /* 0x000ea20000000800 */
[----:B---3--:R-:W-:Y:S01]  /*5a6f0*/  ISETP.LT.AND P2, PT, R7, R12, !P0 ;  /* 0x0000000c0700720c */ /* 0x008fe20004741270 */
[C---:B-1----:R-:W-:Y:S01]  /*5a700*/  IMAD.IADD R10, R0.reuse, 0x1, R17 ;  /* 0x00000001000a7824 */ /* 0x042fe200078e0211 */
[----:B------:R-:W-:Y:S01]  /*5a710*/  PRMT R9, R119, 0x7632, R9 ;  /* 0x0000763277097816 */ /* 0x000fe20000000009 */
[----:B------:R-:W-:Y:S01]  /*5a720*/  VIADD R21, R13, 0xe1 ;  /* 0x000000e10d157836 */ /* 0x000fe20000000000 */
[----:B------:R-:W-:-:S03]  /*5a730*/  LEA.HI.X.SX32 R7, R0, R14, 0x1, P1 ;  /* 0x0000000e00077211 */ /* 0x000fc600008f0eff */
[----:B------:R-:W1:Y:S01]  /*5a740*/  LDC R17, c[0x0][0x248] ;  /* 0x00009200ff117b82 */ /* 0x000e620000000800 */
[----:B------:R-:W-:Y:S01]  /*5a750*/  LEA R8, P1, R10, R3, 0x1 ;  /* 0x000000030a087211 */ /* 0x000fe200078208ff */
[----:B------:R3:W-:Y:S01]  /*5a760*/  @P3 STG.E.U16 desc[UR60][R6.64], R9 ;  /* 0x0000000906003986 */ /* 0x0007e2000c10153c */
[----:B0-----:R-:W-:-:S05]  /*5a770*/  ISETP.LT.AND P3, PT, R21, R16, !P0 ;  /* 0x000000101500720c */ /* 0x001fca0004761270 */
[----:B------:R-:W0:Y:S01]  /*5a780*/  LDC R19, c[0x0][0x22c] ;  /* 0x00008b00ff137b82 */ /* 0x000e220000000800 */
[----:B------:R-:W-:Y:S01]  /*5a790*/  VIADD R5, R13, 0xe2 ;  /* 0x000000e20d057836 */ /* 0x000fe20000000000 */
[----:B---3--:R-:W-:-:S06]  /*5a7a0*/  LEA.HI.X.SX32 R9, R10, R14, 0x1, P1 ;  /* 0x0000000e0a097211 */ /* 0x008fcc00008f0eff */
[----:B------:R-:W3:Y:S01]  /*5a7b0*/  LDC R12, c[0x0][0x248] ;  /* 0x00009200ff0c7b82 */ /* 0x000ee20000000800 */
[----:B----4-:R-:W-:-:S07]  /*5a7c0*/  IMAD.IADD R10, R10, 0x1, R11 ;  /* 0x000000010a0a7824 */ /* 0x010fce00078e020b */
[----:B------:R-:W4:Y:S01]  /*5a7d0*/  LDC R16, c[0x0][0x22c] ;  /* 0x00008b00ff107b82 */ /* 0x000f220000000800 */
[----:B------:R1:W-:Y:S01]  /*5a7e0*/  @P2 STG.E.U16 desc[UR60][R8.64], R120 ;  /* 0x0000007808002986 */ /* 0x0003e2000c10153c */
[C---:B------:R-:W-:Y:S01]  /*5a7f0*/  LEA R4, P1, R10.reuse, R3, 0x1 ;  /* 0x000000030a047211 */ /* 0x040fe200078208ff */
[----:B--2---:R-:W-:-:S05]  /*5a800*/  IMAD.IADD R0, R10, 0x1, R15 ;  /* 0x000000010a007824 */ /* 0x004fca00078e020f */
[----:B------:R-:W2:Y:S01]  /*5a810*/  LDC R11, c[0x0][0x248] ;  /* 0x00009200ff0b7b82 */ /* 0x000ea20000000800 */
[----:B------:R-:W-:Y:S02]  /*5a820*/  ISETP.LT.AND P2, PT, R5, R18, !P0 ;  /* 0x000000120500720c */ /* 0x000fe40004741270 */
[----:B------:R-:W-:Y:S02]  /*5a830*/  PRMT R7, R120, 0x7632, R7 ;  /* 0x0000763278077816 */ /* 0x000fe40000000007 */
[----:B------:R-:W-:-:S03]  /*5a840*/  LEA.HI.X.SX32 R5, R10, R14, 0x1, P1 ;  /* 0x0000000e0a057211 */ /* 0x000fc600008f0eff */
[----:B------:R-:W2:Y:S01]  /*5a850*/  LDC R18, c[0x0][0x22c] ;  /* 0x00008b00ff127b82 */ /* 0x000ea20000000800 */
[C---:B------:R-:W-:Y:S01]  /*5a860*/  VIADD R10, R13.reuse, 0xe3 ;  /* 0x000000e30d0a7836 */ /* 0x040fe20000000000 */
[C---:B------:R-:W-:Y:S01]  /*5a870*/  LEA R6, P1, R0.reuse, R3, 0x1 ;  /* 0x0000000300067211 */ /* 0x040fe200078208ff */
[----:B------:R0:W-:Y:S01]  /*5a880*/  @P3 STG.E.U16 desc[UR60][R4.64], R7 ;  /* 0x0000000704003986 */ /* 0x0001e2000c10153c */
[----:B-1----:R-:W-:Y:S02]  /*5a890*/  IMAD.IADD R9, R0, 0x1, R17 ;  /* 0x0000000100097824 */ /* 0x002fe400078e0211 */
[----:B0-----:R-:W-:Y:S01]  /*5a8a0*/  ISETP.LT.AND P3, PT, R10, R19, !P0 ;  /* 0x000000130a00720c */ /* 0x001fe20004761270 */
[----:B------:R-:W-:Y:S01]  /*5a8b0*/  VIADD R15, R13, 0xe4 ;  /* 0x000000e40d0f7836 */ /* 0x000fe20000000000 */
[----:B------:R-:W0:Y:S01]  /*5a8c0*/  LDC R17, c[0x0][0x22c] ;  /* 0x00008b00ff117b82 */ /* 0x000e220000000800 */
[----:B------:R-:W-:-:S07]  /*5a8d0*/  LEA.HI.X.SX32 R7, R0, R14, 0x1, P1 ;  /* 0x0000000e00077211 */ /* 0x000fce00008f0eff */
[----:B------:R-:W1:Y:S01]  /*5a8e0*/  LDC R10, c[0x0][0x248] ;  /* 0x00009200ff0a7b82 */ /* 0x000e620000000800 */
[C---:B------:R-:W-:Y:S01]  /*5a8f0*/  LEA R8, P1, R9.reuse, R3, 0x1 ;  /* 0x0000000309087211 */ /* 0x040fe200078208ff */
[----:B---3--:R-:W-:Y:S01]  /*5a900*/  IMAD.IADD R0, R9, 0x1, R12 ;  /* 0x0000000109007824 */ /* 0x008fe200078e020c */
[----:B------:R2:W-:Y:S01]  /*5a910*/  @P2 STG.E.U16 desc[UR60][R6.64], R121 ;  /* 0x0000007906002986 */ /* 0x0005e2000c10153c */
[----:B----4-:R-:W-:-:S04]  /*5a920*/  ISETP.LT.AND P2, PT, R15, R16, !P0 ;  /* 0x000000100f00720c */ /* 0x010fc80004741270 */
[----:B------:R-:W3:Y:S01]  /*5a930*/  LDC R15, c[0x0][0x248] ;  /* 0x00009200ff0f7b82 */ /* 0x000ee20000000800 */
[----:B------:R-:W-:Y:S01]  /*5a940*/  LEA.HI.X.SX32 R9, R9, R14, 0x1, P1 ;  /* 0x0000000e09097211 */ /* 0x000fe200008f0eff */
[----:B------:R-:W-:Y:S01]  /*5a950*/  VIADD R5, R13, 0xe5 ;  /* 0x000000e50d057836 */ /* 0x000fe20000000000 */
[----:B------:R-:W-:Y:S01]  /*5a960*/  PRMT R12, R121, 0x7632, R12 ;  /* 0x00007632790c7816 */ /* 0x000fe2000000000c */
[----:B--2---:R-:W-:-:S04]  /*5a970*/  IMAD.IADD R7, R0, 0x1, R11 ;  /* 0x0000000100077824 */ /* 0x004fc800078e020b */
[----:B------:R-:W2:Y:S01]  /*5a980*/  LDC R16, c[0x0][0x22c] ;  /* 0x00008b00ff107b82 */ /* 0x000ea20000000800 */
[----:B------:R-:W-:Y:S01]  /*5a990*/  LEA R4, P1, R0, R3, 0x1 ;  /* 0x0000000300047211 */ /* 0x000fe200078208ff */
[----:B------:R4:W-:Y:S01]  /*5a9a0*/  @P3 STG.E.U16 desc[UR60][R8.64], R12 ;  /* 0x0000000c08003986 */ /* 0x0009e2000c10153c */
[----:B------:R-:W-:-:S05]  /*5a9b0*/  ISETP.LT.AND P3, PT, R5, R18, !P0 ;  /* 0x000000120500720c */ /* 0x000fca0004761270 */
[----:B------:R-:W2:Y:S01]  /*5a9c0*/  LDC R11, c[0x0][0x248] ;  /* 0x00009200ff0b7b82 */ /* 0x000ea20000000800 */
[----:B------:R-:W-:Y:S01]  /*5a9d0*/  LEA.HI.X.SX32 R5, R0, R14, 0x1, P1 ;  /* 0x0000000e00057211 */ /* 0x000fe200008f0eff */
[----:B------:R-:W-:-:S06]  /*5a9e0*/  VIADD R0, R13, 0xe6 ;  /* 0x000000e60d007836 */ /* 0x000fcc0000000000 */
[----:B------:R-:W2:Y:S01]  /*5a9f0*/  LDC R18, c[0x0][0x22c] ;  /* 0x00008b00ff127b82 */ /* 0x000ea20000000800 */
[----:B------:R3:W-:Y:S01]  /*5aa00*/  @P2 STG.E.U16 desc[UR60][R4.64], R122 ;  /* 0x0000007a04002986 */ /* 0x0007e2000c10153c */
[C---:B------:R-:W-:Y:S02]  /*5aa10*/  LEA R6, P1, R7.reuse, R3, 0x1 ;  /* 0x0000000307067211 */ /* 0x040fe400078208ff */
[----:B0-----:R-:W-:Y:S01]  /*5aa20*/  ISETP.LT.AND P2, PT, R0, R17, !P0 ;  /* 0x000000110000720c */ /* 0x001fe20004741270 */
[C---:B-1----:R-:W-:Y:S01]  /*5aa30*/  IMAD.IADD R0, R7.reuse, 0x1, R10 ;  /* 0x0000000107007824 */ /* 0x042fe200078e020a */
[----:B------:R-:W-:Y:S02]  /*5aa40*/  LEA.HI.X.SX32 R7, R7, R14, 0x1, P1 ;  /* 0x0000000e07077211 */ /* 0x000fe400008f0eff */
[----:B----4-:R-:W-:Y:S01]  /*5aa50*/  PRMT R9, R122, 0x7632, R9 ;  /* 0x000076327a097816 */ /* 0x010fe20000000009 */
[----:B------:R-:W0:Y:S01]  /*5aa60*/  LDC R17, c[0x0][0x248] ;  /* 0x00009200ff117b82 */ /* 0x000e220000000800 */
[C---:B------:R-:W-:Y:S01]  /*5aa70*/  LEA R8, P1, R0.reuse, R3, 0x1 ;  /* 0x0000000300087211 */ /* 0x040fe200078208ff */
[----:B---3--:R-:W-:-:S02]  /*5aa80*/  IMAD.IADD R10, R0, 0x1, R15 ;  /* 0x00000001000a7824 */ /* 0x008fc400078e020f */
[----:B------:R-:W-:Y:S01]  /*5aa90*/  VIADD R5, R13, 0xe7 ;  /* 0x000000e70d057836 */ /* 0x000fe20000000000 */
[----:B------:R1:W-:Y:S03]  /*5aaa0*/  @P3 STG.E.U16 desc[UR60][R6.64], R9 ;  /* 0x0000000906003986 */ /* 0x0003e6000c10153c */
[----:B------:R-:W3:Y:S01]  /*5aab0*/  LDC R12, c[0x0][0x248] ;  /* 0x00009200ff0c7b82 */ /* 0x000ee20000000800 */
[----:B--2---:R-:W-:Y:S01]  /*5aac0*/  ISETP.LT.AND P3, PT, R5, R16, !P0 ;  /* 0x000000100500720c */ /* 0x004fe20004761270 */
[----:B------:R-:W-:-:S06]  /*5aad0*/  VIADD R15, R13, 0xe8 ;  /* 0x000000e80d0f7836 */ /* 0x000fcc0000000000 */
[----:B------:R-:W2:Y:S01]  /*5aae0*/  LDC R19, c[0x0][0x22c] ;  /* 0x00008b00ff137b82 */ /* 0x000ea20000000800 */
[----:B-1----:R-:W-:Y:S01]  /*5aaf0*/  LEA.HI.X.SX32 R9, R0, R14, 0x1, P1 ;  /* 0x0000000e00097211 */ /* 0x002fe200008f0eff */
[----:B------:R-:W-:Y:S01]  /*5ab00*/  IMAD.IADD R0, R10, 0x1, R11 ;  /* 0x000000010a007824 */ /* 0x000fe200078e020b */
[----:B------:R-:W-:-:S05]  /*5ab10*/  ISETP.LT.AND P4, PT, R15, R18, !P0 ;  /* 0x000000120f00720c */ /* 0x000fca0004781270 */
[----:B------:R-:W1:Y:S01]  /*5ab20*/  LDC R16, c[0x0][0x22c] ;  /* 0x00008b00ff107b82 */ /* 0x000e620000000800 */
[----:B------:R-:W-:-:S07]  /*5ab30*/  LEA R4, P1, R10, R3, 0x1 ;  /* 0x000000030a047211 */ /* 0x000fce00078208ff */
[----:B------:R-:W4:Y:S01]  /*5ab40*/  LDC R11, c[0x0][0x248] ;  /* 0x00009200ff0b7b82 */ /* 0x000f220000000800 */
[----:B------:R-:W-:-:S07]  /*5ab50*/  LEA.HI.X.SX32 R5, R10, R14, 0x1, P1 ;  /* 0x0000000e0a057211 */ /* 0x000fce00008f0eff */
[----:B------:R-:W4:Y:S01]  /*5ab60*/  LDC R18, c[0x0][0x22c] ;  /* 0x00008b00ff127b82 */ /* 0x000f220000000800 */
[----:B------:R0:W-:Y:S01]  /*5ab70*/  @P2 STG.E.U16 desc[UR60][R8.64], R123 ;  /* 0x0000007b08002986 */ /* 0x0001e2000c10153c */
[----:B------:R-:W-:-:S06]  /*5ab80*/  LEA R6, P2, R0, R3, 0x1 ;  /* 0x0000000300067211 */ /* 0x000fcc00078408ff */
[----:B------:R-:W4:Y:S01]  /*5ab90*/  LDC R10, c[0x0][0x248] ;  /* 0x00009200ff0a7b82 */ /* 0x000f220000000800 */
[----:B------:R-:W-:Y:S01]  /*5aba0*/  PRMT R23, R123, 0x7632, R23 ;  /* 0x000076327b177816 */ /* 0x000fe20000000017 */
[C---:B------:R-:W-:Y:S01]  /*5abb0*/  VIADD R22, R13.reuse, 0xe9 ;  /* 0x000000e90d167836 */ /* 0x040fe20000000000 */
[C---:B------:R-:W-:Y:S01]  /*5abc0*/  LEA.HI.X.SX32 R7, R0.reuse, R14, 0x1, P2 ;  /* 0x0000000e00077211 */ /* 0x040fe200010f0eff */
[----:B0-----:R-:W-:Y:S02]  /*5abd0*/  IMAD.IADD R9, R0, 0x1, R17 ;  /* 0x0000000100097824 */ /* 0x001fe400078e0211 */
[----:B------:R-:W-:Y:S02]  /*5abe0*/  VIADD R17, R13, 0xea ;  /* 0x000000ea0d117836 */ /* 0x000fe40000000000 */
[----:B------:R-:W0:Y:S01]  /*5abf0*/  LDC R20, c[0x0][0x22c] ;  /* 0x00008b00ff147b82 */ /* 0x000e220000000800 */
[----:B---3--:R-:W-:Y:S01]  /*5ac00*/  IMAD.IADD R0, R9, 0x1, R12 ;  /* 0x0000000109007824 */ /* 0x008fe200078e020c */
[----:B------:R-:W-:Y:S01]  /*5ac10*/  @P3 STG.E.U16 desc[UR60][R4.64], R23 ;  /* 0x0000001704003986 */ /* 0x000fe2000c10153c */
[----:B--2---:R-:W-:Y:S01]  /*5ac20*/  ISETP.LT.AND P5, PT, R22, R19, !P0 ;  /* 0x000000131600720c */ /* 0x004fe200047a1270 */
[----:B------:R-:W-:Y:S01]  /*5ac30*/  VIADD R19, R13, 0xeb ;  /* 0x000000eb0d137836 */ /* 0x000fe20000000000 */
[----:B-1----:R-:W-:Y:S01]  /*5ac40*/  ISETP.LT.AND P3, PT, R17, R16, !P0 ;  /* 0x000000101100720c */ /* 0x002fe20004761270 */
[----:B------:R4:W-:Y:S02]  /*5ac50*/  @P4 STG.E.U16 desc[UR60][R6.64], R128 ;  /* 0x0000008006004986 */ /* 0x0009e4000c10153c */
[----:B------:R-:W1:Y:S01]  /*5ac60*/  LDC R15, c[0x0][0x248] ;  /* 0x00009200ff0f7b82 */ /* 0x000e620000000800 */
[----:B------:R-:W-:-:S07]  /*5ac70*/  LEA R8, P1, R9, R3, 0x1 ;  /* 0x0000000309087211 */ /* 0x000fce00078208ff */
[----:B------:R-:W2:Y:S01]  /*5ac80*/  LDC R12, c[0x0][0x22c] ;  /* 0x00008b00ff0c7b82 */ /* 0x000ea20000000800 */
[----:B----4-:R-:W-:Y:S01]  /*5ac90*/  IMAD.IADD R7, R0, 0x1, R11 ;  /* 0x0000000100077824 */ /* 0x010fe200078e020b */
[----:B------:R-:W-:-:S06]  /*5aca0*/  ISETP.LT.AND P4, PT, R19, R18, !P0 ;  /* 0x000000121300720c */ /* 0x000fcc0004781270 */
[----:B------:R-:W3:Y:S08]  /*5acb0*/  LDC R16, c[0x0][0x22c] ;  /* 0x00008b00ff107b82 */ /* 0x000ef00000000800 */
[----:B------:R-:W4:Y:S01]  /*5acc0*/  LDC R11, c[0x0][0x248] ;  /* 0x00009200ff0b7b82 */ /* 0x000f220000000800 */
[----:B------:R-:W-:Y:S02]  /*5acd0*/  PRMT R5, R128, 0x7632, R5 ;  /* 0x0000763280057816 */ /* 0x000fe40000000005 */
[----:B------:R-:W-:Y:S01]  /*5ace0*/  LEA.HI.X.SX32 R9, R9, R14, 0x1, P1 ;  /* 0x0000000e09097211 */ /* 0x000fe200008f0eff */
[----:B------:R-:W-:-:S04]  /*5acf0*/  IMAD.IADD R10, R7, 0x1, R10 ;  /* 0x00000001070a7824 */ /* 0x000fc800078e020a */
[----:B------:R-:W4:Y:S01]  /*5ad00*/  LDC R18, c[0x0][0x22c] ;  /* 0x00008b00ff127b82 */ /* 0x000f220000000800 */
[-C--:B------:R-:W-:Y:S01]  /*5ad10*/  LEA R4, P1, R0, R3.reuse, 0x1 ;  /* 0x0000000300047211 */ /* 0x080fe200078208ff */
[----:B------:R-:W-:Y:S01]  /*5ad20*/  VIADD R21, R13, 0xec ;  /* 0x000000ec0d157836 */ /* 0x000fe20000000000 */
[----:B------:R1:W-:Y:S05]  /*5ad30*/  @P5 STG.E.U16 desc[UR60][R8.64], R5 ;  /* 0x0000000508005986 */ /* 0x0003ea000c10153c */
[----:B------:R-:W4:Y:S01]  /*5ad40*/  LDC R17, c[0x0][0x248] ;  /* 0x00009200ff117b82 */ /* 0x000f220000000800 */
[----:B------:R-:W-:Y:S01]  /*5ad50*/  LEA R6, P2, R7, R3, 0x1 ;  /* 0x0000000307067211 */ /* 0x000fe200078408ff */
[----:B------:R-:W-:Y:S01]  /*5ad60*/  VIADD R19, R13, 0xed ;  /* 0x000000ed0d137836 */ /* 0x000fe20000000000 */
[----:B0-----:R-:W-:-:S02]  /*5ad70*/  ISETP.LT.AND P5, PT, R21, R20, !P0 ;  /* 0x000000141500720c */ /* 0x001fc400047a1270 */
[-C--:B-1----:R-:W-:Y:S01]  /*5ad80*/  LEA.HI.X.SX32 R5, R0, R14.reuse, 0x1, P1 ;  /* 0x0000000e00057211 */ /* 0x082fe200008f0eff */
[----:B------:R-:W-:Y:S01]  /*5ad90*/  VIADD R21, R13, 0xee ;  /* 0x000000ee0d157836 */ /* 0x000fe20000000000 */
[C---:B------:R-:W-:Y:S01]  /*5ada0*/  LEA R8, P1, R10.reuse, R3, 0x1 ;  /* 0x000000030a087211 */ /* 0x040fe200078208ff */
[----:B------:R-:W0:Y:S01]  /*5adb0*/  LDC R20, c[0x0][0x22c] ;  /* 0x00008b00ff147b82 */ /* 0x000e220000000800 */
[-C--:B------:R-:W-:Y:S02]  /*5adc0*/  LEA.HI.X.SX32 R7, R7, R14.reuse, 0x1, P2 ;  /* 0x0000000e07077211 */ /* 0x080fe400010f0eff */
[----:B------:R-:W-:Y:S02]  /*5add0*/  PRMT R0, R129, 0x7632, R0 ;  /* 0x0000763281007816 */ /* 0x000fe40000000000 */
[C---:B------:R-:W-:Y:S01]  /*5ade0*/  LEA.HI.X.SX32 R9, R10.reuse, R14, 0x1, P1 ;  /* 0x0000000e0a097211 */ /* 0x040fe200008f0eff */
[----:B------:R-:W-:Y:S01]  /*5adf0*/  IMAD.IADD R10, R10, 0x1, R15 ;  /* 0x000000010a0a7824 */ /* 0x000fe200078e020f */
[----:B------:R1:W-:Y:S01]  /*5ae00*/  @P3 STG.E.U16 desc[UR60][R4.64], R129 ;  /* 0x0000008104003986 */ /* 0x0003e2000c10153c */
[----:B------:R-:W0:Y:S01]  /*5ae10*/  LDC R15, c[0x0][0x248] ;  /* 0x00009200ff0f7b82 */ /* 0x000e220000000800 */
[----:B--2---:R-:W-:-:S02]  /*5ae20*/  ISETP.LT.AND P2, PT, R19, R12, !P0 ;  /* 0x0000000c1300720c */ /* 0x004fc40004741270 */
[----:B------:R4:W-:Y:S01]  /*5ae30*/  @P4 STG.E.U16 desc[UR60][R6.64], R0 ;  /* 0x0000000006004986 */ /* 0x0009e2000c10153c */
[----:B---3--:R-:W-:Y:S01]  /*5ae40*/  ISETP.LT.AND P3, PT, R21, R16, !P0 ;  /* 0x000000101500720c */ /* 0x008fe20004761270 */
[----:B------:R-:W-:-:S03]  /*5ae50*/  VIADD R21, R13, 0xef ;  /* 0x000000ef0d157836 */ /* 0x000fc60000000000 */
[----:B------:R-:W2:Y:S01]  /*5ae60*/  LDC R19, c[0x0][0x22c] ;  /* 0x00008b00ff137b82 */ /* 0x000ea20000000800 */
[C---:B-1----:R-:W-:Y:S01]  /*5ae70*/  LEA R4, P1, R10.reuse, R3, 0x1 ;  /* 0x000000030a047211 */ /* 0x042fe200078208ff */
[----:B----4-:R-:W-:-:S06]  /*5ae80*/  IMAD.IADD R0, R10, 0x1, R11 ;  /* 0x000000010a007824 */ /* 0x010fcc00078e020b */
[----:B------:R-:W1:Y:S01]  /*5ae90*/  LDC R16, c[0x0][0x22c] ;  /* 0x00008b00ff107b82 */ /* 0x000e620000000800 */
[----:B------:R-:W-:-:S07]  /*5aea0*/  ISETP.LT.AND P4, PT, R21, R18, !P0 ;  /* 0x000000121500720c */ /* 0x000fce0004781270 */
[----:B------:R-:W3:Y:S01]  /*5aeb0*/  LDC R11, c[0x0][0x248] ;  /* 0x00009200ff0b7b82 */ /* 0x000ee20000000800 */
[----:B------:R-:W-:Y:S01]  /*5aec0*/  LEA.HI.X.SX32 R5, R10, R14, 0x1, P1 ;  /* 0x0000000e0a057211 */ /* 0x000fe200008f0eff */
[C---:B------:R-:W-:Y:S01]  /*5aed0*/  IMAD.IADD R10, R0.reuse, 0x1, R17 ;  /* 0x00000001000a7824 */ /* 0x040fe200078e0211 */
[----:B------:R-:W-:-:S05]  /*5aee0*/  LEA R6, P1, R0, R3, 0x1 ;  /* 0x0000000300067211 */ /* 0x000fca00078208ff */
[----:B------:R-:W4:Y:S01]  /*5aef0*/  LDC R18, c[0x0][0x22c] ;  /* 0x00008b00ff127b82 */ /* 0x000f220000000800 */
[----:B------:R0:W-:Y:S01]  /*5af00*/  @P5 STG.E.U16 desc[UR60][R8.64], R130 ;  /* 0x0000008208005986 */ /* 0x0001e2000c10153c */
[----:B------:R-:W-:-:S06]  /*5af10*/  LEA.HI.X.SX32 R7, R0, R14, 0x1, P1 ;  /* 0x0000000e00077211 */ /* 0x000fcc00008f0eff */
[----:B------:R-:W4:Y:S01]  /*5af20*/  LDC R17, c[0x0][0x248] ;  /* 0x00009200ff117b82 */ /* 0x000f220000000800 */
[----:B------:R-:W-:Y:S01]  /*5af30*/  VIADD R0, R13, 0xf1 ;  /* 0x000000f10d007836 */ /* 0x000fe20000000000 */
[----:B0-----:R-:W-:Y:S02]  /*5af40*/  PRMT R9, R130, 0x7632, R9 ;  /* 0x0000763282097816 */ /* 0x001fe40000000009 */
[----:B------:R-:W-:-:S04]  /*5af50*/  LEA R8, P1, R10, R3, 0x1 ;  /* 0x000000030a087211 */ /* 0x000fc800078208ff */
[----:B------:R-:W0:Y:S01]  /*5af60*/  LDC R12, c[0x0][0x248] ;  /* 0x00009200ff0c7b82 */ /* 0x000e220000000800 */
[----:B------:R1:W-:Y:S01]  /*5af70*/  @P2 STG.E.U16 desc[UR60][R4.64], R9 ;  /* 0x0000000904002986 */ /* 0x0003e2000c10153c */
[----:B------:R-:W-:-:S03]  /*5af80*/  PRMT R21, R131, 0x7632, R21 ;  /* 0x0000763283157816 */ /* 0x000fc60000000015 */
[----:B------:R4:W-:Y:S01]  /*5af90*/  @P3 STG.E.U16 desc[UR60][R6.64], R131 ;  /* 0x0000008306003986 */ /* 0x0009e2000c10153c */
[----:B--2---:R-:W-:Y:S01]  /*5afa0*/  ISETP.LT.AND P3, PT, R0, R19, !P0 ;  /* 0x000000130000720c */ /* 0x004fe20004761270 */
[C---:B------:R-:W-:Y:S01]  /*5afb0*/  VIADD R23, R13.reuse, 0xf5 ;  /* 0x000000f50d177836 */ /* 0x040fe20000000000 */
[----:B------:R-:W2:Y:S01]  /*5afc0*/  LDC R19, c[0x0][0x22c] ;  /* 0x00008b00ff137b82 */ /* 0x000ea20000000800 */
[C---:B-1----:R-:W-:Y:S01]  /*5afd0*/  LEA.HI.X.SX32 R9, R10.reuse, R14, 0x1, P1 ;  /* 0x0000000e0a097211 */ /* 0x042fe200008f0eff */
[----:B------:R-:W-:Y:S02]  /*5afe0*/  IMAD.IADD R10, R10, 0x1, R15 ;  /* 0x000000010a0a7824 */ /* 0x000fe400078e020f */
[----:B------:R-:W-:-:S04]  /*5aff0*/  VIADD R15, R13, 0xf0 ;  /* 0x000000f00d0f7836 */ /* 0x000fc80000000000 */
[----:B------:R-:W1:Y:S01]  /*5b000*/  LDC R22, c[0x0][0x22c] ;  /* 0x00008b00ff167b82 */ /* 0x000e620000000800 */
[C---:B---3--:R-:W-:Y:S02]  /*5b010*/  IMAD.IADD R0, R10.reuse, 0x1, R11 ;  /* 0x000000010a007824 */ /* 0x048fe400078e020b */
[----:B------:R-:W-:Y:S01]  /*5b020*/  VIADD R5, R13, 0xf2 ;  /* 0x000000f20d057836 */ /* 0x000fe20000000000 */
[----:B------:R-:W-:-:S04]  /*5b030*/  LEA R4, P1, R10, R3, 0x1 ;  /* 0x000000030a047211 */ /* 0x000fc800078208ff */
[----:B------:R-:W3:Y:S01]  /*5b040*/  LDC R11, c[0x0][0x248] ;  /* 0x00009200ff0b7b82 */ /* 0x000ee20000000800 */
[----:B------:R-:W-:Y:S01]  /*5b050*/  ISETP.LT.AND P2, PT, R15, R16, !P0 ;  /* 0x000000100f00720c */ /* 0x000fe20004741270 */
[----:B------:R0:W-:Y:S01]  /*5b060*/  @P4 STG.E.U16 desc[UR60][R8.64], R21 ;  /* 0x0000001508004986 */ /* 0x0001e2000c10153c */
[----:B----4-:R-:W-:Y:S02]  /*5b070*/  ISETP.LT.AND P4, PT, R5, R18, !P0 ;  /* 0x000000120500720c */ /* 0x010fe40004781270 */
[----:B------:R-:W-:-:S03]  /*5b080*/  LEA.HI.X.SX32 R5, R10, R14, 0x1, P1 ;  /* 0x0000000e0a057211 */ /* 0x000fc600008f0eff */
[----:B------:R-:W4:Y:S01]  /*5b090*/  LDC R15, c[0x0][0x248] ;  /* 0x00009200ff0f7b82 */ /* 0x000f220000000800 */
[C---:B------:R-:W-:Y:S01]  /*5b0a0*/  LEA R6, P1, R0.reuse, R3, 0x1 ;  /* 0x0000000300067211 */ /* 0x040fe200078208ff */
[----:B0-----:R-:W-:-:S06]  /*5b0b0*/  IMAD.IADD R9, R0, 0x1, R17 ;  /* 0x0000000100097824 */ /* 0x001fcc00078e0211 */
[----:B------:R-:W0:Y:S01]  /*5b0c0*/  LDC R16, c[0x0][0x22c] ;  /* 0x00008b00ff107b82 */ /* 0x000e220000000800 */
[-C--:B------:R-:W-:Y:S02]  /*5b0d0*/  LEA.HI.X.SX32 R7, R0, R14.reuse, 0x1, P1 ;  /* 0x0000000e00077211 */ /* 0x080fe400008f0eff */
[C---:B------:R-:W-:Y:S01]  /*5b0e0*/  LEA R8, P1, R9.reuse, R3, 0x1 ;  /* 0x0000000309087211 */ /* 0x040fe200078208ff */
[----:B------:R-:W-:Y:S01]  /*5b0f0*/  IMAD.IADD R0, R9, 0x1, R12 ;  /* 0x0000000109007824 */ /* 0x000fe200078e020c */
[----:B------:R-:W-:Y:S01]  /*5b100*/  PRMT R18, R124, 0x7632, R18 ;  /* 0x000076327c127816 */ /* 0x000fe20000000012 */
[----:B------:R-:W-:Y:S01]  /*5b110*/  VIADD R10, R13, 0xf4 ;  /* 0x000000f40d0a7836 */ /* 0x000fe20000000000 */
[----:B------:R-:W-:Y:S01]  /*5b120*/  LEA.HI.X.SX32 R9, R9, R14, 0x1, P1 ;  /* 0x0000000e09097211 */ /* 0x000fe200008f0eff */
[----:B------:R-:W-:Y:S01]  /*5b130*/  @P2 STG.E.U16 desc[UR60][R4.64], R124 ;  /* 0x0000007c04002986 */ /* 0x000fe2000c10153c */
[----:B------:R-:W1:Y:S03]  /*5b140*/  LDC R17, c[0x0][0x248] ;  /* 0x00009200ff117b82 */ /* 0x000e660000000800 */
[----:B------:R2:W-:Y:S01]  /*5b150*/  @P3 STG.E.U16 desc[UR60][R6.64], R18 ;  /* 0x0000001206003986 */ /* 0x0005e2000c10153c */
[----:B---3--:R-:W-:-:S03]  /*5b160*/  IMAD.IADD R12, R0, 0x1, R11 ;  /* 0x00000001000c7824 */ /* 0x008fc600078e020b */
[----:B------:R3:W-:Y:S01]  /*5b170*/  @P4 STG.E.U16 desc[UR60][R8.64], R125 ;  /* 0x0000007d08004986 */ /* 0x0007e2000c10153c */
[----:B--2---:R-:W-:Y:S02]  /*5b180*/  ISETP.LT.AND P4, PT, R10, R19, !P0 ;  /* 0x000000130a00720c */ /* 0x004fe40004781270 */
[C---:B------:R-:W-:Y:S01]  /*5b190*/  LEA R10, P1, R0.reuse, R3, 0x1 ;  /* 0x00000003000a7211 */ /* 0x040fe200078208ff */
[----:B------:R-:W2:Y:S01]  /*5b1a0*/  LDC R19, c[0x0][0x248] ;  /* 0x00009200ff137b82 */ /* 0x000ea20000000800 */
[----:B------:R-:W-:Y:S01]  /*5b1b0*/  VIADD R21, R13, 0xf3 ;  /* 0x000000f30d157836 */ /* 0x000fe20000000000 */
[----:B------:R-:W-:Y:S01]  /*5b1c0*/  ISETP.LT.AND P5, PT, R23, R20, !P0 ;  /* 0x000000141700720c */ /* 0x000fe200047a1270 */
[----:B------:R-:W2:Y:S05]  /*5b1d0*/  LDS.128 R4, [R2] ;  /* 0x0000000002047984 */ /* 0x000eaa0000000c00 */
[----:B------:R-:W2:Y:S01]  /*5b1e0*/  LDC R18, c[0x0][0x22c] ;  /* 0x00008b00ff127b82 */ /* 0x000ea20000000800 */
[----:B------:R-:W-:Y:S01]  /*5b1f0*/  LEA.HI.X.SX32 R11, R0, R14, 0x1, P1 ;  /* 0x0000000e000b7211 */ /* 0x000fe200008f0eff */
[----:B----4-:R-:W-:Y:S01]  /*5b200*/  IMAD.IADD R0, R12, 0x1, R15 ;  /* 0x000000010c007824 */ /* 0x010fe200078e020f */
[----:B0-----:R-:W-:-:S05]  /*5b210*/  ISETP.LT.AND P3, PT, R21, R16, !P0 ;  /* 0x000000101500720c */ /* 0x001fca0004761270 */
[----:B------:R-:W0:Y:S08]  /*5b220*/  LDC R20, c[0x0][0x22c] ;  /* 0x00008b00ff147b82 */ /* 0x000e300000000800 */
[----:B------:R-:W4:Y:S01]  /*5b230*/  LDC R15, c[0x0][0x248] ;  /* 0x00009200ff0f7b82 */ /* 0x000f220000000800 */
[----:B---3--:R-:W-:Y:S01]  /*5b240*/  LEA R8, P2, R12, R3, 0x1 ;  /* 0x000000030c087211 */ /* 0x008fe200078408ff */
[----:B------:R-:W-:Y:S01]  /*5b250*/  VIADD R23, R13, 0xf6 ;  /* 0x000000f60d177836 */ /* 0x000fe20000000000 */
[----:B------:R-:W-:-:S02]  /*5b260*/  PRMT R24, R125, 0x7632, R24 ;  /* 0x000076327d187816 */ /* 0x000fc40000000018 */
[----:B------:R-:W-:-:S03]  /*5b270*/  LEA.HI.X.SX32 R9, R12, R14, 0x1, P2 ;  /* 0x0000000e0c097211 */ /* 0x000fc600010f0eff */
[----:B------:R-:W3:Y:S01]  /*5b280*/  LDC R21, c[0x0][0x248] ;  /* 0x00009200ff157b82 */ /* 0x000ee20000000800 */
[C---:B------:R-:W-:Y:S01]  /*5b290*/  LEA R16, P1, R0.reuse, R3, 0x1 ;  /* 0x0000000300107211 */ /* 0x040fe200078208ff */
[C---:B-1----:R-:W-:Y:S01]  /*5b2a0*/  IMAD.IADD R12, R0.reuse, 0x1, R17 ;  /* 0x00000001000c7824 */ /* 0x042fe200078e0211 */
[----:B------:R-:W-:Y:S01]  /*5b2b0*/  @P3 STG.E.U16 desc[UR60][R10.64], R24 ;  /* 0x000000180a003986 */ /* 0x000fe2000c10153c */
[----:B--2---:R-:W-:Y:S01]  /*5b2c0*/  ISETP.LT.AND P2, PT, R23, R18, !P0 ;  /* 0x000000121700720c */ /* 0x004fe20004741270 */
[----:B------:R-:W-:Y:S01]  /*5b2d0*/  VIADD R25, R13, 0xf7 ;  /* 0x000000f70d197836 */ /* 0x000fe20000000000 */
[----:B------:R-:W-:Y:S01]  /*5b2e0*/  LEA.HI.X.SX32 R17, R0, R14, 0x1, P1 ;  /* 0x0000000e00117211 */ /* 0x000fe200008f0eff */
[----:B------:R1:W-:Y:S01]  /*5b2f0*/  @P4 STG.E.U16 desc[UR60][R8.64], R126 ;  /* 0x0000007e08004986 */ /* 0x0003e2000c10153c */
[----:B------:R-:W2:Y:S01]  /*5b300*/  LDC R18, c[0x0][0x22c] ;  /* 0x00008b00ff127b82 */ /* 0x000ea20000000800 */
[----:B------:R-:W-:Y:S01]  /*5b310*/  IMAD.IADD R0, R12, 0x1, R19 ;  /* 0x000000010c007824 */ /* 0x000fe200078e0213 */
[----:B0-----:R-:W-:-:S06]  /*5b320*/  ISETP.LT.AND P3, PT, R25, R20, !P0 ;  /* 0x000000141900720c */ /* 0x001fcc0004761270 */
[----:B------:R-:W0:Y:S01]  /*5b330*/  LDC R23, c[0x0][0x22c] ;  /* 0x00008b00ff177b82 */ /* 0x000e220000000800 */
[----:B-1----:R-:W-:Y:S02]  /*5b340*/  PRMT R9, R126, 0x7632, R9 ;  /* 0x000076327e097816 */ /* 0x002fe40000000009 */
[----:B------:R-:W-:Y:S01]  /*5b350*/  LEA R8, P1, R12, R3, 0x1 ;  /* 0x000000030c087211 */ /* 0x000fe200078208ff */
[----:B------:R-:W-:Y:S02]  /*5b360*/  VIADD R11, R13, 0xf8 ;  /* 0x000000f80d0b7836 */ /* 0x000fe40000000000 */
[----:B------:R1:W-:Y:S01]  /*5b370*/  @P5 STG.E.U16 desc[UR60][R16.64], R9 ;  /* 0x0000000910005986 */ /* 0x0003e2000c10153c */
[----:B----4-:R-:W-:Y:S01]  /*5b380*/  IMAD.IADD R2, R0, 0x1, R15 ;  /* 0x0000000100027824 */ /* 0x010fe200078e020f */
[----:B------:R-:W4:Y:S01]  /*5b390*/  LDC R20, c[0x0][0x22c] ;  /* 0x00008b00ff147b82 */ /* 0x000f220000000800 */
[----:B------:R-:W-:-:S07]  /*5b3a0*/  ISETP.LT.AND P4, PT, R11, R22, !P0 ;  /* 0x000000160b00720c */ /* 0x000fce0004781270 */
[----:B------:R-:W4:Y:S01]  /*5b3b0*/  LDC R15, c[0x0][0x248] ;  /* 0x00009200ff0f7b82 */ /* 0x000f220000000800 */
[----:B-1----:R-:W-:Y:S02]  /*5b3c0*/  LEA.HI.X.SX32 R9, R12, R14, 0x1, P1 ;  /* 0x0000000e0c097211 */ /* 0x002fe400008f0eff */
[----:B------:R-:W-:-:S04]  /*5b3d0*/  LEA R10, P1, R0, R3, 0x1 ;  /* 0x00000003000a7211 */ /* 0x000fc800078208ff */
[-C--:B------:R-:W-:Y:S01]  /*5b3e0*/  LEA.HI.X.SX32 R11, R0, R14.reuse, 0x1, P1 ;  /* 0x0000000e000b7211 */ /* 0x080fe200008f0eff */
[----:B------:R-:W1:Y:S01]  /*5b3f0*/  LDC R19, c[0x0][0x248] ;  /* 0x00009200ff137b82 */ /* 0x000e620000000800 */
[C---:B------:R-:W-:Y:S02]  /*5b400*/  LEA R16, P1, R2.reuse, R3, 0x1 ;  /* 0x0000000302107211 */ /* 0x040fe400078208ff */
[----:B------:R-:W-:Y:S02]  /*5b410*/  PRMT R12, R127, 0x7632, R12 ;  /* 0x000076327f0c7816 */ /* 0x000fe4000000000c */
[C---:B------:R-:W-:Y:S01]  /*5b420*/  LEA.HI.X.SX32 R17, R2.reuse, R14, 0x1, P1 ;  /* 0x0000000e02117211 */ /* 0x040fe200008f0eff */
[----:B---3--:R-:W-:Y:S02]  /*5b430*/  IMAD.IADD R2, R2, 0x1, R21 ;  /* 0x0000000102027824 */ /* 0x008fe400078e0215 */
[C---:B------:R-:W-:Y:S01]  /*5b440*/  VIADD R21, R13.reuse, 0xf9 ;  /* 0x000000f90d157836 */ /* 0x040fe20000000000 */
[----:B------:R3:W-:Y:S01]  /*5b450*/  @P2 STG.E.U16 desc[UR60][R8.64], R127 ;  /* 0x0000007f08002986 */ /* 0x0007e2000c10153c */
[----:B------:R-:W-:Y:S01]  /*5b460*/  VIADD R0, R13, 0xfb ;  /* 0x000000fb0d007836 */ /* 0x000fe20000000000 */
[----:B------:R-:W1:Y:S02]  /*5b470*/  LDC R24, c[0x0][0x22c] ;  /* 0x00008b00ff187b82 */ /* 0x000e640000000800 */
[----:B------:R-:W-:Y:S01]  /*5b480*/  @P3 STG.E.U16 desc[UR60][R10.64], R12 ;  /* 0x0000000c0a003986 */ /* 0x000fe2000c10153c */
[----:B--2---:R-:W-:Y:S01]  /*5b490*/  ISETP.LT.AND P3, PT, R21, R18, !P0 ;  /* 0x000000121500720c */ /* 0x004fe20004761270 */
[----:B------:R-:W-:Y:S01]  /*5b4a0*/  VIADD R25, R13, 0xfa ;  /* 0x000000fa0d197836 */ /* 0x000fe20000000000 */
[----:B0-----:R-:W-:-:S03]  /*5b4b0*/  ISETP.LT.AND P5, PT, R0, R23, !P0 ;  /* 0x000000170000720c */ /* 0x001fc600047a1270 */
[----:B------:R-:W0:Y:S01]  /*5b4c0*/  LDC R21, c[0x0][0x248] ;  /* 0x00009200ff157b82 */ /* 0x000e220000000800 */
[----:B------:R2:W-:Y:S01]  /*5b4d0*/  @P4 STG.E.U16 desc[UR60][R16.64], R4 ;  /* 0x0000000410004986 */ /* 0x0005e2000c10153c */
[----:B----4-:R-:W-:Y:S01]  /*5b4e0*/  ISETP.LT.AND P4, PT, R25, R20, !P0 ;  /* 0x000000141900720c */ /* 0x010fe20004781270 */
[----:B------:R-:W-:-:S05]  /*5b4f0*/  IMAD.IADD R0, R2, 0x1, R15 ;  /* 0x0000000102007824 */ /* 0x000fca00078e020f */
[----:B------:R-:W4:Y:S01]  /*5b500*/  LDC R18, c[0x0][0x22c] ;  /* 0x00008b00ff127b82 */ /* 0x000f220000000800 */
[----:B---3--:R-:W-:-:S07]  /*5b510*/  LEA R8, P1, R2, R3, 0x1 ;  /* 0x0000000302087211 */ /* 0x008fce00078208ff */
[----:B------:R-:W3:Y:S01]  /*5b520*/  LDC R23, c[0x0][0x248] ;  /* 0x00009200ff177b82 */ /* 0x000ee20000000800 */
[----:B------:R-:W-:Y:S01]  /*5b530*/  LEA.HI.X.SX32 R9, R2, R14, 0x1, P1 ;  /* 0x0000000e02097211 */ /* 0x000fe200008f0eff */
[----:B-1----:R-:W-:-:S06]  /*5b540*/  IMAD.IADD R2, R0, 0x1, R19 ;  /* 0x0000000100027824 */ /* 0x002fcc00078e0213 */
[----:B------:R-:W1:Y:S08]  /*5b550*/  LDC R20, c[0x0][0x22c] ;  /* 0x00008b00ff147b82 */ /* 0x000e700000000800 */
[----:B------:R-:W1:Y:S08]  /*5b560*/  LDC R15, c[0x0][0x248] ;  /* 0x00009200ff0f7b82 */ /* 0x000e700000000800 */
[----:B------:R-:W1:Y:S01]  /*5b570*/  LDC R22, c[0x0][0x22c] ;  /* 0x00008b00ff167b82 */ /* 0x000e620000000800 */
[----:B--2---:R-:W-:-:S02]  /*5b580*/  PRMT R17, R4, 0x7632, R17 ;  /* 0x0000763204117816 */ /* 0x004fc40000000011 */
[----:B------:R-:W-:-:S05]  /*5b590*/  LEA R16, P1, R2, R3, 0x1 ;  /* 0x0000000302107211 */ /* 0x000fca00078208ff */
[----:B------:R-:W2:Y:S01]  /*5b5a0*/  LDC R12, c[0x0][0x248] ;  /* 0x00009200ff0c7b82 */ /* 0x000ea20000000800 */
[C---:B------:R-:W-:Y:S01]  /*5b5b0*/  LEA R10, P2, R0.reuse, R3, 0x1 ;  /* 0x00000003000a7211 */ /* 0x040fe200078408ff */
[----:B------:R-:W-:Y:S01]  /*5b5c0*/  VIADD R19, R13, 0xfc ;  /* 0x000000fc0d137836 */ /* 0x000fe20000000000 */
[----:B------:R0:W-:Y:S02]  /*5b5d0*/  @P3 STG.E.U16 desc[UR60][R8.64], R17 ;  /* 0x0000001108003986 */ /* 0x0001e4000c10153c */
[----:B------:R-:W-:Y:S02]  /*5b5e0*/  LEA.HI.X.SX32 R11, R0, R14, 0x1, P2 ;  /* 0x0000000e000b7211 */ /* 0x000fe400010f0eff */
[----:B----4-:R-:W-:Y:S01]  /*5b5f0*/  ISETP.LT.AND P2, PT, R19, R18, !P0 ;  /* 0x000000121300720c */ /* 0x010fe20004741270 */
[----:B------:R-:W-:Y:S01]  /*5b600*/  VIADD R19, R13, 0xff ;  /* 0x000000ff0d137836 */ /* 0x000fe20000000000 */
[C---:B0-----:R-:W-:Y:S01]  /*5b610*/  LEA.HI.X.SX32 R17, R2.reuse, R14, 0x1, P1 ;  /* 0x0000000e02117211 */ /* 0x041fe200008f0eff */
[----:B------:R-:W-:-:S02]  /*5b620*/  IMAD.IADD R2, R2, 0x1, R21 ;  /* 0x0000000102027824 */ /* 0x000fc400078e0215 */
[C---:B------:R-:W-:Y:S02]  /*5b630*/  VIADD R21, R13.reuse, 0xfd ;  /* 0x000000fd0d157836 */ /* 0x040fe40000000000 */
[----:B------:R-:W-:Y:S02]  /*5b640*/  VIADD R13, R13, 0xfe ;  /* 0x000000fe0d0d7836 */ /* 0x000fe40000000000 */
[C---:B---3--:R-:W-:Y:S01]  /*5b650*/  IMAD.IADD R0, R2.reuse, 0x1, R23 ;  /* 0x0000000102007824 */ /* 0x048fe200078e0217 */
[----:B------:R0:W-:Y:S01]  /*5b660*/  @P4 STG.E.U16 desc[UR60][R10.64], R5 ;  /* 0x000000050a004986 */ /* 0x0001e2000c10153c */
[----:B------:R-:W-:Y:S02]  /*5b670*/  PRMT R9, R5, 0x7632, R9 ;  /* 0x0000763205097816 */ /* 0x000fe40000000009 */
[----:B------:R-:W-:Y:S02]  /*5b680*/  LEA R4, P4, R2, R3, 0x1 ;  /* 0x0000000302047211 */ /* 0x000fe400078808ff */
[----:B-1----:R-:W-:-:S02]  /*5b690*/  ISETP.LT.AND P3, PT, R21, R20, !P0 ;  /* 0x000000141500720c */ /* 0x002fc40004761270 */
[----:B------:R-:W-:Y:S02]  /*5b6a0*/  ISETP.LT.AND P1, PT, R19, R24, !P0 ;  /* 0x000000181300720c */ /* 0x000fe40004721270 */
[----:B------:R-:W-:Y:S01]  /*5b6b0*/  ISETP.LT.AND P0, PT, R13, R22, !P0 ;  /* 0x000000160d00720c */ /* 0x000fe20004701270 */
[----:B0-----:R-:W-:Y:S01]  /*5b6c0*/  IMAD.IADD R11, R0, 0x1, R15 ;  /* 0x00000001000b7824 */ /* 0x001fe200078e020f */
[----:B------:R-:W-:Y:S01]  /*5b6d0*/  LEA.HI.X.SX32 R5, R2, R14, 0x1, P4 ;  /* 0x0000000e02057211 */ /* 0x000fe200020f0eff */
[----:B------:R0:W-:Y:S01]  /*5b6e0*/  @P5 STG.E.U16 desc[UR60][R16.64], R9 ;  /* 0x0000000910005986 */ /* 0x0001e2000c10153c */
[-C--:B------:R-:W-:Y:S02]  /*5b6f0*/  LEA R8, P4, R0, R3.reuse, 0x1 ;  /* 0x0000000300087211 */ /* 0x080fe400078808ff */
[C---:B------:R-:W-:Y:S01]  /*5b700*/  LEA R10, P5, R11.reuse, R3, 0x1 ;  /* 0x000000030b0a7211 */ /* 0x040fe200078a08ff */
[----:B--2---:R-:W-:Y:S01]  /*5b710*/  IMAD.IADD R12, R11, 0x1, R12 ;  /* 0x000000010b0c7824 */ /* 0x004fe200078e020c */
[----:B------:R-:W-:-:S02]  /*5b720*/  PRMT R13, R6, 0x7632, R13 ;  /* 0x00007632060d7816 */ /* 0x000fc4000000000d */
[-C--:B------:R-:W-:Y:S01]  /*5b730*/  LEA.HI.X.SX32 R11, R11, R14.reuse, 0x1, P5 ;  /* 0x0000000e0b0b7211 */ /* 0x080fe200028f0eff */
[----:B------:R1:W-:Y:S01]  /*5b740*/  @P2 STG.E.U16 desc[UR60][R4.64], R6 ;  /* 0x0000000604002986 */ /* 0x0003e2000c10153c */
[----:B0-----:R-:W-:Y:S02]  /*5b750*/  LEA.HI.X.SX32 R9, R0, R14, 0x1, P4 ;  /* 0x0000000e00097211 */ /* 0x001fe400020f0eff */
[----:B------:R-:W-:-:S03]  /*5b760*/  LEA R2, P4, R12, R3, 0x1 ;  /* 0x000000030c027211 */ /* 0x000fc600078808ff */
[----:B------:R1:W-:Y:S01]  /*5b770*/  @P3 STG.E.U16 desc[UR60][R8.64], R13 ;  /* 0x0000000d08003986 */ /* 0x0003e2000c10153c */
[----:B------:R-:W-:-:S03]  /*5b780*/  LEA.HI.X.SX32 R3, R12, R14, 0x1, P4 ;  /* 0x0000000e0c037211 */ /* 0x000fc600020f0eff */
[----:B------:R1:W-:Y:S01]  /*5b790*/  @P0 STG.E.U16 desc[UR60][R10.64], R7 ;  /* 0x000000070a000986 */ /* 0x0003e2000c10153c */
[----:B------:R-:W-:Y:S05]  /*5b7a0*/  @!P1 EXIT ;  /* 0x000000000000994d */ /* 0x000fea0003800000 */
[----:B-1----:R-:W-:-:S05]  /*5b7b0*/  PRMT R7, R7, 0x7632, R7 ;  /* 0x0000763207077816 */ /* 0x002fca0000000007 */
[----:B------:R-:W-:Y:S01]  /*5b7c0*/  STG.E.U16 desc[UR60][R2.64], R7 ;  /* 0x0000000702007986 */ /* 0x000fe2000c10153c */
[----:B------:R-:W-:Y:S05]  /*5b7d0*/  EXIT ;  /* 0x000000000000794d */ /* 0x000fea0003800000 */
.L_x_2:
[----:B------:R-:W-:-:S00]  /*5b7e0*/  BRA `(.L_x_2) ;  /* 0xfffffffc00fc7947 */ /* 0x000fc0000383ffff */
[----:B------:R-:W-:-:S00]  /*5b7f0*/  NOP ;  /* 0x0000000000007918 */ /* 0x000fc00000000000 */
        /* <DEDUP_REMOVED lines=8> */
.L_x_3:


//--------------------- .nv.shared.matmul_kernel  --------------------------
	.section	.nv.shared.matmul_kernel,"aw",@nobits
	.sectionflags	@""
	.align	16
	.zero		1024


//--------------------- .nv.shared.reserved.0     --------------------------
	.section	.nv.shared.reserved.0,"aw",@nobits
	.weak		__nv_reservedSMEM_offset_0_alias
	.size		__nv_reservedSMEM_offset_0_alias, 0, 0
	.other		__nv_reservedSMEM_offset_0_alias,@"STO_CUDA_RESERVED_SHARED STV_DEFAULT"
__nv_reservedSMEM_offset_0_alias:
	.zero		0


//--------------------- .nv.constant0.matmul_kernel --------------------------
	.section	.nv.constant0.matmul_kernel,"a",@progbits
	.sectionflags	@""
	.align	4
.nv.constant0.matmul_kernel:
	.zero		608


//--------------------- SYMBOLS --------------------------

	.type		.nv.reservedSmem.offset0,@object
	.size		.nv.reservedSmem.offset0,0x4
